def matmul_kernel(
    a_ptr,
    b_ptr,
    c_ptr,
    M,
    N,
    K,
    stride_am,
    stride_ak,
    stride_bk,
    stride_bn,
    stride_cm,
    stride_cn,
    BLOCK_M: tl.constexpr,
    BLOCK_N: tl.constexpr,
    BLOCK_K: tl.constexpr,
    GROUP_M: tl.constexpr,
):
    pid = tl.program_id(axis=0)
    num_pid_m = tl.cdiv(M, BLOCK_M)
    num_pid_n = tl.cdiv(N, BLOCK_N)
    num_pid_in_group = GROUP_M * num_pid_n
    group_id = pid // num_pid_in_group
    first_pid_m = group_id * GROUP_M
    group_size_m = min(num_pid_m - first_pid_m, GROUP_M)
    pid_m = first_pid_m + ((pid % num_pid_in_group) % group_size_m)
    pid_n = (pid % num_pid_in_group) // group_size_m

    offs_am = (pid_m * BLOCK_M + tl.arange(0, BLOCK_M)) % M
    offs_bn = (pid_n * BLOCK_N + tl.arange(0, BLOCK_N)) % N
    offs_k = tl.arange(0, BLOCK_K)
    a_ptrs = a_ptr + offs_am[:, None] * stride_am + offs_k[None, :] * stride_ak
    b_ptrs = b_ptr + offs_k[:, None] * stride_bk + offs_bn[None, :] * stride_bn

    acc = tl.zeros((BLOCK_M, BLOCK_N), dtype=tl.float32)
    for kk in range(0, tl.cdiv(K, BLOCK_K)):
        a = tl.load(a_ptrs, mask=offs_k[None, :] < K - kk * BLOCK_K, other=0.0)
        b = tl.load(b_ptrs, mask=offs_k[:, None] < K - kk * BLOCK_K, other=0.0)
        acc = tl.dot(a, b, acc)
        a_ptrs += BLOCK_K * stride_ak
        b_ptrs += BLOCK_K * stride_bk

    c = acc.to(c_ptr.dtype.element_ty)
    offs_cm = pid_m * BLOCK_M + tl.arange(0, BLOCK_M)
    offs_cn = pid_n * BLOCK_N + tl.arange(0, BLOCK_N)
    c_ptrs = c_ptr + offs_cm[:, None] * stride_cm + offs_cn[None, :] * stride_cn
    mask = (offs_cm[:, None] < M) & (offs_cn[None, :] < N)
    tl.store(c_ptrs, c, mask=mask)

# config = {"BLOCK_K": 64, "BLOCK_M": 64, "BLOCK_N": 128, "GROUP_M": 8, "arch": "sm_100", "dtype": "fp32", "num_ctas": 1, "num_stages": 7, "num_warps": 4}
# arch = sm_100


// ===== COMPILED SASS (sm_100a) =====

	.target	sm_100a

	.elftype	@"ET_EXEC"


//--------------------- .note.nv.tkinfo           --------------------------
	.section	.note.nv.tkinfo,"",@"SHT_NOTE"
	.sectionflags	@"SHF_NOTE_NV_TKINFO"
	.tkinfo
        /*0018*/ 	.word	0x00000081
        /*0030*/ 	.string	""
        /*0030*/ 	.string	"ptxas-blackwell"
        /*0030*/ 	.string	"Cuda compilation tools, release 12.9, V12.9.86"
        /*0030*/ 	.string	"Build cuda_12.9.r12.9/compiler.36037853_0"
        /*0030*/ 	.string	"-v  -suppress-debug-info  -lineinfo  -arch sm_100a "



//--------------------- .note.nv.cuver            --------------------------
	.section	.note.nv.cuver,"",@"SHT_NOTE"
	.sectionflags	@"SHF_NOTE_NV_CUVER"
        /*0018*/ 	.short	0x0001
        /*001a*/ 	.short	0x0064
        /*001c*/ 	.short	0x0001
        /*001e*/ 	.short	0x0000
        /*0020*/ 	.short	0x0001
        /*0022*/ 	.short	0x0000


//--------------------- .nv.info                  --------------------------
	.section	.nv.info,"",@"SHT_CUDA_INFO"
	.align	4


	//----- nvinfo : EIATTR_REGCOUNT
	.align		4
        /*0000*/ 	.byte	0x04, 0x2f
        /*0002*/ 	.short	(.L_4 - .L_3)
	.align		4
.L_3:
        /*0004*/ 	.word	index@(matmul_kernel)
        /*0008*/ 	.word	0x000000ff


	//----- nvinfo : EIATTR_FRAME_SIZE
	.align		4
.L_4:
        /*000c*/ 	.byte	0x04, 0x11
        /*000e*/ 	.short	(.L_6 - .L_5)
	.align		4
.L_5:
        /*0010*/ 	.word	index@($__internal_2_$__cuda_sm10x_tcgen05_guardrail_trap_unallocated_columns_being_dealloced)
        /*0014*/ 	.word	0x000004d8


	//----- nvinfo : EIATTR_FRAME_SIZE
	.align		4
.L_6:
        /*0018*/ 	.byte	0x04, 0x11
        /*001a*/ 	.short	(.L_8 - .L_7)
	.align		4
.L_7:
        /*001c*/ 	.word	index@($__internal_1_$__cuda_sm10x_tcgen05_guardrail_trap_phase_invalid_during_alloc)
        /*0020*/ 	.word	0x000004d8


	//----- nvinfo : EIATTR_FRAME_SIZE
	.align		4
.L_8:
        /*0024*/ 	.byte	0x04, 0x11
        /*0026*/ 	.short	(.L_10 - .L_9)
	.align		4
.L_9:
        /*0028*/ 	.word	index@($__internal_0_$__cuda_sm10x_tcgen05_guardrail_trap_col_being_dealloced_not_returned_by_alloc)
        /*002c*/ 	.word	0x000004d8


	//----- nvinfo : EIATTR_FRAME_SIZE
	.align		4
.L_10:
        /*0030*/ 	.byte	0x04, 0x11
        /*0032*/ 	.short	(.L_12 - .L_11)
	.align		4
.L_11:
        /*0034*/ 	.word	index@(matmul_kernel)
        /*0038*/ 	.word	0x000004d8


	//----- nvinfo : EIATTR_MIN_STACK_SIZE
	.align		4
.L_12:
        /*003c*/ 	.byte	0x04, 0x12
        /*003e*/ 	.short	(.L_14 - .L_13)
	.align		4
.L_13:
        /*0040*/ 	.word	index@(matmul_kernel)
        /*0044*/ 	.word	0x000004d8
.L_14:


//--------------------- .nv.info.matmul_kernel    --------------------------
	.section	.nv.info.matmul_kernel,"",@"SHT_CUDA_INFO"
	.sectionflags	@""
	.align	4


	//----- nvinfo : EIATTR_CUDA_API_VERSION
	.align		4
        /*0000*/ 	.byte	0x04, 0x37
        /*0002*/ 	.short	(.L_16 - .L_15)
.L_15:
        /*0004*/ 	.word	0x00000081


	//----- nvinfo : EIATTR_KPARAM_INFO
	.align		4
.L_16:
        /*0008*/ 	.byte	0x04, 0x17
        /*000a*/ 	.short	(.L_18 - .L_17)
.L_17:
        /*000c*/ 	.word	0x00000000
        /*0010*/ 	.short	0x000d
        /*0012*/ 	.short	0x0048
        /*0014*/ 	.byte	0x00, 0xf4, 0x21, 0x00


	//----- nvinfo : EIATTR_KPARAM_INFO
	.align		4
.L_18:
        /*0018*/ 	.byte	0x04, 0x17
        /*001a*/ 	.short	(.L_20 - .L_19)
.L_19:
        /*001c*/ 	.word	0x00000000
        /*0020*/ 	.short	0x000c
        /*0022*/ 	.short	0x0040
        /*0024*/ 	.byte	0x00, 0xf4, 0x21, 0x00


	//----- nvinfo : EIATTR_KPARAM_INFO
	.align		4
.L_20:
        /*0028*/ 	.byte	0x04, 0x17
        /*002a*/ 	.short	(.L_22 - .L_21)
.L_21:
        /*002c*/ 	.word	0x00000000
        /*0030*/ 	.short	0x000b
        /*0032*/ 	.short	0x0038
        /*0034*/ 	.byte	0x00, 0xf0, 0x11, 0x00


	//----- nvinfo : EIATTR_KPARAM_INFO
	.align		4
.L_22:
        /*0038*/ 	.byte	0x04, 0x17
        /*003a*/ 	.short	(.L_24 - .L_23)
.L_23:
        /*003c*/ 	.word	0x00000000
        /*0040*/ 	.short	0x000a
        /*0042*/ 	.short	0x0034
        /*0044*/ 	.byte	0x00, 0xf0, 0x11, 0x00


	//----- nvinfo : EIATTR_KPARAM_INFO
	.align		4
.L_24:
        /*0048*/ 	.byte	0x04, 0x17
        /*004a*/ 	.short	(.L_26 - .L_25)
.L_25:
        /*004c*/ 	.word	0x00000000
        /*0050*/ 	.short	0x0009
        /*0052*/ 	.short	0x0030
        /*0054*/ 	.byte	0x00, 0xf0, 0x11, 0x00


	//----- nvinfo : EIATTR_KPARAM_INFO
	.align		4
.L_26:
        /*0058*/ 	.byte	0x04, 0x17
        /*005a*/ 	.short	(.L_28 - .L_27)
.L_27:
        /*005c*/ 	.word	0x00000000
        /*0060*/ 	.short	0x0008
        /*0062*/ 	.short	0x002c
        /*0064*/ 	.byte	0x00, 0xf0, 0x11, 0x00


	//----- nvinfo : EIATTR_KPARAM_INFO
	.align		4
.L_28:
        /*0068*/ 	.byte	0x04, 0x17
        /*006a*/ 	.short	(.L_30 - .L_29)
.L_29:
        /*006c*/ 	.word	0x00000000
        /*0070*/ 	.short	0x0007
        /*0072*/ 	.short	0x0028
        /*0074*/ 	.byte	0x00, 0xf0, 0x11, 0x00


	//----- nvinfo : EIATTR_KPARAM_INFO
	.align		4
.L_30:
        /*0078*/ 	.byte	0x04, 0x17
        /*007a*/ 	.short	(.L_32 - .L_31)
.L_31:
        /*007c*/ 	.word	0x00000000
        /*0080*/ 	.short	0x0006
        /*0082*/ 	.short	0x0024
        /*0084*/ 	.byte	0x00, 0xf0, 0x11, 0x00


	//----- nvinfo : EIATTR_KPARAM_INFO
	.align		4
.L_32:
        /*0088*/ 	.byte	0x04, 0x17
        /*008a*/ 	.short	(.L_34 - .L_33)
.L_33:
        /*008c*/ 	.word	0x00000000
        /*0090*/ 	.short	0x0005
        /*0092*/ 	.short	0x0020
        /*0094*/ 	.byte	0x00, 0xf0, 0x11, 0x00


	//----- nvinfo : EIATTR_KPARAM_INFO
	.align		4
.L_34:
        /*0098*/ 	.byte	0x04, 0x17
        /*009a*/ 	.short	(.L_36 - .L_35)
.L_35:
        /*009c*/ 	.word	0x00000000
        /*00a0*/ 	.short	0x0004
        /*00a2*/ 	.short	0x001c
        /*00a4*/ 	.byte	0x00, 0xf0, 0x11, 0x00


	//----- nvinfo : EIATTR_KPARAM_INFO
	.align		4
.L_36:
        /*00a8*/ 	.byte	0x04, 0x17
        /*00aa*/ 	.short	(.L_38 - .L_37)
.L_37:
        /*00ac*/ 	.word	0x00000000
        /*00b0*/ 	.short	0x0003
        /*00b2*/ 	.short	0x0018
        /*00b4*/ 	.byte	0x00, 0xf0, 0x11, 0x00


	//----- nvinfo : EIATTR_KPARAM_INFO
	.align		4
.L_38:
        /*00b8*/ 	.byte	0x04, 0x17
        /*00ba*/ 	.short	(.L_40 - .L_39)
.L_39:
        /*00bc*/ 	.word	0x00000000
        /*00c0*/ 	.short	0x0002
        /*00c2*/ 	.short	0x0010
        /*00c4*/ 	.byte	0x00, 0xf4, 0x21, 0x00


	//----- nvinfo : EIATTR_KPARAM_INFO
	.align		4
.L_40:
        /*00c8*/ 	.byte	0x04, 0x17
        /*00ca*/ 	.short	(.L_42 - .L_41)
.L_41:
        /*00cc*/ 	.word	0x00000000
        /*00d0*/ 	.short	0x0001
        /*00d2*/ 	.short	0x0008
        /*00d4*/ 	.byte	0x00, 0xf4, 0x21, 0x00


	//----- nvinfo : EIATTR_KPARAM_INFO
	.align		4
.L_42:
        /*00d8*/ 	.byte	0x04, 0x17
        /*00da*/ 	.short	(.L_44 - .L_43)
.L_43:
        /*00dc*/ 	.word	0x00000000
        /*00e0*/ 	.short	0x0000
        /*00e2*/ 	.short	0x0000
        /*00e4*/ 	.byte	0x00, 0xf4, 0x21, 0x00


	//----- nvinfo : EIATTR_AT_ENTRY_FRAGMENTS
	.align		4
.L_44:
        /*00e8*/ 	.byte	0x04, 0x4f
        /*00ea*/ 	.short	(.L_46 - .L_45)


	//   ....[0]....
.L_45:
        /*00ec*/ 	.word	0x00000004


	//----- nvinfo : EIATTR_RESERVED_SMEM_USED
	.align		4
.L_46:
        /*00f0*/ 	.byte	0x01, 0x41
	.zero		2


	//----- nvinfo : EIATTR_SPARSE_MMA_MASK
	.align		4
        /*00f4*/ 	.byte	0x03, 0x50
        /*00f6*/ 	.short	0x0000


	//----- nvinfo : EIATTR_TCGEN05_1CTA_USED
	.align		4
        /*00f8*/ 	.byte	0x01, 0x51
	.zero		2


	//----- nvinfo : EIATTR_MAXREG_COUNT
	.align		4
        /*00fc*/ 	.byte	0x03, 0x1b
        /*00fe*/ 	.short	0x00ff


	//----- nvinfo : EIATTR_NUM_BARRIERS
	.align		4
        /*0100*/ 	.byte	0x02, 0x4c
        /*0102*/ 	.byte	0x01
	.zero		1


	//----- nvinfo : EIATTR_ANNOTATIONS
	.align		4
        /*0104*/ 	.byte	0x04, 0x55
        /*0106*/ 	.short	(.L_48 - .L_47)


	//   ....[0]....
.L_47:
        /*0108*/ 	.word	0x00000001
        /*010c*/ 	.byte	0x70, 0x0b, 0x00, 0x00, 0x01, 0x00, 0x00, 0x00, 0xf0, 0x0b, 0x00, 0x00, 0x01, 0x00, 0x00, 0x00
        /* <DEDUP_REMOVED lines=276> */
        /*125c*/ 	.byte	0x70, 0x67, 0x01, 0x00, 0x01, 0x00, 0x00, 0x00, 0x90, 0x67, 0x01, 0x00


	//----- nvinfo : EIATTR_INT_WARP_WIDE_INSTR_OFFSETS
	.align		4
.L_48:
        /*1268*/ 	.byte	0x04, 0x31
        /*126a*/ 	.short	(.L_50 - .L_49)


	//   ....[0]....
.L_49:
        /*126c*/ 	.word	0x00007a60


	//   ....[1]....
        /*1270*/ 	.word	0x00007a70


	//   ....[2]....
        /*1274*/ 	.word	0x000084c0


	//   ....[3]....
        /*1278*/ 	.word	0x00016c20


	//   ....[4]....
        /*127c*/ 	.word	0x00016c70


	//----- nvinfo : EIATTR_COOP_GROUP_MASK_REGIDS
	.align		4
.L_50:
        /*1280*/ 	.byte	0x04, 0x29
        /*1282*/ 	.short	(.L_52 - .L_51)


	//   ....[0]....
.L_51:
        /*1284*/ 	.word	0xffffffff


	//   ....[1]....
        /*1288*/ 	.word	0xffffffff


	//   ....[2]....
        /*128c*/ 	.word	0xffffffff


	//   ....[3]....
        /*1290*/ 	.word	0xffffffff


	//----- nvinfo : EIATTR_COOP_GROUP_INSTR_OFFSETS
	.align		4
.L_52:
        /*1294*/ 	.byte	0x04, 0x28
        /*1296*/ 	.short	(.L_54 - .L_53)


	//   ....[0]....
.L_53:
        /*1298*/ 	.word	0x00000070


	//   ....[1]....
        /*129c*/ 	.word	0x00000330


	//   ....[2]....
        /*12a0*/ 	.word	0x00016ab0


	//   ....[3]....
        /*12a4*/ 	.word	0x00016d20


	//----- nvinfo : EIATTR_VRC_CTA_INIT_COUNT
	.align		4
.L_54:
        /*12a8*/ 	.byte	0x02, 0x4a
        /*12aa*/ 	.byte	0x80
	.zero		1


	//----- nvinfo : EIATTR_MBARRIER_INSTR_OFFSETS
	.align		4
        /*12ac*/ 	.byte	0x04, 0x39
        /*12ae*/ 	.short	(.L_56 - .L_55)


	//   ....[0]....
.L_55:
        /*12b0*/ 	.word	0x00008600
        /*12b4*/ 	.word	0x000000ff
        /*12b8*/ 	.word	0x00000000
        /*12bc*/ 	.short	0x0100
        /*12be*/ 	.byte	0x0d
	.zero		1


	//   ....[1]....
        /*12c0*/ 	.word	0x000086b0
        /*12c4*/ 	.word	0x000000ff
        /*12c8*/ 	.word	0x00054008
        /*12cc*/ 	.short	0x0100
        /*12ce*/ 	.byte	0x0b
	.zero		1


	//   ....[2]....
        /*12d0*/ 	.word	0x00012aa0
        /*12d4*/ 	.word	0x000000ff
        /*12d8*/ 	.word	0x00000000
        /*12dc*/ 	.short	0x010a
        /*12de*/ 	.byte	0x1c
	.zero		1


	//   ....[3]....
        /*12e0*/ 	.word	0x000149d0
        /*12e4*/ 	.word	0x000000ff
        /*12e8*/ 	.word	0x00000000
        /*12ec*/ 	.short	0x010a
        /*12ee*/ 	.byte	0x0d
	.zero		1


	//   ....[4]....
        /*12f0*/ 	.word	0x00014a70
        /*12f4*/ 	.word	0x000000ff
        /*12f8*/ 	.word	0x00054000
        /*12fc*/ 	.short	0x0108
        /*12fe*/ 	.byte	0x0b
	.zero		1


	//   ....[5]....
        /*1300*/ 	.word	0x00014b20
        /*1304*/ 	.word	0x000000ff
        /*1308*/ 	.word	0x00054008
        /*130c*/ 	.short	0x0108
        /*130e*/ 	.byte	0x0b
	.zero		1


	//   ....[6]....
        /*1310*/ 	.word	0x00016d40
        /*1314*/ 	.word	0x000000ff
        /*1318*/ 	.word	0x00000000
        /*131c*/ 	.short	0x010a
        /*131e*/ 	.byte	0x1c
	.zero		1


	//   ....[7]....
        /*1320*/ 	.word	0x00016d70
        /*1324*/ 	.word	0x000000ff
        /*1328*/ 	.word	0x00000000
        /*132c*/ 	.short	0x010a
        /*132e*/ 	.byte	0x0d
	.zero		1


	//----- nvinfo : EIATTR_NUM_MBARRIERS
	.align		4
.L_56:
        /*1330*/ 	.byte	0x03, 0x38
        /*1332*/ 	.short	0x0002


	//----- nvinfo : EIATTR_EXIT_INSTR_OFFSETS
	.align		4
        /*1334*/ 	.byte	0x04, 0x1c
        /*1336*/ 	.short	(.L_58 - .L_57)


	//   ....[0]....
.L_57:
        /*1338*/ 	.word	0x00016d30


	//----- nvinfo : EIATTR_REQNTID
	.align		4
.L_58:
        /*133c*/ 	.byte	0x04, 0x10
        /*133e*/ 	.short	(.L_60 - .L_59)
.L_59:
        /*1340*/ 	.word	0x00000080
        /*1344*/ 	.word	0x00000001
        /*1348*/ 	.word	0x00000001


	//----- nvinfo : EIATTR_CRS_STACK_SIZE
	.align		4
.L_60:
        /*134c*/ 	.byte	0x04, 0x1e
        /*134e*/ 	.short	(.L_62 - .L_61)
.L_61:
        /*1350*/ 	.word	0x00000000


	//----- nvinfo : EIATTR_CBANK_PARAM_SIZE
	.align		4
.L_62:
        /*1354*/ 	.byte	0x03, 0x19
        /*1356*/ 	.short	0x0050


	//----- nvinfo : EIATTR_PARAM_CBANK
	.align		4
        /*1358*/ 	.byte	0x04, 0x0a
        /*135a*/ 	.short	(.L_64 - .L_63)
	.align		4
.L_63:
        /*135c*/ 	.word	index@(.nv.constant0.matmul_kernel)
        /*1360*/ 	.short	0x0380
        /*1362*/ 	.short	0x0050


	//----- nvinfo : EIATTR_SW_WAR
	.align		4
.L_64:
        /*1364*/ 	.byte	0x04, 0x36
        /*1366*/ 	.short	(.L_66 - .L_65)
.L_65:
        /*1368*/ 	.word	0x00000008
.L_66:


//--------------------- .nv.compat                --------------------------
	.section	.nv.compat,"",@"SHT_CUDA_COMPAT_INFO"
	.align	4
        /*0000*/ 	.byte	0x02, 0x02, 0x02, 0x00, 0x02, 0x05, 0x05, 0x00, 0x02, 0x03, 0x00, 0x00, 0x02, 0x06, 0x01, 0x00


//--------------------- .nv.callgraph             --------------------------
	.section	.nv.callgraph,"",@"SHT_CUDA_CALLGRAPH"
	.align	4
	.sectionentsize	8
	.align		4
        /*0000*/ 	.word	0x00000000
	.align		4
        /*0004*/ 	.word	0xffffffff
	.align		4
        /*0008*/ 	.word	0x00000000
	.align		4
        /*000c*/ 	.word	0xfffffffe
	.align		4
        /*0010*/ 	.word	0x00000000
	.align		4
        /*0014*/ 	.word	0xfffffffd
	.align		4
        /*0018*/ 	.word	0x00000000
	.align		4
        /*001c*/ 	.word	0xfffffffc


//--------------------- .text.matmul_kernel       --------------------------
	.section	.text.matmul_kernel,"ax",@progbits
	.align	128
        .global         matmul_kernel
        .type           matmul_kernel,@function
        .size           matmul_kernel,(.L_x_20 - matmul_kernel)
        .other          matmul_kernel,@"STO_CUDA_ENTRY STV_DEFAULT"
matmul_kernel:
.text.matmul_kernel:
[----:B------:R-:W1:Y:S01]  /*0000*/  LDC R1, c[0x0][0x37c] ;  /* 0x0000df00ff017b82 */ /* 0x000e620000000800 */
[----:B------:R-:W2:Y:S01]  /*0010*/  S2R R0, SR_TID.X ;  /* 0x0000000000007919 */ /* 0x000ea20000002100 */
[----:B-1----:R-:W-:Y:S01]  /*0020*/  VIADD R1, R1, 0xfffffb28 ;  /* 0xfffffb2801017836 */ /* 0x002fe20000000000 */
[----:B--2---:R-:W-:-:S13]  /*0030*/  ISETP.GE.U32.AND P0, PT, R0, 0x20, PT ;  /* 0x000000200000780c */ /* 0x004fda0003f06070 */
[----:B------:R-:W-:Y:S02]  /*0040*/  VOTEU.ANY UP0, P0 ;  /* 0x0000000000ff7886 */ /* 0x000fe40000000100 */
[----:B------:R-:W-:Y:S05]  /*0050*/  BRA.U UP0, `(.L_x_0) ;  /* 0x0000000100b87547 */ /* 0x000fea000b800000 */
[----:B------:R-:W1:Y:S01]  /*0060*/  S2UR UR6, SR_CgaCtaId ;  /* 0x00000000000679c3 */ /* 0x000e620000008800 */
[----:B------:R-:W-:Y:S01]  /*0070*/  NOP ;  /* 0x0000000000007918 */ /* 0x000fe20000000000 */
[----:B------:R-:W-:Y:S02]  /*0080*/  UMOV UR4, 0x40 ;  /* 0x0000004000047882 */ /* 0x000fe40000000000 */
[----:B-1----:R-:W-:-:S09]  /*0090*/  ULEA UR4, UR6, UR4, 0x18 ;  /* 0x0000000406047291 */ /* 0x002fd2000f8ec0ff */
[----:B------:R-:W1:Y:S01]  /*00a0*/  LDS.U8 R0, [UR4] ;  /* 0x00000004ff007984 */ /* 0x000e620008000000 */
[----:B------:R-:W-:Y:S02]  /*00b0*/  UMOV UR4, 0x400 ;  /* 0x0000040000047882 */ /* 0x000fe40000000000 */
[----:B------:R-:W-:Y:S01]  /*00c0*/  ULEA UR4, UR6, UR4, 0x18 ;  /* 0x0000000406047291 */ /* 0x000fe2000f8ec0ff */
[----:B-1----:R-:W-:-:S13]  /*00d0*/  ISETP.NE.AND P0, PT, R0, RZ, PT ;  /* 0x000000ff0000720c */ /* 0x002fda0003f05270 */
[----:B------:R-:W-:Y:S05]  /*00e0*/  @P0 BRA `(.L_x_1) ;  /* 0x00000000007c0947 */ /* 0x000fea0003800000 */
[----:B------:R-:W-:-:S13]  /*00f0*/  ELECT P0, URZ, PT ;  /* 0x0000000000ff782f */ /* 0x000fda0003800000 */
[----:B------:R-:W-:Y:S05]  /*0100*/  @!P0 BRA `(.L_x_2) ;  /* 0x0000000000848947 */ /* 0x000fea0003800000 */
[----:B------:R-:W-:Y:S01]  /*0110*/  UMOV UR5, 0x4 ;  /* 0x0000000400057882 */ /* 0x000fe20000000000 */
[----:B------:R-:W-:Y:S02]  /*0120*/  IMAD.MOV.U32 R4, RZ, RZ, 0x1 ;  /* 0x00000001ff047424 */ /* 0x000fe400078e00ff */
[----:B------:R-:W-:Y:S02]  /*0130*/  IMAD.MOV.U32 R5, RZ, RZ, 0xf ;  /* 0x0000000fff057424 */ /* 0x000fe400078e00ff */
[----:B------:R-:W-:Y:S04]  /*0140*/  DEPBAR.LE SB1, 0x36 ;  /* 0x00009d800000791a */ /* 0x000fe80000000000 */
[----:B------:R-:W1:Y:S02]  /*0150*/  UTCATOMSWS.FIND_AND_SET.ALIGN UP1, UR5, UR5 ;  /* 0x00000005000575e3 */ /* 0x000e640008020800 */
[----:B-1----:R-:W-:-:S04]  /*0160*/  PLOP3.LUT P0, PT, PT, PT, UP1, 0x80, 0x8 ;  /* 0x000000000008781c */ /* 0x002fc80003f0f018 */
[----:B------:R-:W-:-:S04]  /*0170*/  SEL R0, RZ, 0xffffffff, !P0 ;  /* 0xffffffffff007807 */ /* 0x000fc80004000000 */
[----:B------:R-:W-:Y:S01]  /*0180*/  ISETP.NE.AND P0, PT, R0, RZ, PT ;  /* 0x000000ff0000720c */ /* 0x000fe20003f05270 */
[----:B------:R-:W-:-:S12]  /*0190*/  IMAD.U32 R0, RZ, RZ, UR5 ;  /* 0x00000005ff007e24 */ /* 0x000fd8000f8e00ff */
[----:B------:R-:W-:Y:S05]  /*01a0*/  @P0 BRA `(.L_x_3) ;  /* 0x0000000000240947 */ /* 0x000fea0003800000 */
.L_x_4:
[----:B------:R-:W-:Y:S05]  /*01b0*/  NANOSLEEP 0x64 ;  /* 0x000000640000795d */ /* 0x000fea0003800000 */
[----:B------:R-:W-:-:S05]  /*01c0*/  UMOV UR5, 0x4 ;  /* 0x0000000400057882 */ /* 0x000fca0000000000 */
[----:B------:R-:W-:Y:S04]  /*01d0*/  DEPBAR.LE SB1, 0x36 ;  /* 0x00009d800000791a */ /* 0x000fe80000000000 */
[----:B------:R-:W1:Y:S02]  /*01e0*/  UTCATOMSWS.FIND_AND_SET.ALIGN UP1, UR5, UR5 ;  /* 0x00000005000575e3 */ /* 0x000e640008020800 */
[----:B-1----:R-:W-:-:S04]  /*01f0*/  PLOP3.LUT P0, PT, PT, PT, UP1, 0x80, 0x8 ;  /* 0x000000000008781c */ /* 0x002fc80003f0f018 */
[----:B------:R-:W-:-:S04]  /*0200*/  SEL R0, RZ, 0xffffffff, !P0 ;  /* 0xffffffffff007807 */ /* 0x000fc80004000000 */
[----:B------:R-:W-:Y:S01]  /*0210*/  ISETP.NE.AND P0, PT, R0, RZ, PT ;  /* 0x000000ff0000720c */ /* 0x000fe20003f05270 */
[----:B------:R-:W-:-:S12]  /*0220*/  IMAD.U32 R0, RZ, RZ, UR5 ;  /* 0x00000005ff007e24 */ /* 0x000fd8000f8e00ff */
[----:B------:R-:W-:Y:S05]  /*0230*/  @!P0 BRA `(.L_x_4) ;  /* 0xfffffffc00dc8947 */ /* 0x000fea000383ffff */
.L_x_3:
[C---:B------:R-:W-:Y:S01]  /*0240*/  VIADD R3, R0.reuse, 0x10 ;  /* 0x0000001000037836 */ /* 0x040fe20000000000 */
[----:B------:R-:W-:Y:S01]  /*0250*/  UMOV UR5, 0x50 ;  /* 0x0000005000057882 */ /* 0x000fe20000000000 */
[----:B------:R-:W-:Y:S01]  /*0260*/  SHF.L.U32 R2, R5, R0, RZ ;  /* 0x0000000005027219 */ /* 0x000fe200000006ff */
[----:B------:R-:W-:Y:S01]  /*0270*/  ULEA UR5, UR6, UR5, 0x18 ;  /* 0x0000000506057291 */ /* 0x000fe2000f8ec0ff */
[----:B------:R-:W-:Y:S01]  /*0280*/  IMAD.SHL.U32 R0, R0, 0x20, RZ ;  /* 0x0000002000007824 */ /* 0x000fe200078e00ff */
[----:B------:R-:W-:-:S04]  /*0290*/  SHF.L.U32 R3, R4, R3, RZ ;  /* 0x0000000304037219 */ /* 0x000fc800000006ff */
[----:B------:R-:W-:-:S05]  /*02a0*/  LOP3.LUT R2, R3, R2, RZ, 0xfc, !PT ;  /* 0x0000000203027212 */ /* 0x000fca00078efcff */
[----:B------:R1:W-:Y:S04]  /*02b0*/  ATOMS.OR RZ, [UR5], R2 ;  /* 0x00000002ffff798c */ /* 0x0003e8000b000005 */
[----:B------:R1:W-:Y:S01]  /*02c0*/  STS [UR4], R0 ;  /* 0x00000000ff007988 */ /* 0x0003e20008000804 */
[----:B------:R-:W-:Y:S05]  /*02d0*/  BRA `(.L_x_2) ;  /* 0x0000000000107947 */ /* 0x000fea0003800000 */
.L_x_1:
[----:B------:R-:W-:Y:S01]  /*02e0*/  IMAD.MOV.U32 R0, RZ, RZ, -0x1 ;  /* 0xffffffffff007424 */ /* 0x000fe200078e00ff */
[----:B------:R-:W-:-:S04]  /*02f0*/  MOV R2, 0x320 ;  /* 0x0000032000027802 */ /* 0x000fc80000000f00 */
[----:B------:R1:W-:Y:S03]  /*0300*/  STS [UR4], R0 ;  /* 0x00000000ff007988 */ /* 0x0003e60008000804 */
[----:B-1----:R-:W-:Y:S05]  /*0310*/  CALL.REL.NOINC `($__internal_1_$__cuda_sm10x_tcgen05_guardrail_trap_phase_invalid_during_alloc) ;  /* 0x0000016800ac7944 */ /* 0x002fea0003c00000 */
.L_x_2:
[----:B------:R-:W-:Y:S05]  /*0320*/  WARPSYNC.ALL ;  /* 0x0000000000007948 */ /* 0x000fea0003800000 */
[----:B------:R-:W-:Y:S01]  /*0330*/  NOP ;  /* 0x0000000000007918 */ /* 0x000fe20000000000 */
.L_x_0:
[----:B------:R-:W2:Y:S01]  /*0340*/  LDC.64 R18, c[0x0][0x398] ;  /* 0x0000e600ff127b82 */ /* 0x000ea20000000a00 */
[----:B------:R-:W3:Y:S01]  /*0350*/  S2R R9, SR_CTAID.X ;  /* 0x0000000000097919 */ /* 0x000ee20000002500 */
[----:B------:R-:W-:Y:S01]  /*0360*/  UMOV UR11, 0x400 ;  /* 0x00000400000b7882 */ /* 0x000fe20000000000 */
[----:B------:R-:W4:Y:S01]  /*0370*/  LDCU UR9, c[0x0][0x3b0] ;  /* 0x00007600ff0977ac */ /* 0x000f220008000800 */
[----:B------:R-:W-:Y:S01]  /*0380*/  LOP3.LUT R4, R4, 0xfffffffb, RZ, 0xc0, !PT ;  /* 0xfffffffb04047812 */ /* 0x000fe200078ec0ff */
[----:B------:R-:W5:Y:S01]  /*0390*/  S2R R25, SR_TID.X ;  /* 0x0000000000197919 */ /* 0x000f620000002100 */
[----:B------:R-:W1:Y:S02]  /*03a0*/  LDCU.128 UR12, c[0x0][0x380] ;  /* 0x00007000ff0c77ac */ /* 0x000e640008000c00 */
[----:B------:R-:W1:Y:S01]  /*03b0*/  S2UR UR6, SR_CgaCtaId ;  /* 0x00000000000679c3 */ /* 0x000e620000008800 */
[----:B------:R-:W1:Y:S01]  /*03c0*/  LDCU UR4, c[0x0][0x3a0] ;  /* 0x00007400ff0477ac */ /* 0x000e620008000800 */
[----:B------:R-:W1:Y:S01]  /*03d0*/  LDCU UR5, c[0x0][0x3a0] ;  /* 0x00007400ff0577ac */ /* 0x000e620008000800 */
[----:B------:R-:W1:Y:S02]  /*03e0*/  LDCU UR8, c[0x0][0x3a0] ;  /* 0x00007400ff0877ac */ /* 0x000e640008000800 */
[----:B-12---:R-:W-:-:S05]  /*03f0*/  VIADD R0, R19, 0x7f ;  /* 0x0000007f13007836 */ /* 0x006fca0000000000 */
[----:B------:R-:W-:Y:S01]  /*0400*/  SHF.R.S32.HI R3, RZ, 0x1f, R0 ;  /* 0x0000001fff037819 */ /* 0x000fe20000011400 */
[----:B------:R-:W-:Y:S02]  /*0410*/  UIADD3 UR4, UPT, UPT, UR4, -0xc0, URZ ;  /* 0xffffff4004047890 */ /* 0x000fe4000fffe0ff */
[----:B------:R-:W-:Y:S01]  /*0420*/  ULEA UR11, UR6, UR11, 0x18 ;  /* 0x0000000b060b7291 */ /* 0x000fe2000f8ec0ff */
[----:B------:R-:W-:Y:S01]  /*0430*/  LEA.HI R3, R3, R0, RZ, 0x7 ;  /* 0x0000000003037211 */ /* 0x000fe200078f38ff */
[----:B------:R-:W-:Y:S01]  /*0440*/  UIADD3 UR5, UPT, UPT, UR5, -0x100, URZ ;  /* 0xffffff0005057890 */ /* 0x000fe2000fffe0ff */
[----:B---3--:R-:W-:Y:S02]  /*0450*/  IABS R10, R9 ;  /* 0x00000009000a7213 */ /* 0x008fe40000000000 */
[----:B------:R-:W-:Y:S01]  /*0460*/  SHF.R.S32.HI R3, RZ, 0x7, R3 ;  /* 0x00000007ff037819 */ /* 0x000fe20000011403 */
[----:B------:R-:W-:Y:S01]  /*0470*/  UIADD3 UR7, UPT, UPT, UR8, -0x140, URZ ;  /* 0xfffffec008077890 */ /* 0x000fe2000fffe0ff */
[----:B-----5:R-:W-:-:S03]  /*0480*/  LOP3.LUT R147, R25, 0x3f, RZ, 0xc0, !PT ;  /* 0x0000003f19937812 */ /* 0x020fc600078ec0ff */
[----:B------:R-:W-:-:S05]  /*0490*/  IMAD.SHL.U32 R6, R3, 0x8, RZ ;  /* 0x0000000803067824 */ /* 0x000fca00078e00ff */
[-C--:B------:R-:W-:Y:S02]  /*04a0*/  IABS R5, R6.reuse ;  /* 0x0000000600057213 */ /* 0x080fe40000000000 */
[----:B------:R-:W-:Y:S02]  /*04b0*/  IABS R11, R6 ;  /* 0x00000006000b7213 */ /* 0x000fe40000000000 */
[----:B------:R-:W1:Y:S08]  /*04c0*/  I2F.RP R0, R5 ;  /* 0x0000000500007306 */ /* 0x000e700000209400 */
[----:B-1----:R-:W1:Y:S02]  /*04d0*/  MUFU.RCP R0, R0 ;  /* 0x0000000000007308 */ /* 0x002e640000001000 */
[----:B-1----:R-:W-:-:S02]  /*04e0*/  VIADD R2, R0, 0xffffffe ;  /* 0x0ffffffe00027836 */ /* 0x002fc40000000000 */
[----:B------:R-:W-:-:S04]  /*04f0*/  IMAD.MOV R0, RZ, RZ, -R11 ;  /* 0x000000ffff007224 */ /* 0x000fc800078e0a0b */
[----:B------:R1:W2:Y:S02]  /*0500*/  F2I.FTZ.U32.TRUNC.NTZ R3, R2 ;  /* 0x0000000200037305 */ /* 0x0002a4000021f000 */
[----:B-1----:R-:W-:Y:S02]  /*0510*/  IMAD.MOV.U32 R2, RZ, RZ, RZ ;  /* 0x000000ffff027224 */ /* 0x002fe400078e00ff */
[----:B--2---:R-:W-:-:S04]  /*0520*/  IMAD.MOV R8, RZ, RZ, -R3 ;  /* 0x000000ffff087224 */ /* 0x004fc800078e0a03 */
[----:B------:R-:W-:Y:S02]  /*0530*/  IMAD R7, R8, R5, RZ ;  /* 0x0000000508077224 */ /* 0x000fe400078e02ff */
[----:B------:R-:W-:Y:S02]  /*0540*/  IMAD.MOV.U32 R8, RZ, RZ, R10 ;  /* 0x000000ffff087224 */ /* 0x000fe400078e000a */
[----:B------:R-:W-:-:S06]  /*0550*/  IMAD.HI.U32 R3, R3, R7, R2 ;  /* 0x0000000703037227 */ /* 0x000fcc00078e0002 */
[----:B------:R-:W-:-:S04]  /*0560*/  IMAD.HI.U32 R3, R3, R8, RZ ;  /* 0x0000000803037227 */ /* 0x000fc800078e00ff */
[----:B------:R-:W-:Y:S01]  /*0570*/  IMAD R0, R3, R0, R8 ;  /* 0x0000000003007224 */ /* 0x000fe200078e0208 */
[----:B------:R-:W-:Y:S04]  /*0580*/  BAR.SYNC.DEFER_BLOCKING 0x0 ;  /* 0x0000000000007b1d */ /* 0x000fe80000010000 */
[----:B------:R-:W-:-:S13]  /*0590*/  ISETP.GT.U32.AND P1, PT, R5, R0, PT ;  /* 0x000000000500720c */ /* 0x000fda0003f24070 */
[----:B------:R-:W-:Y:S02]  /*05a0*/  @!P1 IMAD.IADD R0, R0, 0x1, -R5 ;  /* 0x0000000100009824 */ /* 0x000fe400078e0a05 */
[----:B------:R-:W-:Y:S01]  /*05b0*/  @!P1 VIADD R3, R3, 0x1 ;  /* 0x0000000103039836 */ /* 0x000fe20000000000 */
[----:B------:R-:W-:Y:S02]  /*05c0*/  ISETP.NE.AND P1, PT, R6, RZ, PT ;  /* 0x000000ff0600720c */ /* 0x000fe40003f25270 */
[----:B------:R-:W-:Y:S02]  /*05d0*/  ISETP.GE.U32.AND P0, PT, R0, R5, PT ;  /* 0x000000050000720c */ /* 0x000fe40003f06070 */
[----:B------:R-:W-:Y:S02]  /*05e0*/  LOP3.LUT R0, R9, R6, RZ, 0x3c, !PT ;  /* 0x0000000609007212 */ /* 0x000fe400078e3cff */
[----:B------:R-:W-:Y:S02]  /*05f0*/  IABS R5, R19 ;  /* 0x0000001300057213 */ /* 0x000fe40000000000 */
[----:B------:R-:W-:Y:S01]  /*0600*/  ISETP.GE.AND P2, PT, R0, RZ, PT ;  /* 0x000000ff0000720c */ /* 0x000fe20003f46270 */
[----:B------:R-:W-:-:S06]  /*0610*/  VIADD R0, R18, 0x3f ;  /* 0x0000003f12007836 */ /* 0x000fcc0000000000 */
[----:B------:R-:W-:-:S04]  /*0620*/  @P0 VIADD R3, R3, 0x1 ;  /* 0x0000000103030836 */ /* 0x000fc80000000000 */
[----:B------:R-:W-:Y:S01]  /*0630*/  IMAD.MOV.U32 R2, RZ, RZ, R3 ;  /* 0x000000ffff027224 */ /* 0x000fe200078e0003 */
[----:B------:R-:W-:-:S03]  /*0640*/  SHF.R.S32.HI R3, RZ, 0x1f, R0 ;  /* 0x0000001fff037819 */ /* 0x000fc60000011400 */
[----:B------:R-:W-:Y:S01]  /*0650*/  @!P2 IMAD.MOV R2, RZ, RZ, -R2 ;  /* 0x000000ffff02a224 */ /* 0x000fe200078e0a02 */
[----:B------:R-:W-:Y:S02]  /*0660*/  @!P1 LOP3.LUT R2, RZ, R6, RZ, 0x33, !PT ;  /* 0x00000006ff029212 */ /* 0x000fe400078e33ff */
[----:B------:R-:W-:-:S03]  /*0670*/  LEA.HI R3, R3, R0, RZ, 0x6 ;  /* 0x0000000003037211 */ /* 0x000fc600078f30ff */
[----:B------:R-:W-:Y:S02]  /*0680*/  IMAD.SHL.U32 R22, R2, 0x8, RZ ;  /* 0x0000000802167824 */ /* 0x000fe400078e00ff */
[----:B------:R-:W-:-:S03]  /*0690*/  IMAD.MOV R2, RZ, RZ, -R2 ;  /* 0x000000ffff027224 */ /* 0x000fc600078e0a02 */
[----:B------:R-:W-:Y:S01]  /*06a0*/  LEA.HI.SX32 R3, R3, -R22, 0x1a ;  /* 0x8000001603037211 */ /* 0x000fe200078fd2ff */
[----:B------:R-:W-:Y:S02]  /*06b0*/  IMAD R21, R6, R2, R9 ;  /* 0x0000000206157224 */ /* 0x000fe400078e0209 */
[----:B------:R-:W-:Y:S01]  /*06c0*/  IMAD.MOV.U32 R6, RZ, RZ, RZ ;  /* 0x000000ffff067224 */ /* 0x000fe200078e00ff */
[----:B------:R-:W-:Y:S01]  /*06d0*/  VIMNMX R20, PT, PT, R3, 0x8, PT ;  /* 0x0000000803147848 */ /* 0x000fe20003fe0100 */
[----:B------:R-:W-:Y:S01]  /*06e0*/  I2F.RP R2, R5 ;  /* 0x0000000500027306 */ /* 0x000fe20000209400 */
[----:B------:R-:W-:Y:S02]  /*06f0*/  IABS R3, R18 ;  /* 0x0000001200037213 */ /* 0x000fe40000000000 */
[----:B------:R-:W-:-:S05]  /*0700*/  IABS R11, R20 ;  /* 0x00000014000b7213 */ /* 0x000fca0000000000 */
[----:B------:R-:W1:Y:S08]  /*0710*/  I2F.RP R0, R11 ;  /* 0x0000000b00007306 */ /* 0x000e700000209400 */
[----:B------:R-:W2:Y:S08]  /*0720*/  I2F.RP R8, R3 ;  /* 0x0000000300087306 */ /* 0x000eb00000209400 */
[----:B-1----:R-:W1:Y:S08]  /*0730*/  MUFU.RCP R0, R0 ;  /* 0x0000000000007308 */ /* 0x002e700000001000 */
[----:B--2---:R-:W-:Y:S08]  /*0740*/  MUFU.RCP R8, R8 ;  /* 0x0000000800087308 */ /* 0x004ff00000001000 */
[----:B------:R-:W-:Y:S01]  /*0750*/  MUFU.RCP R2, R2 ;  /* 0x0000000200027308 */ /* 0x000fe20000001000 */
[----:B-1----:R-:W-:Y:S01]  /*0760*/  VIADD R7, R0, 0xffffffe ;  /* 0x0ffffffe00077836 */ /* 0x002fe20000000000 */
[----:B------:R-:W-:-:S06]  /*0770*/  IABS R0, R21 ;  /* 0x0000001500007213 */ /* 0x000fcc0000000000 */
[----:B------:R-:W1:Y:S02]  /*0780*/  F2I.FTZ.U32.TRUNC.NTZ R7, R7 ;  /* 0x0000000700077305 */ /* 0x000e64000021f000 */
[----:B-1----:R-:W-:-:S04]  /*0790*/  IMAD.MOV R10, RZ, RZ, -R7 ;  /* 0x000000ffff0a7224 */ /* 0x002fc800078e0a07 */
[----:B------:R-:W-:Y:S01]  /*07a0*/  IMAD R9, R10, R11, RZ ;  /* 0x0000000b0a097224 */ /* 0x000fe200078e02ff */
[----:B------:R-:W-:-:S03]  /*07b0*/  IABS R10, R20 ;  /* 0x00000014000a7213 */ /* 0x000fc60000000000 */
[----:B------:R-:W-:-:S04]  /*07c0*/  IMAD.HI.U32 R6, R7, R9, R6 ;  /* 0x0000000907067227 */ /* 0x000fc800078e0006 */
[----:B------:R-:W-:Y:S02]  /*07d0*/  IMAD.MOV.U32 R7, RZ, RZ, R0 ;  /* 0x000000ffff077224 */ /* 0x000fe400078e0000 */
[----:B------:R-:W-:Y:S02]  /*07e0*/  IMAD.MOV R0, RZ, RZ, -R10 ;  /* 0x000000ffff007224 */ /* 0x000fe400078e0a0a */
[----:B------:R-:W-:-:S04]  /*07f0*/  IMAD.HI.U32 R6, R6, R7, RZ ;  /* 0x0000000706067227 */ /* 0x000fc800078e00ff */
[----:B------:R-:W-:Y:S02]  /*0800*/  IMAD R0, R6, R0, R7 ;  /* 0x0000000006007224 */ /* 0x000fe400078e0207 */
[----:B------:R-:W-:Y:S02]  /*0810*/  VIADD R7, R8, 0xffffffe ;  /* 0x0ffffffe08077836 */ /* 0x000fe40000000000 */
[----:B------:R-:W-:Y:S01]  /*0820*/  VIADD R9, R2, 0xffffffe ;  /* 0x0ffffffe02097836 */ /* 0x000fe20000000000 */
[----:B------:R-:W-:Y:S02]  /*0830*/  ISETP.GT.U32.AND P1, PT, R11, R0, PT ;  /* 0x000000000b00720c */ /* 0x000fe40003f24070 */
[----:B------:R-:W-:Y:S01]  /*0840*/  SHF.R.U32.HI R2, RZ, 0x6, R25 ;  /* 0x00000006ff027819 */ /* 0x000fe20000011619 */
[----:B------:R-:W1:Y:S03]  /*0850*/  F2I.FTZ.U32.TRUNC.NTZ R7, R7 ;  /* 0x0000000700077305 */ /* 0x000e66000021f000 */
[----:B------:R-:W-:-:S04]  /*0860*/  SGXT.U32 R2, R2, 0x1 ;  /* 0x000000010202781a */ /* 0x000fc80000000000 */
[C---:B------:R-:W-:Y:S01]  /*0870*/  LOP3.LUT R188, R2.reuse, 0x20, RZ, 0xfc, !PT ;  /* 0x0000002002bc7812 */ /* 0x040fe200078efcff */
[----:B------:R-:W2:Y:S01]  /*0880*/  F2I.FTZ.U32.TRUNC.NTZ R9, R9 ;  /* 0x0000000900097305 */ /* 0x000ea2000021f000 */
[----:B------:R-:W-:Y:S01]  /*0890*/  LOP3.LUT R189, R2, 0x2, RZ, 0xfc, !PT ;  /* 0x0000000202bd7812 */ /* 0x000fe200078efcff */
[----:B------:R-:W-:Y:S01]  /*08a0*/  @!P1 IMAD.IADD R0, R0, 0x1, -R11 ;  /* 0x0000000100009824 */ /* 0x000fe200078e0a0b */
[----:B------:R-:W-:Y:S01]  /*08b0*/  LOP3.LUT R187, R2, 0x22, RZ, 0xfc, !PT ;  /* 0x0000002202bb7812 */ /* 0x000fe200078efcff */
[----:B------:R-:W-:Y:S01]  /*08c0*/  @!P1 VIADD R6, R6, 0x1 ;  /* 0x0000000106069836 */ /* 0x000fe20000000000 */
[----:B------:R-:W-:Y:S02]  /*08d0*/  ISETP.NE.AND P1, PT, R20, RZ, PT ;  /* 0x000000ff1400720c */ /* 0x000fe40003f25270 */
[----:B------:R-:W-:Y:S02]  /*08e0*/  ISETP.GE.U32.AND P0, PT, R0, R11, PT ;  /* 0x0000000b0000720c */ /* 0x000fe40003f06070 */
[----:B------:R-:W-:-:S02]  /*08f0*/  LOP3.LUT R0, R21, R20, RZ, 0x3c, !PT ;  /* 0x0000001415007212 */ /* 0x000fc400078e3cff */
[----:B------:R-:W-:Y:S02]  /*0900*/  LOP3.LUT R185, R2, 0x4, RZ, 0xfc, !PT ;  /* 0x0000000402b97812 */ /* 0x000fe400078efcff */
[----:B------:R-:W-:Y:S01]  /*0910*/  ISETP.GE.AND P2, PT, R0, RZ, PT ;  /* 0x000000ff0000720c */ /* 0x000fe20003f46270 */
[----:B-1----:R-:W-:Y:S01]  /*0920*/  IMAD.MOV R0, RZ, RZ, -R7 ;  /* 0x000000ffff007224 */ /* 0x002fe200078e0a07 */
[C---:B------:R-:W-:Y:S01]  /*0930*/  LOP3.LUT R184, R2.reuse, 0x24, RZ, 0xfc, !PT ;  /* 0x0000002402b87812 */ /* 0x040fe200078efcff */
[----:B--2---:R-:W-:Y:S01]  /*0940*/  IMAD.MOV R8, RZ, RZ, -R9 ;  /* 0x000000ffff087224 */ /* 0x004fe200078e0a09 */
[----:B------:R-:W-:Y:S01]  /*0950*/  LOP3.LUT R186, R2, 0x6, RZ, 0xfc, !PT ;  /* 0x0000000602ba7812 */ /* 0x000fe200078efcff */
[----:B------:R-:W-:Y:S01]  /*0960*/  IMAD R13, R0, R3, RZ ;  /* 0x00000003000d7224 */ /* 0x000fe200078e02ff */
[----:B------:R-:W-:Y:S01]  /*0970*/  LOP3.LUT R183, R2, 0x26, RZ, 0xfc, !PT ;  /* 0x0000002602b77812 */ /* 0x000fe200078efcff */
[----:B------:R-:W-:Y:S01]  /*0980*/  @P0 VIADD R6, R6, 0x1 ;  /* 0x0000000106060836 */ /* 0x000fe20000000000 */
[----:B------:R-:W-:Y:S01]  /*0990*/  LOP3.LUT R182, R2, 0x8, RZ, 0xfc, !PT ;  /* 0x0000000802b67812 */ /* 0x000fe200078efcff */
[----:B------:R-:W-:Y:S01]  /*09a0*/  IMAD R15, R8, R5, RZ ;  /* 0x00000005080f7224 */ /* 0x000fe200078e02ff */
[C---:B------:R-:W-:Y:S01]  /*09b0*/  LOP3.LUT R180, R2.reuse, 0x28, RZ, 0xfc, !PT ;  /* 0x0000002802b47812 */ /* 0x040fe200078efcff */
[----:B------:R-:W-:Y:S01]  /*09c0*/  IMAD.MOV.U32 R10, RZ, RZ, R6 ;  /* 0x000000ffff0a7224 */ /* 0x000fe200078e0006 */
[C---:B------:R-:W-:Y:S01]  /*09d0*/  LOP3.LUT R181, R2.reuse, 0xa, RZ, 0xfc, !PT ;  /* 0x0000000a02b57812 */ /* 0x040fe200078efcff */
[----:B------:R-:W-:Y:S01]  /*09e0*/  IMAD.MOV.U32 R6, RZ, RZ, RZ ;  /* 0x000000ffff067224 */ /* 0x000fe200078e00ff */
[C---:B------:R-:W-:Y:S01]  /*09f0*/  LOP3.LUT R179, R2.reuse, 0x2a, RZ, 0xfc, !PT ;  /* 0x0000002a02b37812 */ /* 0x040fe200078efcff */
[----:B------:R-:W-:Y:S01]  /*0a00*/  @!P2 IMAD.MOV R10, RZ, RZ, -R10 ;  /* 0x000000ffff0aa224 */ /* 0x000fe200078e0a0a */
[----:B------:R-:W-:Y:S01]  /*0a10*/  @!P1 LOP3.LUT R10, RZ, R20, RZ, 0x33, !PT ;  /* 0x00000014ff0a9212 */ /* 0x000fe200078e33ff */
[----:B------:R-:W-:Y:S01]  /*0a20*/  IMAD.MOV.U32 R8, RZ, RZ, RZ ;  /* 0x000000ffff087224 */ /* 0x000fe200078e00ff */
[C---:B------:R-:W-:Y:S01]  /*0a30*/  LOP3.LUT R178, R2.reuse, 0xc, RZ, 0xfc, !PT ;  /* 0x0000000c02b27812 */ /* 0x040fe200078efcff */
[----:B------:R-:W-:Y:S01]  /*0a40*/  IMAD.HI.U32 R7, R7, R13, R6 ;  /* 0x0000000d07077227 */ /* 0x000fe200078e0006 */
[----:B------:R-:W-:-:S02]  /*0a50*/  LOP3.LUT R176, R2, 0x2c, RZ, 0xfc, !PT ;  /* 0x0000002c02b07812 */ /* 0x000fc400078efcff */
[----:B------:R-:W-:Y:S01]  /*0a60*/  LOP3.LUT R177, R2, 0xe, RZ, 0xfc, !PT ;  /* 0x0000000e02b17812 */ /* 0x000fe200078efcff */
[----:B------:R-:W-:Y:S01]  /*0a70*/  IMAD.SHL.U32 R11, R10, 0x80, RZ ;  /* 0x000000800a0b7824 */ /* 0x000fe200078e00ff */
[C---:B------:R-:W-:Y:S01]  /*0a80*/  LOP3.LUT R175, R2.reuse, 0x2e, RZ, 0xfc, !PT ;  /* 0x0000002e02af7812 */ /* 0x040fe200078efcff */
[----:B------:R-:W-:Y:S01]  /*0a90*/  IMAD.HI.U32 R6, R9, R15, R8 ;  /* 0x0000000f09067227 */ /* 0x000fe200078e0008 */
[----:B------:R-:W-:Y:S02]  /*0aa0*/  LOP3.LUT R174, R2, 0x10, RZ, 0xfc, !PT ;  /* 0x0000001002ae7812 */ /* 0x000fe400078efcff */
[C---:B------:R-:W-:Y:S01]  /*0ab0*/  LOP3.LUT R126, R11.reuse, 0x4, R2, 0xfe, !PT ;  /* 0x000000040b7e7812 */ /* 0x040fe200078efe02 */
[----:B------:R-:W-:Y:S01]  /*0ac0*/  IMAD.MOV R9, RZ, RZ, -R10 ;  /* 0x000000ffff097224 */ /* 0x000fe200078e0a0a */
[----:B------:R-:W-:Y:S02]  /*0ad0*/  LOP3.LUT R125, R11, 0x6, R2, 0xfe, !PT ;  /* 0x000000060b7d7812 */ /* 0x000fe400078efe02 */
[----:B------:R-:W-:Y:S01]  /*0ae0*/  IABS R16, R126 ;  /* 0x0000007e00107213 */ /* 0x000fe20000000000 */
[----:B------:R-:W-:Y:S01]  /*0af0*/  IMAD R9, R20, R9, R21 ;  /* 0x0000000914097224 */ /* 0x000fe200078e0215 */
[----:B------:R-:W-:-:S02]  /*0b00*/  IABS R17, R125 ;  /* 0x0000007d00117213 */ /* 0x000fc40000000000 */
[C-C-:B------:R-:W-:Y:S01]  /*0b10*/  LOP3.LUT R127, R11.reuse, 0x2, R2.reuse, 0xfe, !PT ;  /* 0x000000020b7f7812 */ /* 0x140fe200078efe02 */
[C---:B------:R-:W-:Y:S01]  /*0b20*/  IMAD.HI.U32 R12, R6.reuse, R16, RZ ;  /* 0x00000010060c7227 */ /* 0x040fe200078e00ff */
[C-C-:B------:R-:W-:Y:S02]  /*0b30*/  LOP3.LUT R121, R11.reuse, 0xe, R2.reuse, 0xfe, !PT ;  /* 0x0000000e0b797812 */ /* 0x140fe400078efe02 */
[----:B------:R-:W-:Y:S01]  /*0b40*/  IABS R15, R127 ;  /* 0x0000007f000f7213 */ /* 0x000fe20000000000 */
[C---:B------:R-:W-:Y:S01]  /*0b50*/  IMAD.HI.U32 R13, R6.reuse, R17, RZ ;  /* 0x00000011060d7227 */ /* 0x040fe200078e00ff */
[C---:B------:R-:W-:Y:S01]  /*0b60*/  LOP3.LUT R0, R11.reuse, R2, RZ, 0xfc, !PT ;  /* 0x000000020b007212 */ /* 0x040fe200078efcff */
[----:B------:R-:W-:Y:S01]  /*0b70*/  STL [R1+0x254], R127 ;  /* 0x0002547f01007387 */ /* 0x000fe20000100800 */
[C---:B------:R-:W-:Y:S01]  /*0b80*/  LOP3.LUT R124, R11.reuse, 0x8, R2, 0xfe, !PT ;  /* 0x000000080b7c7812 */ /* 0x040fe200078efe02 */
[----:B------:R-:W-:Y:S01]  /*0b90*/  IMAD.MOV R12, RZ, RZ, -R12 ;  /* 0x000000ffff0c7224 */ /* 0x000fe200078e0a0c */
[C-C-:B------:R-:W-:Y:S01]  /*0ba0*/  LOP3.LUT R120, R11.reuse, 0x10, R2.reuse, 0xfe, !PT ;  /* 0x000000100b787812 */ /* 0x140fe200078efe02 */
[----:B------:R-:W-:Y:S01]  /*0bb0*/  IMAD.MOV R20, RZ, RZ, -R13 ;  /* 0x000000ffff147224 */ /* 0x000fe200078e0a0d */
[----:B------:R-:W-:Y:S01]  /*0bc0*/  IABS R26, R121 ;  /* 0x00000079001a7213 */ /* 0x000fe20000000000 */
[C---:B------:R-:W-:Y:S01]  /*0bd0*/  IMAD.HI.U32 R10, R6.reuse, R15, RZ ;  /* 0x0000000f060a7227 */ /* 0x040fe200078e00ff */
[----:B------:R-:W-:Y:S01]  /*0be0*/  IABS R14, R0 ;  /* 0x00000000000e7213 */ /* 0x000fe20000000000 */
[----:B------:R-:W-:Y:S01]  /*0bf0*/  STL [R1+0x250], R126 ;  /* 0x0002507e01007387 */ /* 0x000fe20000100800 */
[----:B------:R-:W-:Y:S01]  /*0c00*/  LOP3.LUT R122, R11, 0xc, R2, 0xfe, !PT ;  /* 0x0000000c0b7a7812 */ /* 0x000fe200078efe02 */
[C---:B------:R-:W-:Y:S01]  /*0c10*/  IMAD R12, R5.reuse, R12, R16 ;  /* 0x0000000c050c7224 */ /* 0x040fe200078e0210 */
[----:B------:R-:W-:Y:S01]  /*0c20*/  IABS R21, R124 ;  /* 0x0000007c00157213 */ /* 0x000fe20000000000 */
[----:B------:R-:W-:Y:S01]  /*0c30*/  IMAD R16, R5, R20, R17 ;  /* 0x0000001405107224 */ /* 0x000fe200078e0211 */
[----:B------:R-:W-:Y:S01]  /*0c40*/  IABS R28, R120 ;  /* 0x00000078001c7213 */ /* 0x000fe20000000000 */
[----:B------:R-:W-:Y:S01]  /*0c50*/  IMAD.MOV R10, RZ, RZ, -R10 ;  /* 0x000000ffff0a7224 */ /* 0x000fe200078e0a0a */
[----:B------:R-:W-:Y:S01]  /*0c60*/  IABS R24, R122 ;  /* 0x0000007a00187213 */ /* 0x000fe20000000000 */
[C---:B------:R-:W-:Y:S01]  /*0c70*/  IMAD.HI.U32 R17, R6.reuse, R26, RZ ;  /* 0x0000001a06117227 */ /* 0x040fe200078e00ff */
[C-C-:B------:R-:W-:Y:S01]  /*0c80*/  LOP3.LUT R116, R11.reuse, 0x18, R2.reuse, 0xfe, !PT ;  /* 0x000000180b747812 */ /* 0x140fe200078efe02 */
[----:B------:R-:W-:Y:S01]  /*0c90*/  STL [R1+0x24c], R125 ;  /* 0x00024c7d01007387 */ /* 0x000fe20000100800 */
[C-C-:B------:R-:W-:Y:S01]  /*0ca0*/  LOP3.LUT R123, R11.reuse, 0xa, R2.reuse, 0xfe, !PT ;  /* 0x0000000a0b7b7812 */ /* 0x140fe200078efe02 */
[C---:B------:R-:W-:Y:S01]  /*0cb0*/  IMAD.HI.U32 R8, R6.reuse, R14, RZ ;  /* 0x0000000e06087227 */ /* 0x040fe200078e00ff */
[C-C-:B------:R-:W-:Y:S01]  /*0cc0*/  LOP3.LUT R119, R11.reuse, 0x12, R2.reuse, 0xfe, !PT ;  /* 0x000000120b777812 */ /* 0x140fe200078efe02 */
[----:B------:R1:W-:Y:S01]  /*0cd0*/  STL [R1+0x248], R124 ;  /* 0x0002487c01007387 */ /* 0x0003e20000100800 */
[----:B------:R-:W-:Y:S01]  /*0ce0*/  IABS R36, R116 ;  /* 0x0000007400247213 */ /* 0x000fe20000000000 */
[C---:B------:R-:W-:Y:S01]  /*0cf0*/  IMAD.HI.U32 R13, R6.reuse, R21, RZ ;  /* 0x00000015060d7227 */ /* 0x040fe200078e00ff */
[----:B------:R-:W-:Y:S01]  /*0d00*/  IABS R23, R123 ;  /* 0x0000007b00177213 */ /* 0x000fe20000000000 */
[----:B------:R-:W-:Y:S01]  /*0d10*/  STL [R1+0x244], R123 ;  /* 0x0002447b01007387 */ /* 0x000fe20000100800 */
[C-C-:B------:R-:W-:Y:S01]  /*0d20*/  LOP3.LUT R117, R11.reuse, 0x16, R2.reuse, 0xfe, !PT ;  /* 0x000000160b757812 */ /* 0x140fe200078efe02 */
[----:B------:R-:W-:Y:S01]  /*0d30*/  IMAD.HI.U32 R20, R6, R28, RZ ;  /* 0x0000001c06147227 */ /* 0x000fe200078e00ff */
[--C-:B------:R-:W-:Y:S01]  /*0d40*/  LOP3.LUT R115, R11, 0x1a, R2.reuse, 0xfe, !PT ;  /* 0x0000001a0b737812 */ /* 0x100fe200078efe02 */
[----:B------:R-:W-:Y:S01]  /*0d50*/  STL [R1+0x240], R122 ;  /* 0x0002407a01007387 */ /* 0x000fe20000100800 */
[----:B------:R-:W-:Y:S01]  /*0d60*/  IABS R30, R119 ;  /* 0x00000077001e7213 */ /* 0x000fe20000000000 */
[----:B------:R-:W-:Y:S01]  /*0d70*/  IMAD R10, R5, R10, R15 ;  /* 0x0000000a050a7224 */ /* 0x000fe200078e020f */
[----:B------:R-:W-:Y:S01]  /*0d80*/  IABS R34, R117 ;  /* 0x0000007500227213 */ /* 0x000fe20000000000 */
[----:B------:R-:W-:Y:S01]  /*0d90*/  IMAD.MOV R17, RZ, RZ, -R17 ;  /* 0x000000ffff117224 */ /* 0x000fe200078e0a11 */
[C---:B------:R-:W-:Y:S01]  /*0da0*/  LOP3.LUT R111, R11.reuse, 0x22, R2, 0xfe, !PT ;  /* 0x000000220b6f7812 */ /* 0x040fe200078efe02 */
[----:B------:R-:W-:Y:S01]  /*0db0*/  IMAD.MOV R8, RZ, RZ, -R8 ;  /* 0x000000ffff087224 */ /* 0x000fe200078e0a08 */
[C-C-:B------:R-:W-:Y:S01]  /*0dc0*/  LOP3.LUT R118, R11.reuse, 0x14, R2.reuse, 0xfe, !PT ;  /* 0x000000140b767812 */ /* 0x140fe200078efe02 */
[----:B------:R-:W-:Y:S01]  /*0dd0*/  IMAD.IADD R9, R22, 0x1, R9 ;  /* 0x0000000116097824 */ /* 0x000fe200078e0209 */
[----:B------:R-:W-:Y:S01]  /*0de0*/  IABS R38, R115 ;  /* 0x0000007300267213 */ /* 0x000fe20000000000 */
[C---:B------:R-:W-:Y:S01]  /*0df0*/  IMAD.HI.U32 R15, R6.reuse, R24, RZ ;  /* 0x00000018060f7227 */ /* 0x040fe200078e00ff */
[C---:B------:R-:W-:Y:S01]  /*0e00*/  LOP3.LUT R114, R11.reuse, 0x1c, R2, 0xfe, !PT ;  /* 0x0000001c0b727812 */ /* 0x040fe200078efe02 */
[----:B------:R-:W-:Y:S01]  /*0e10*/  STL [R1+0x23c], R121 ;  /* 0x00023c7901007387 */ /* 0x000fe20000100800 */
[----:B------:R-:W-:Y:S01]  /*0e20*/  IABS R46, R111 ;  /* 0x0000006f002e7213 */ /* 0x000fe20000000000 */
[----:B------:R-:W-:Y:S01]  /*0e30*/  IMAD.MOV R22, RZ, RZ, -R13 ;  /* 0x000000ffff167224 */ /* 0x000fe200078e0a0d */
[----:B------:R-:W-:Y:S01]  /*0e40*/  IABS R32, R118 ;  /* 0x0000007600207213 */ /* 0x000fe20000000000 */
[----:B------:R-:W-:Y:S01]  /*0e50*/  IMAD.MOV R13, RZ, RZ, -R20 ;  /* 0x000000ffff0d7224 */ /* 0x000fe200078e0a14 */
[----:B------:R-:W-:Y:S01]  /*0e60*/  LOP3.LUT R112, R11, 0x20, R2, 0xfe, !PT ;  /* 0x000000200b707812 */ /* 0x000fe200078efe02 */
[----:B------:R-:W-:Y:S01]  /*0e70*/  IMAD R26, R5, R17, R26 ;  /* 0x00000011051a7224 */ /* 0x000fe200078e021a */
[----:B------:R-:W-:Y:S01]  /*0e80*/  LOP3.LUT R110, R11, 0x24, R2, 0xfe, !PT ;  /* 0x000000240b6e7812 */ /* 0x000fe200078efe02 */
[----:B------:R-:W-:Y:S01]  /*0e90*/  IMAD R8, R5, R8, R14 ;  /* 0x0000000805087224 */ /* 0x000fe200078e020e */
[----:B------:R-:W-:Y:S01]  /*0ea0*/  IABS R40, R114 ;  /* 0x0000007200287213 */ /* 0x000fe20000000000 */
[----:B------:R-:W-:Y:S01]  /*0eb0*/  IMAD.MOV R15, RZ, RZ, -R15 ;  /* 0x000000ffff0f7224 */ /* 0x000fe200078e0a0f */
[----:B------:R-:W-:Y:S01]  /*0ec0*/  IABS R44, R112 ;  /* 0x00000070002c7213 */ /* 0x000fe20000000000 */
[C---:B------:R-:W-:Y:S01]  /*0ed0*/  IMAD.HI.U32 R17, R6.reuse, R36, RZ ;  /* 0x0000002406117227 */ /* 0x040fe200078e00ff */
[C-C-:B------:R-:W-:Y:S01]  /*0ee0*/  LOP3.LUT R103, R11.reuse, 0x2c, R2.reuse, 0xfe, !PT ;  /* 0x0000002c0b677812 */ /* 0x140fe200078efe02 */
[----:B------:R2:W-:Y:S01]  /*0ef0*/  STL [R1+0x238], R120 ;  /* 0x0002387801007387 */ /* 0x0005e20000100800 */
[C-C-:B------:R-:W-:Y:S01]  /*0f00*/  LOP3.LUT R113, R11.reuse, 0x1e, R2.reuse, 0xfe, !PT ;  /* 0x0000001e0b717812 */ /* 0x140fe200078efe02 */
[C---:B------:R-:W-:Y:S01]  /*0f10*/  IMAD.HI.U32 R14, R6.reuse, R23, RZ ;  /* 0x00000017060e7227 */ /* 0x040fe200078e00ff */
[----:B------:R-:W-:Y:S01]  /*0f20*/  IABS R48, R110 ;  /* 0x0000006e00307213 */ /* 0x000fe20000000000 */
[----:B------:R-:W-:Y:S01]  /*0f30*/  STL [R1+0x234], R119 ;  /* 0x0002347701007387 */ /* 0x000fe20000100800 */
[----:B------:R-:W-:Y:S01]  /*0f40*/  LOP3.LUT R109, R11, 0x26, R2, 0xfe, !PT ;  /* 0x000000260b6d7812 */ /* 0x000fe200078efe02 */
[----:B------:R-:W-:Y:S01]  /*0f50*/  IMAD R28, R5, R13, R28 ;  /* 0x0000000d051c7224 */ /* 0x000fe200078e021c */
[----:B------:R-:W-:Y:S01]  /*0f60*/  IABS R56, R103 ;  /* 0x0000006700387213 */ /* 0x000fe20000000000 */
[C---:B------:R-:W-:Y:S01]  /*0f70*/  IMAD.HI.U32 R13, R6.reuse, R30, RZ ;  /* 0x0000001e060d7227 */ /* 0x040fe200078e00ff */
[----:B------:R-:W-:Y:S01]  /*0f80*/  IABS R42, R113 ;  /* 0x00000071002a7213 */ /* 0x000fe20000000000 */
[----:B------:R-:W-:Y:S01]  /*0f90*/  STL [R1+0x230], R118 ;  /* 0x0002307601007387 */ /* 0x000fe20000100800 */
[----:B------:R-:W-:Y:S01]  /*0fa0*/  LOP3.LUT R105, R11, 0x2a, R2, 0xfe, !PT ;  /* 0x0000002a0b697812 */ /* 0x000fe200078efe02 */
[----:B------:R-:W-:Y:S01]  /*0fb0*/  IMAD R24, R5, R15, R24 ;  /* 0x0000000f05187224 */ /* 0x000fe200078e0218 */
[C---:B------:R-:W-:Y:S01]  /*0fc0*/  LOP3.LUT R101, R11.reuse, 0x2e, R2, 0xfe, !PT ;  /* 0x0000002e0b657812 */ /* 0x040fe200078efe02 */
[----:B------:R-:W-:Y:S01]  /*0fd0*/  IMAD.MOV R17, RZ, RZ, -R17 ;  /* 0x000000ffff117224 */ /* 0x000fe200078e0a11 */
[----:B------:R-:W-:Y:S01]  /*0fe0*/  IABS R50, R109 ;  /* 0x0000006d00327213 */ /* 0x000fe20000000000 */
[----:B------:R-:W-:Y:S01]  /*0ff0*/  IMAD.MOV R14, RZ, RZ, -R14 ;  /* 0x000000ffff0e7224 */ /* 0x000fe200078e0a0e */
[----:B------:R-:W-:Y:S01]  /*1000*/  IABS R54, R105 ;  /* 0x0000006900367213 */ /* 0x000fe20000000000 */
[C---:B------:R-:W-:Y:S01]  /*1010*/  IMAD.HI.U32 R15, R6.reuse, R34, RZ ;  /* 0x00000022060f7227 */ /* 0x040fe200078e00ff */
[C-C-:B------:R-:W-:Y:S01]  /*1020*/  LOP3.LUT R93, R11.reuse, 0x36, R2.reuse, 0xfe, !PT ;  /* 0x000000360b5d7812 */ /* 0x140fe200078efe02 */
[----:B------:R-:W-:Y:S01]  /*1030*/  STL [R1+0x22c], R117 ;  /* 0x00022c7501007387 */ /* 0x000fe20000100800 */
[--C-:B------:R-:W-:Y:S01]  /*1040*/  LOP3.LUT R107, R11, 0x28, R2.reuse, 0xfe, !PT ;  /* 0x000000280b6b7812 */ /* 0x100fe200078efe02 */
[----:B------:R-:W-:Y:S01]  /*1050*/  IMAD R20, R5, R22, R21 ;  /* 0x0000001605147224 */ /* 0x000fe200078e0215 */
[----:B------:R-:W-:Y:S01]  /*1060*/  IABS R58, R101 ;  /* 0x00000065003a7213 */ /* 0x000fe20000000000 */
[C---:B------:R-:W-:Y:S01]  /*1070*/  IMAD.HI.U32 R21, R6.reuse, R38, RZ ;  /* 0x0000002606157227 */ /* 0x040fe200078e00ff */
[----:B------:R-:W-:Y:S01]  /*1080*/  LOP3.LUT R99, R11, 0x30, R2, 0xfe, !PT ;  /* 0x000000300b637812 */ /* 0x000fe200078efe02 */
[----:B------:R-:W-:Y:S01]  /*1090*/  STL [R1+0x228], R116 ;  /* 0x0002287401007387 */ /* 0x000fe20000100800 */
[----:B------:R-:W-:Y:S01]  /*10a0*/  IABS R66, R93 ;  /* 0x0000005d00427213 */ /* 0x000fe20000000000 */
[----:B------:R-:W-:Y:S01]  /*10b0*/  IMAD.MOV R13, RZ, RZ, -R13 ;  /* 0x000000ffff0d7224 */ /* 0x000fe200078e0a0d */
[----:B------:R-:W-:Y:S01]  /*10c0*/  IABS R52, R107 ;  /* 0x0000006b00347213 */ /* 0x000fe20000000000 */
[----:B------:R-:W-:Y:S01]  /*10d0*/  IMAD R36, R5, R17, R36 ;  /* 0x0000001105247224 */ /* 0x000fe200078e0224 */
[--C-:B------:R-:W-:Y:S01]  /*10e0*/  LOP3.LUT R95, R11, 0x34, R2.reuse, 0xfe, !PT ;  /* 0x000000340b5f7812 */ /* 0x100fe200078efe02 */
[----:B------:R-:W-:Y:S01]  /*10f0*/  IMAD R22, R5, R14, R23 ;  /* 0x0000000e05167224 */ /* 0x000fe200078e0217 */
[C-C-:B------:R-:W-:Y:S01]  /*1100*/  LOP3.LUT R89, R11.reuse, 0x3a, R2.reuse, 0xfe, !PT ;  /* 0x0000003a0b597812 */ /* 0x140fe200078efe02 */
[----:B------:R-:W-:Y:S01]  /*1110*/  IMAD.MOV R15, RZ, RZ, -R15 ;  /* 0x000000ffff0f7224 */ /* 0x000fe200078e0a0f */
[----:B------:R-:W-:Y:S01]  /*1120*/  IABS R60, R99 ;  /* 0x00000063003c7213 */ /* 0x000fe20000000000 */
[C---:B------:R-:W-:Y:S01]  /*1130*/  IMAD.HI.U32 R17, R6.reuse, R46, RZ ;  /* 0x0000002e06117227 */ /* 0x040fe200078e00ff */
[C-C-:B------:R-:W-:Y:S01]  /*1140*/  LOP3.LUT R91, R11.reuse, 0x38, R2.reuse, 0xfe, !PT ;  /* 0x000000380b5b7812 */ /* 0x140fe200078efe02 */
[----:B------:R-:W-:Y:S01]  /*1150*/  STL [R1+0x224], R115 ;  /* 0x0002247301007387 */ /* 0x000fe20000100800 */
[----:B------:R-:W-:Y:S01]  /*1160*/  IABS R64, R95 ;  /* 0x0000005f00407213 */ /* 0x000fe20000000000 */
[----:B------:R-:W-:Y:S01]  /*1170*/  IMAD.HI.U32 R14, R6, R32, RZ ;  /* 0x00000020060e7227 */ /* 0x000fe200078e00ff */
[----:B------:R-:W-:Y:S01]  /*1180*/  IABS R70, R89 ;  /* 0x0000005900467213 */ /* 0x000fe20000000000 */
[----:B------:R3:W-:Y:S01]  /*1190*/  STL [R1+0x220], R114 ;  /* 0x0002207201007387 */ /* 0x0007e20000100800 */
[----:B------:R-:W-:Y:S01]  /*11a0*/  LOP3.LUT R81, R0, 0x42, RZ, 0xfc, !PT ;  /* 0x0000004200517812 */ /* 0x000fe200078efcff */
[----:B------:R-:W-:Y:S01]  /*11b0*/  IMAD.MOV R21, RZ, RZ, -R21 ;  /* 0x000000ffff157224 */ /* 0x000fe200078e0a15 */
[----:B------:R-:W-:Y:S01]  /*11c0*/  LOP3.LUT R97, R11, 0x32, R2, 0xfe, !PT ;  /* 0x000000320b617812 */ /* 0x000fe200078efe02 */
[----:B------:R-:W-:Y:S01]  /*11d0*/  IMAD R30, R5, R13, R30 ;  /* 0x0000000d051e7224 */ /* 0x000fe200078e021e */
[----:B------:R-:W-:Y:S01]  /*11e0*/  IABS R68, R91 ;  /* 0x0000005b00447213 */ /* 0x000fe20000000000 */
[----:B------:R-:W-:Y:S01]  /*11f0*/  IMAD.HI.U32 R13, R6, R40, RZ ;  /* 0x00000028060d7227 */ /* 0x000fe200078e00ff */
[C-C-:B------:R-:W-:Y:S01]  /*1200*/  LOP3.LUT R87, R11.reuse, 0x3c, R2.reuse, 0xfe, !PT ;  /* 0x0000003c0b577812 */ /* 0x140fe200078efe02 */
[----:B------:R-:W-:Y:S01]  /*1210*/  STL [R1+0x21c], R113 ;  /* 0x00021c7101007387 */ /* 0x000fe20000100800 */
[----:B------:R-:W-:Y:S01]  /*1220*/  LOP3.LUT R85, R11, 0x3e, R2, 0xfe, !PT ;  /* 0x0000003e0b557812 */ /* 0x000fe200078efe02 */
[C---:B------:R-:W-:Y:S01]  /*1230*/  IMAD R34, R5.reuse, R15, R34 ;  /* 0x0000000f05227224 */ /* 0x040fe200078e0222 */
[----:B------:R-:W-:Y:S01]  /*1240*/  IABS R78, R81 ;  /* 0x00000051004e7213 */ /* 0x000fe20000000000 */
[----:B------:R-:W-:Y:S01]  /*1250*/  IMAD.MOV R17, RZ, RZ, -R17 ;  /* 0x000000ffff117224 */ /* 0x000fe200078e0a11 */
[----:B------:R-:W-:Y:S01]  /*1260*/  IABS R62, R97 ;  /* 0x00000061003e7213 */ /* 0x000fe20000000000 */
[----:B------:R-:W-:Y:S01]  /*1270*/  IMAD.MOV R14, RZ, RZ, -R14 ;  /* 0x000000ffff0e7224 */ /* 0x000fe200078e0a0e */
[----:B------:R-:W-:Y:S01]  /*1280*/  LOP3.LUT R83, R0, 0x40, RZ, 0xfc, !PT ;  /* 0x0000004000537812 */ /* 0x000fe200078efcff */
[----:B------:R-:W-:Y:S01]  /*1290*/  IMAD.HI.U32 R15, R6, R44, RZ ;  /* 0x0000002c060f7227 */ /* 0x000fe200078e00ff */
[C---:B------:R-:W-:Y:S01]  /*12a0*/  LOP3.LUT R79, R0.reuse, 0x44, RZ, 0xfc, !PT ;  /* 0x00000044004f7812 */ /* 0x040fe200078efcff */
[----:B------:R-:W-:Y:S01]  /*12b0*/  STL [R1+0x218], R112 ;  /* 0x0002187001007387 */ /* 0x000fe20000100800 */
[----:B------:R-:W-:Y:S01]  /*12c0*/  IABS R76, R83 ;  /* 0x00000053004c7213 */ /* 0x000fe20000000000 */
[C---:B------:R-:W-:Y:S01]  /*12d0*/  IMAD R38, R5.reuse, R21, R38 ;  /* 0x0000001505267224 */ /* 0x040fe200078e0226 */
[----:B------:R-:W-:Y:S01]  /*12e0*/  LOP3.LUT R71, R0, 0x4c, RZ, 0xfc, !PT ;  /* 0x0000004c00477812 */ /* 0x000fe200078efcff */
[----:B------:R-:W-:Y:S01]  /*12f0*/  IMAD.HI.U32 R21, R6, R48, RZ ;  /* 0x0000003006157227 */ /* 0x000fe200078e00ff */
[----:B------:R-:W-:Y:S01]  /*1300*/  IABS R80, R79 ;  /* 0x0000004f00507213 */ /* 0x000fe20000000000 */
[----:B------:R-:W-:Y:S01]  /*1310*/  STL [R1+0x214], R111 ;  /* 0x0002146f01007387 */ /* 0x000fe20000100800 */
[----:B------:R-:W-:Y:S01]  /*1320*/  IABS R72, R87 ;  /* 0x0000005700487213 */ /* 0x000fe20000000000 */
[----:B------:R-:W-:Y:S01]  /*1330*/  IMAD.MOV R13, RZ, RZ, -R13 ;  /* 0x000000ffff0d7224 */ /* 0x000fe200078e0a0d */
[----:B------:R-:W-:Y:S01]  /*1340*/  IABS R88, R71 ;  /* 0x0000004700587213 */ /* 0x000fe20000000000 */
[C---:B------:R-:W-:Y:S01]  /*1350*/  IMAD R46, R5.reuse, R17, R46 ;  /* 0x00000011052e7224 */ /* 0x040fe200078e022e */
[----:B------:R-:W-:Y:S01]  /*1360*/  IABS R74, R85 ;  /* 0x00000055004a7213 */ /* 0x000fe20000000000 */
[C---:B------:R-:W-:Y:S01]  /*1370*/  IMAD R32, R5.reuse, R14, R32 ;  /* 0x0000000e05207224 */ /* 0x040fe200078e0220 */
[C---:B------:R-:W-:Y:S01]  /*1380*/  LOP3.LUT R73, R0.reuse, 0x4a, RZ, 0xfc, !PT ;  /* 0x0000004a00497812 */ /* 0x040fe200078efcff */
[----:B------:R-:W-:Y:S01]  /*1390*/  IMAD.MOV R15, RZ, RZ, -R15 ;  /* 0x000000ffff0f7224 */ /* 0x000fe200078e0a0f */
[----:B------:R-:W-:Y:S01]  /*13a0*/  LOP3.LUT R69, R0, 0x4e, RZ, 0xfc, !PT ;  /* 0x0000004e00457812 */ /* 0x000fe200078efcff */
[----:B------:R-:W-:Y:S01]  /*13b0*/  IMAD.HI.U32 R17, R6, R56, RZ ;  /* 0x0000003806117227 */ /* 0x000fe200078e00ff */
[----:B------:R-:W-:Y:S01]  /*13c0*/  LOP3.LUT R77, R0, 0x46, RZ, 0xfc, !PT ;  /* 0x00000046004d7812 */ /* 0x000fe200078efcff */
[----:B------:R-:W-:Y:S01]  /*13d0*/  STL [R1+0x210], R110 ;  /* 0x0002106e01007387 */ /* 0x000fe20000100800 */
[----:B------:R-:W-:Y:S01]  /*13e0*/  IABS R86, R73 ;  /* 0x0000004900567213 */ /* 0x000fe20000000000 */
[----:B------:R-:W-:Y:S01]  /*13f0*/  IMAD.HI.U32 R14, R6, R42, RZ ;  /* 0x0000002a060e7227 */ /* 0x000fe200078e00ff */
[C---:B------:R-:W-:Y:S01]  /*1400*/  LOP3.LUT R61, R0.reuse, 0x56, RZ, 0xfc, !PT ;  /* 0x00000056003d7812 */ /* 0x040fe200078efcff */
[----:B------:R-:W-:Y:S01]  /*1410*/  STL [R1+0x20c], R109 ;  /* 0x00020c6d01007387 */ /* 0x000fe20000100800 */
[----:B------:R-:W-:Y:S01]  /*1420*/  IABS R90, R69 ;  /* 0x00000045005a7213 */ /* 0x000fe20000000000 */
[----:B------:R-:W-:Y:S01]  /*1430*/  IMAD.MOV R21, RZ, RZ, -R21 ;  /* 0x000000ffff157224 */ /* 0x000fe200078e0a15 */
[----:B------:R-:W-:Y:S01]  /*1440*/  LOP3.LUT R75, R0, 0x48, RZ, 0xfc, !PT ;  /* 0x00000048004b7812 */ /* 0x000fe200078efcff */
[C---:B------:R-:W-:Y:S01]  /*1450*/  IMAD R40, R5.reuse, R13, R40 ;  /* 0x0000000d05287224 */ /* 0x040fe200078e0228 */
[----:B------:R-:W-:Y:S01]  /*1460*/  IABS R82, R77 ;  /* 0x0000004d00527213 */ /* 0x000fe20000000000 */
[----:B------:R-:W-:Y:S01]  /*1470*/  IMAD.HI.U32 R13, R6, R50, RZ ;  /* 0x00000032060d7227 */ /* 0x000fe200078e00ff */
[----:B------:R-:W-:Y:S01]  /*1480*/  IABS R98, R61 ;  /* 0x0000003d00627213 */ /* 0x000fe20000000000 */
[----:B------:R-:W-:Y:S01]  /*1490*/  STL [R1+0x208], R107 ;  /* 0x0002086b01007387 */ /* 0x000fe20000100800 */
[----:B------:R-:W-:Y:S01]  /*14a0*/  IABS R84, R75 ;  /* 0x0000004b00547213 */ /* 0x000fe20000000000 */
[C---:B------:R-:W-:Y:S01]  /*14b0*/  IMAD R44, R5.reuse, R15, R44 ;  /* 0x0000000f052c7224 */ /* 0x040fe200078e022c */
[C---:B------:R-:W-:Y:S01]  /*14c0*/  LOP3.LUT R63, R0.reuse, 0x54, RZ, 0xfc, !PT ;  /* 0x00000054003f7812 */ /* 0x040fe200078efcff */
[----:B------:R-:W-:Y:S01]  /*14d0*/  IMAD.MOV R17, RZ, RZ, -R17 ;  /* 0x000000ffff117224 */ /* 0x000fe200078e0a11 */
[C---:B------:R-:W-:Y:S01]  /*14e0*/  LOP3.LUT R59, R0.reuse, 0x58, RZ, 0xfc, !PT ;  /* 0x00000058003b7812 */ /* 0x040fe200078efcff */
[----:B------:R-:W-:Y:S01]  /*14f0*/  IMAD.MOV R14, RZ, RZ, -R14 ;  /* 0x000000ffff0e7224 */ /* 0x000fe200078e0a0e */
[----:B------:R-:W-:Y:S01]  /*1500*/  LOP3.LUT R67, R0, 0x50, RZ, 0xfc, !PT ;  /* 0x0000005000437812 */ /* 0x000fe200078efcff */
[----:B------:R-:W-:Y:S01]  /*1510*/  IMAD.HI.U32 R15, R6, R54, RZ ;  /* 0x00000036060f7227 */ /* 0x000fe200078e00ff */
[----:B------:R-:W-:Y:S01]  /*1520*/  IABS R96, R63 ;  /* 0x0000003f00607213 */ /* 0x000fe20000000000 */
[----:B------:R-:W-:Y:S01]  /*1530*/  STL [R1+0x204], R105 ;  /* 0x0002046901007387 */ /* 0x000fe20000100800 */
[----:B------:R-:W-:Y:S01]  /*1540*/  IABS R100, R59 ;  /* 0x0000003b00647213 */ /* 0x000fe20000000000 */
[C---:B------:R-:W-:Y:S01]  /*1550*/  IMAD R48, R5.reuse, R21, R48 ;  /* 0x0000001505307224 */ /* 0x040fe200078e0230 */
[----:B------:R-:W-:Y:S01]  /*1560*/  LOP3.LUT R65, R0, 0x52, RZ, 0xfc, !PT ;  /* 0x0000005200417812 */ /* 0x000fe200078efcff */
[----:B------:R-:W-:Y:S01]  /*1570*/  IMAD.HI.U32 R21, R6, R58, RZ ;  /* 0x0000003a06157227 */ /* 0x000fe200078e00ff */
[C---:B------:R-:W-:Y:S01]  /*1580*/  LOP3.LUT R53, R0.reuse, 0x5e, RZ, 0xfc, !PT ;  /* 0x0000005e00357812 */ /* 0x040fe200078efcff */
[----:B------:R-:W-:Y:S01]  /*1590*/  STL [R1+0x200], R103 ;  /* 0x0002006701007387 */ /* 0x000fe20000100800 */
[----:B------:R-:W-:Y:S01]  /*15a0*/  IABS R92, R67 ;  /* 0x00000043005c7213 */ /* 0x000fe20000000000 */
[----:B------:R-:W-:Y:S01]  /*15b0*/  IMAD.MOV R13, RZ, RZ, -R13 ;  /* 0x000000ffff0d7224 */ /* 0x000fe200078e0a0d */
[----:B------:R-:W-:Y:S01]  /*15c0*/  IABS R94, R65 ;  /* 0x00000041005e7213 */ /* 0x000fe20000000000 */
[C---:B------:R-:W-:Y:S01]  /*15d0*/  IMAD R56, R5.reuse, R17, R56 ;  /* 0x0000001105387224 */ /* 0x040fe200078e0238 */
[C---:B------:R-:W-:Y:S01]  /*15e0*/  LOP3.LUT R51, R0.reuse, 0x60, RZ, 0xfc, !PT ;  /* 0x0000006000337812 */ /* 0x040fe200078efcff */
[C---:B------:R-:W-:Y:S01]  /*15f0*/  IMAD R42, R5.reuse, R14, R42 ;  /* 0x0000000e052a7224 */ /* 0x040fe200078e022a */
[----:B------:R-:W-:Y:S01]  /*1600*/  IABS R106, R53 ;  /* 0x00000035006a7213 */ /* 0x000fe20000000000 */
[----:B------:R-:W-:Y:S01]  /*1610*/  IMAD.MOV R15, RZ, RZ, -R15 ;  /* 0x000000ffff0f7224 */ /* 0x000fe200078e0a0f */
[----:B------:R-:W-:Y:S01]  /*1620*/  LOP3.LUT R57, R0, 0x5a, RZ, 0xfc, !PT ;  /* 0x0000005a00397812 */ /* 0x000fe200078efcff */
[----:B------:R-:W-:Y:S01]  /*1630*/  IMAD.HI.U32 R17, R6, R66, RZ ;  /* 0x0000004206117227 */ /* 0x000fe200078e00ff */
[----:B------:R-:W-:Y:S01]  /*1640*/  IABS R108, R51 ;  /* 0x00000033006c7213 */ /* 0x000fe20000000000 */
[----:B------:R-:W-:Y:S01]  /*1650*/  STL [R1+0x1fc], R101 ;  /* 0x0001fc6501007387 */ /* 0x000fe20000100800 */
[----:B------:R-:W-:Y:S01]  /*1660*/  LOP3.LUT R55, R0, 0x5c, RZ, 0xfc, !PT ;  /* 0x0000005c00377812 */ /* 0x000fe200078efcff */
[----:B------:R-:W-:Y:S01]  /*1670*/  IMAD.HI.U32 R14, R6, R52, RZ ;  /* 0x00000034060e7227 */ /* 0x000fe200078e00ff */
[----:B------:R-:W-:Y:S01]  /*1680*/  LOP3.LUT R49, R0, 0x62, RZ, 0xfc, !PT ;  /* 0x0000006200317812 */ /* 0x000fe200078efcff */
[----:B------:R-:W-:Y:S01]  /*1690*/  STL [R1+0x1f8], R99 ;  /* 0x0001f86301007387 */ /* 0x000fe20000100800 */
[----:B------:R-:W-:Y:S01]  /*16a0*/  IABS R102, R57 ;  /* 0x0000003900667213 */ /* 0x000fe20000000000 */
[----:B------:R-:W-:Y:S01]  /*16b0*/  IMAD.MOV R21, RZ, RZ, -R21 ;  /* 0x000000ffff157224 */ /* 0x000fe200078e0a15 */
[----:B------:R-:W-:Y:S01]  /*16c0*/  IABS R104, R55 ;  /* 0x0000003700687213 */ /* 0x000fe20000000000 */
[C---:B------:R-:W-:Y:S01]  /*16d0*/  IMAD R50, R5.reuse, R13, R50 ;  /* 0x0000000d05327224 */ /* 0x040fe200078e0232 */
[----:B------:R-:W-:Y:S01]  /*16e0*/  IABS R136, R49 ;  /* 0x0000003100887213 */ /* 0x000fe20000000000 */
[----:B------:R-:W-:Y:S01]  /*16f0*/  IMAD.HI.U32 R13, R6, R60, RZ ;  /* 0x0000003c060d7227 */ /* 0x000fe200078e00ff */
[C---:B------:R-:W-:Y:S01]  /*1700*/  LOP3.LUT R45, R0.reuse, 0x66, RZ, 0xfc, !PT ;  /* 0x00000066002d7812 */ /* 0x040fe200078efcff */
[----:B------:R-:W-:Y:S01]  /*1710*/  STL [R1+0x1f4], R97 ;  /* 0x0001f46101007387 */ /* 0x000fe20000100800 */
[C---:B------:R-:W-:Y:S01]  /*1720*/  LOP3.LUT R47, R0.reuse, 0x64, RZ, 0xfc, !PT ;  /* 0x00000064002f7812 */ /* 0x040fe200078efcff */
[C---:B------:R-:W-:Y:S01]  /*1730*/  IMAD R54, R5.reuse, R15, R54 ;  /* 0x0000000f05367224 */ /* 0x040fe200078e0236 */
[----:B------:R-:W-:Y:S01]  /*1740*/  LOP3.LUT R43, R0, 0x68, RZ, 0xfc, !PT ;  /* 0x00000068002b7812 */ /* 0x000fe200078efcff */
[----:B------:R-:W-:Y:S01]  /*1750*/  IMAD.MOV R17, RZ, RZ, -R17 ;  /* 0x000000ffff117224 */ /* 0x000fe200078e0a11 */
[----:B------:R-:W-:Y:S01]  /*1760*/  IABS R140, R45 ;  /* 0x0000002d008c7213 */ /* 0x000fe20000000000 */
[----:B------:R-:W-:Y:S01]  /*1770*/  IMAD.MOV R14, RZ, RZ, -R14 ;  /* 0x000000ffff0e7224 */ /* 0x000fe200078e0a0e */
[----:B------:R-:W-:Y:S01]  /*1780*/  IABS R138, R47 ;  /* 0x0000002f008a7213 */ /* 0x000fe20000000000 */
[----:B------:R-:W-:Y:S01]  /*1790*/  IMAD.HI.U32 R15, R6, R64, RZ ;  /* 0x00000040060f7227 */ /* 0x000fe200078e00ff */
[----:B------:R-:W-:Y:S01]  /*17a0*/  IABS R142, R43 ;  /* 0x0000002b008e7213 */ /* 0x000fe20000000000 */
[----:B------:R-:W-:Y:S01]  /*17b0*/  STL [R1+0x1f0], R95 ;  /* 0x0001f05f01007387 */ /* 0x000fe20000100800 */
[----:B------:R-:W-:Y:S01]  /*17c0*/  LOP3.LUT R39, R0, 0x6c, RZ, 0xfc, !PT ;  /* 0x0000006c00277812 */ /* 0x000fe200078efcff */
[----:B------:R-:W-:Y:S01]  /*17d0*/  IMAD.HI.U32 R11, R6, R70, RZ ;  /* 0x00000046060b7227 */ /* 0x000fe200078e00ff */
[C---:B------:R-:W-:Y:S01]  /*17e0*/  LOP3.LUT R35, R0.reuse, 0x70, RZ, 0xfc, !PT ;  /* 0x0000007000237812 */ /* 0x040fe200078efcff */
[----:B------:R-:W-:Y:S01]  /*17f0*/  STL [R1+0x1ec], R93 ;  /* 0x0001ec5d01007387 */ /* 0x000fe20000100800 */
[----:B------:R-:W-:Y:S01]  /*1800*/  IABS R146, R39 ;  /* 0x0000002700927213 */ /* 0x000fe20000000000 */
[C---:B------:R-:W-:Y:S01]  /*1810*/  IMAD R58, R5.reuse, R21, R58 ;  /* 0x00000015053a7224 */ /* 0x040fe200078e023a */
[----:B------:R-:W-:Y:S01]  /*1820*/  IABS R150, R35 ;  /* 0x0000002300967213 */ /* 0x000fe20000000000 */
[----:B------:R-:W-:Y:S01]  /*1830*/  IMAD.MOV R21, RZ, RZ, -R13 ;  /* 0x000000ffff157224 */ /* 0x000fe200078e0a0d */
[----:B------:R-:W-:Y:S01]  /*1840*/  LOP3.LUT R23, R0, 0x7e, RZ, 0xfc, !PT ;  /* 0x0000007e00177812 */ /* 0x000fe200078efcff */
[C---:B------:R-:W-:Y:S01]  /*1850*/  IMAD.HI.U32 R13, R6.reuse, R68, RZ ;  /* 0x00000044060d7227 */ /* 0x040fe200078e00ff */
[C---:B------:R-:W-:Y:S01]  /*1860*/  ISETP.GT.U32.AND P0, PT, R5.reuse, R8, PT ;  /* 0x000000080500720c */ /* 0x040fe20003f04070 */
[----:B------:R-:W-:Y:S01]  /*1870*/  STL [R1+0x1e8], R91 ;  /* 0x0001e85b01007387 */ /* 0x000fe20000100800 */
[----:B------:R-:W-:Y:S01]  /*1880*/  IABS R166, R23 ;  /* 0x0000001700a67213 */ /* 0x000fe20000000000 */
[C---:B------:R-:W-:Y:S01]  /*1890*/  IMAD R66, R5.reuse, R17, R66 ;  /* 0x0000001105427224 */ /* 0x040fe200078e0242 */
[C---:B------:R-:W-:Y:S01]  /*18a0*/  ISETP.GT.U32.AND P3, PT, R5.reuse, R10, PT ;  /* 0x0000000a0500720c */ /* 0x040fe20003f64070 */
[C---:B------:R-:W-:Y:S01]  /*18b0*/  IMAD R52, R5.reuse, R14, R52 ;  /* 0x0000000e05347224 */ /* 0x040fe200078e0234 */
[C---:B------:R-:W-:Y:S01]  /*18c0*/  ISETP.GT.U32.AND P4, PT, R5.reuse, R12, PT ;  /* 0x0000000c0500720c */ /* 0x040fe20003f84070 */
[----:B------:R-:W-:Y:S01]  /*18d0*/  IMAD.MOV R15, RZ, RZ, -R15 ;  /* 0x000000ffff0f7224 */ /* 0x000fe200078e0a0f */
[C---:B------:R-:W-:Y:S01]  /*18e0*/  ISETP.GT.U32.AND P5, PT, R5.reuse, R16, PT ;  /* 0x000000100500720c */ /* 0x040fe20003fa4070 */
[----:B------:R-:W-:Y:S01]  /*18f0*/  IMAD.HI.U32 R17, R6, R78, RZ ;  /* 0x0000004e06117227 */ /* 0x000fe200078e00ff */
[C---:B------:R-:W-:Y:S01]  /*1900*/  ISETP.GT.U32.AND P1, PT, R5.reuse, R20, PT ;  /* 0x000000140500720c */ /* 0x040fe20003f24070 */
[----:B------:R-:W-:Y:S01]  /*1910*/  STL [R1+0x1e0], R89 ;  /* 0x0001e05901007387 */ /* 0x000fe20000100800 */
[C---:B------:R-:W-:Y:S01]  /*1920*/  LOP3.LUT R41, R0.reuse, 0x6a, RZ, 0xfc, !PT ;  /* 0x0000006a00297812 */ /* 0x040fe200078efcff */
[----:B------:R-:W-:Y:S01]  /*1930*/  IMAD.MOV R11, RZ, RZ, -R11 ;  /* 0x000000ffff0b7224 */ /* 0x000fe200078e0a0b */
[----:B------:R-:W-:Y:S01]  /*1940*/  LOP3.LUT R37, R0, 0x6e, RZ, 0xfc, !PT ;  /* 0x0000006e00257812 */ /* 0x000fe200078efcff */
[----:B------:R-:W-:Y:S01]  /*1950*/  IMAD.HI.U32 R14, R6, R62, RZ ;  /* 0x0000003e060e7227 */ /* 0x000fe200078e00ff */
[----:B------:R-:W-:Y:S01]  /*1960*/  IABS R144, R41 ;  /* 0x0000002900907213 */ /* 0x000fe20000000000 */
[----:B------:R-:W-:Y:S01]  /*1970*/  STL [R1+0x1dc], R87 ;  /* 0x0001dc5701007387 */ /* 0x000fe20000100800 */
[C---:B------:R-:W-:Y:S01]  /*1980*/  LOP3.LUT R31, R0.reuse, 0x74, RZ, 0xfc, !PT ;  /* 0x00000074001f7812 */ /* 0x040fe200078efcff */
[----:B------:R-:W-:Y:S01]  /*1990*/  IMAD.MOV R13, RZ, RZ, -R13 ;  /* 0x000000ffff0d7224 */ /* 0x000fe200078e0a0d */
[----:B------:R-:W-:Y:S01]  /*19a0*/  IABS R148, R37 ;  /* 0x0000002500947213 */ /* 0x000fe20000000000 */
[C---:B------:R-:W-:Y:S01]  /*19b0*/  IMAD R64, R5.reuse, R15, R64 ;  /* 0x0000000f05407224 */ /* 0x040fe200078e0240 */
[C---:B------:R-:W-:Y:S01]  /*19c0*/  LOP3.LUT R33, R0.reuse, 0x72, RZ, 0xfc, !PT ;  /* 0x0000007200217812 */ /* 0x040fe200078efcff */
[----:B------:R-:W-:Y:S01]  /*19d0*/  IMAD.MOV R17, RZ, RZ, -R17 ;  /* 0x000000ffff117224 */ /* 0x000fe200078e0a11 */
[----:B------:R-:W-:Y:S01]  /*19e0*/  IABS R154, R31 ;  /* 0x0000001f009a7213 */ /* 0x000fe20000000000 */
[C---:B------:R-:W-:Y:S01]  /*19f0*/  IMAD R70, R5.reuse, R11, R70 ;  /* 0x0000000b05467224 */ /* 0x040fe200078e0246 */
[----:B------:R-:W-:Y:S01]  /*1a00*/  IABS R152, R33 ;  /* 0x0000002100987213 */ /* 0x000fe20000000000 */
[----:B------:R-:W-:Y:S01]  /*1a10*/  IMAD.MOV R14, RZ, RZ, -R14 ;  /* 0x000000ffff0e7224 */ /* 0x000fe200078e0a0e */
[----:B------:R-:W-:Y:S01]  /*1a20*/  LOP3.LUT R29, R0, 0x76, RZ, 0xfc, !PT ;  /* 0x00000076001d7812 */ /* 0x000fe200078efcff */
[----:B------:R-:W-:Y:S01]  /*1a30*/  IMAD.HI.U32 R15, R6, R76, RZ ;  /* 0x0000004c060f7227 */ /* 0x000fe200078e00ff */
[----:B------:R-:W-:Y:S01]  /*1a40*/  LOP3.LUT R25, R0, 0x7a, RZ, 0xfc, !PT ;  /* 0x0000007a00197812 */ /* 0x000fe200078efcff */
[----:B------:R-:W-:Y:S01]  /*1a50*/  STL [R1+0x1d8], R85 ;  /* 0x0001d85501007387 */ /* 0x000fe20000100800 */
[----:B------:R-:W-:Y:S01]  /*1a60*/  IABS R156, R29 ;  /* 0x0000001d009c7213 */ /* 0x000fe20000000000 */
[----:B------:R-:W-:Y:S01]  /*1a70*/  IMAD.HI.U32 R11, R6, R80, RZ ;  /* 0x00000050060b7227 */ /* 0x000fe200078e00ff */
[----:B------:R-:W-:Y:S01]  /*1a80*/  IABS R162, R25 ;  /* 0x0000001900a27213 */ /* 0x000fe20000000000 */
[----:B------:R-:W-:Y:S01]  /*1a90*/  STL [R1+0x1d4], R83 ;  /* 0x0001d45301007387 */ /* 0x000fe20000100800 */
[----:B------:R-:W-:Y:S01]  /*1aa0*/  LOP3.LUT R27, R0, 0x78, RZ, 0xfc, !PT ;  /* 0x00000078001b7812 */ /* 0x000fe200078efcff */
[C---:B------:R-:W-:Y:S01]  /*1ab0*/  IMAD R68, R5.reuse, R13, R68 ;  /* 0x0000000d05447224 */ /* 0x040fe200078e0244 */
[----:B------:R-:W-:Y:S01]  /*1ac0*/  LOP3.LUT R172, R2, 0x30, RZ, 0xfc, !PT ;  /* 0x0000003002ac7812 */ /* 0x000fe200078efcff */
[----:B------:R-:W-:Y:S01]  /*1ad0*/  IMAD.HI.U32 R13, R6, R72, RZ ;  /* 0x00000048060d7227 */ /* 0x000fe200078e00ff */
[----:B------:R-:W-:Y:S01]  /*1ae0*/  IABS R158, R27 ;  /* 0x0000001b009e7213 */ /* 0x000fe20000000000 */
[----:B------:R-:W-:Y:S01]  /*1af0*/  STL [R1+0x390], R81 ;  /* 0x0003905101007387 */ /* 0x000fe20000100800 */
[C---:B------:R-:W-:Y:S01]  /*1b00*/  LOP3.LUT R173, R2.reuse, 0x12, RZ, 0xfc, !PT ;  /* 0x0000001202ad7812 */ /* 0x040fe200078efcff */
[C---:B------:R-:W-:Y:S01]  /*1b10*/  IMAD R78, R5.reuse, R17, R78 ;  /* 0x00000011054e7224 */ /* 0x040fe200078e024e */
[C---:B------:R-:W-:Y:S01]  /*1b20*/  LOP3.LUT R171, R2.reuse, 0x32, RZ, 0xfc, !PT ;  /* 0x0000003202ab7812 */ /* 0x040fe200078efcff */
[----:B------:R-:W-:Y:S01]  /*1b30*/  IMAD R62, R5, R14, R62 ;  /* 0x0000000e053e7224 */ /* 0x000fe200078e023e */
[----:B------:R-:W-:Y:S01]  /*1b40*/  STL [R1+0x3d8], R79 ;  /* 0x0003d84f01007387 */ /* 0x000fe20000100800 */
[----:B------:R-:W-:Y:S01]  /*1b50*/  IMAD.MOV R15, RZ, RZ, -R15 ;  /* 0x000000ffff0f7224 */ /* 0x000fe200078e0a0f */
[----:B------:R-:W-:Y:S01]  /*1b60*/  LOP3.LUT R170, R2, 0x14, RZ, 0xfc, !PT ;  /* 0x0000001402aa7812 */ /* 0x000fe200078efcff */
[----:B------:R-:W-:Y:S01]  /*1b70*/  IMAD.HI.U32 R17, R6, R88, RZ ;  /* 0x0000005806117227 */ /* 0x000fe200078e00ff */
[----:B------:R-:W-:Y:S01]  /*1b80*/  STL [R1+0x3d4], R77 ;  /* 0x0003d44d01007387 */ /* 0x000fe20000100800 */
[----:B------:R-:W-:-:S02]  /*1b90*/  LOP3.LUT R168, R2, 0x34, RZ, 0xfc, !PT ;  /* 0x0000003402a87812 */ /* 0x000fc400078efcff */
[----:B------:R-:W-:Y:S01]  /*1ba0*/  IMAD.MOV R11, RZ, RZ, -R11 ;  /* 0x000000ffff0b7224 */ /* 0x000fe200078e0a0b */
[----:B------:R-:W-:Y:S01]  /*1bb0*/  STL [R1+0x3d0], R75 ;  /* 0x0003d04b01007387 */ /* 0x000fe20000100800 */
[----:B------:R-:W-:Y:S01]  /*1bc0*/  IMAD.HI.U32 R14, R6, R74, RZ ;  /* 0x0000004a060e7227 */ /* 0x000fe200078e00ff */
[C---:B------:R-:W-:Y:S02]  /*1bd0*/  LOP3.LUT R169, R2.reuse, 0x16, RZ, 0xfc, !PT ;  /* 0x0000001602a97812 */ /* 0x040fe400078efcff */
[----:B------:R-:W-:Y:S01]  /*1be0*/  STL [R1+0x3cc], R73 ;  /* 0x0003cc4901007387 */ /* 0x000fe20000100800 */
[----:B------:R-:W-:Y:S01]  /*1bf0*/  IMAD.MOV R13, RZ, RZ, -R13 ;  /* 0x000000ffff0d7224 */ /* 0x000fe200078e0a0d */
[C---:B------:R-:W-:Y:S01]  /*1c00*/  LOP3.LUT R167, R2.reuse, 0x36, RZ, 0xfc, !PT ;  /* 0x0000003602a77812 */ /* 0x040fe200078efcff */
[C---:B------:R-:W-:Y:S01]  /*1c10*/  IMAD R76, R5.reuse, R15, R76 ;  /* 0x0000000f054c7224 */ /* 0x040fe200078e024c */
[----:B------:R-:W-:Y:S01]  /*1c20*/  STL [R1+0x3c8], R71 ;  /* 0x0003c84701007387 */ /* 0x000fe20000100800 */
[----:B------:R-:W-:Y:S01]  /*1c30*/  IMAD.MOV R17, RZ, RZ, -R17 ;  /* 0x000000ffff117224 */ /* 0x000fe200078e0a11 */
        /* <DEDUP_REMOVED lines=8> */
[----:B------:R-:W-:Y:S01]  /*1cc0*/  IMAD.HI.U32 R11, R6, R90, RZ ;  /* 0x0000005a060b7227 */ /* 0x000fe200078e00ff */
[----:B------:R-:W-:Y:S01]  /*1cd0*/  STL [R1+0x3bc], R65 ;  /* 0x0003bc4101007387 */ /* 0x000fe20000100800 */
[----:B------:R-:W-:Y:S02]  /*1ce0*/  LOP3.LUT R157, R2, 0x3a, RZ, 0xfc, !PT ;  /* 0x0000003a029d7812 */ /* 0x000fe400078efcff */
[C---:B------:R-:W-:Y:S01]  /*1cf0*/  IMAD R72, R5.reuse, R13, R72 ;  /* 0x0000000d05487224 */ /* 0x040fe200078e0248 */
[----:B------:R-:W-:Y:S01]  /*1d00*/  STL [R1+0x3b8], R63 ;  /* 0x0003b83f01007387 */ /* 0x000fe20000100800 */
[----:B------:R-:W-:Y:S01]  /*1d10*/  IMAD.HI.U32 R13, R6, R82, RZ ;  /* 0x00000052060d7227 */ /* 0x000fe200078e00ff */
[C---:B------:R-:W-:Y:S02]  /*1d20*/  LOP3.LUT R155, R2.reuse, 0x1c, RZ, 0xfc, !PT ;  /* 0x0000001c029b7812 */ /* 0x040fe400078efcff */
[----:B------:R-:W-:Y:S01]  /*1d30*/  STL [R1+0x3b4], R61 ;  /* 0x0003b43d01007387 */ /* 0x000fe20000100800 */
        /* <DEDUP_REMOVED lines=11> */
[----:B------:R-:W-:-:S03]  /*1df0*/  IMAD.HI.U32 R14, R6, R84, RZ ;  /* 0x00000054060e7227 */ /* 0x000fc600078e00ff */
[----:B------:R-:W-:Y:S01]  /*1e00*/  STL [R1+0x3a4], R53 ;  /* 0x0003a43501007387 */ /* 0x000fe20000100800 */
[----:B------:R-:W-:Y:S02]  /*1e10*/  IMAD.MOV R13, RZ, RZ, -R13 ;  /* 0x000000ffff0d7224 */ /* 0x000fe400078e0a0d */
[C---:B------:R-:W-:Y:S01]  /*1e20*/  IMAD R86, R5.reuse, R15, R86 ;  /* 0x0000000f05567224 */ /* 0x040fe200078e0256 */
[----:B------:R-:W-:Y:S01]  /*1e30*/  STL [R1+0x3a0], R51 ;  /* 0x0003a03301007387 */ /* 0x000fe20000100800 */
[----:B------:R-:W-:Y:S02]  /*1e40*/  IMAD.MOV R17, RZ, RZ, -R17 ;  /* 0x000000ffff117224 */ /* 0x000fe400078e0a11 */
[C---:B------:R-:W-:Y:S01]  /*1e50*/  IMAD R90, R5.reuse, R11, R90 ;  /* 0x0000000b055a7224 */ /* 0x040fe200078e025a */
[----:B------:R-:W-:Y:S01]  /*1e60*/  STL [R1+0x39c], R49 ;  /* 0x00039c3101007387 */ /* 0x000fe20000100800 */
[----:B------:R-:W-:Y:S02]  /*1e70*/  IMAD.MOV R14, RZ, RZ, -R14 ;  /* 0x000000ffff0e7224 */ /* 0x000fe400078e0a0e */
[C---:B------:R-:W-:Y:S01]  /*1e80*/  IMAD.HI.U32 R15, R6.reuse, R96, RZ ;  /* 0x00000060060f7227 */ /* 0x040fe200078e00ff */
[----:B------:R-:W-:Y:S03]  /*1e90*/  STL [R1+0x398], R47 ;  /* 0x0003982f01007387 */ /* 0x000fe60000100800 */
[C---:B------:R-:W-:Y:S01]  /*1ea0*/  IMAD.HI.U32 R11, R6.reuse, R100, RZ ;  /* 0x00000064060b7227 */ /* 0x040fe200078e00ff */
[----:B------:R-:W-:Y:S03]  /*1eb0*/  STL [R1+0x394], R45 ;  /* 0x0003942d01007387 */ /* 0x000fe60000100800 */
[----:B------:R-:W-:Y:S01]  /*1ec0*/  IMAD R82, R5, R13, R82 ;  /* 0x0000000d05527224 */ /* 0x000fe200078e0252 */
[----:B------:R-:W-:Y:S01]  /*1ed0*/  STL [R1+0x38c], R43 ;  /* 0x00038c2b01007387 */ /* 0x000fe20000100800 */
[----:B------:R-:W-:-:S03]  /*1ee0*/  IMAD.HI.U32 R13, R6, R92, RZ ;  /* 0x0000005c060d7227 */ /* 0x000fc600078e00ff */
[----:B------:R-:W-:Y:S01]  /*1ef0*/  STL [R1+0x388], R41 ;  /* 0x0003882901007387 */ /* 0x000fe20000100800 */
[C---:B------:R-:W-:Y:S02]  /*1f00*/  IMAD R98, R5.reuse, R17, R98 ;  /* 0x0000001105627224 */ /* 0x040fe400078e0262 */
[----:B------:R-:W-:Y:S01]  /*1f10*/  IMAD R84, R5, R14, R84 ;  /* 0x0000000e05547224 */ /* 0x000fe200078e0254 */
[----:B------:R-:W-:Y:S01]  /*1f20*/  STL [R1+0x384], R39 ;  /* 0x0003842701007387 */ /* 0x000fe20000100800 */
[----:B------:R-:W-:Y:S02]  /*1f30*/  IMAD.MOV R15, RZ, RZ, -R15 ;  /* 0x000000ffff0f7224 */ /* 0x000fe400078e0a0f */
[----:B------:R-:W-:Y:S01]  /*1f40*/  IMAD.MOV R17, RZ, RZ, -R11 ;  /* 0x000000ffff117224 */ /* 0x000fe200078e0a0b */
[----:B------:R-:W-:Y:S01]  /*1f50*/  STL [R1+0x380], R37 ;  /* 0x0003802501007387 */ /* 0x000fe20000100800 */
[----:B------:R-:W-:-:S03]  /*1f60*/  IMAD.HI.U32 R14, R6, R94, RZ ;  /* 0x0000005e060e7227 */ /* 0x000fc600078e00ff */
[----:B------:R-:W-:Y:S01]  /*1f70*/  STL [R1+0x37c], R35 ;  /* 0x00037c2301007387 */ /* 0x000fe20000100800 */
[----:B------:R-:W-:-:S03]  /*1f80*/  IMAD.HI.U32 R11, R6, R106, RZ ;  /* 0x0000006a060b7227 */ /* 0x000fc600078e00ff */
[----:B------:R-:W-:Y:S01]  /*1f90*/  STL [R1+0x378], R33 ;  /* 0x0003782101007387 */ /* 0x000fe20000100800 */
[----:B------:R-:W-:Y:S02]  /*1fa0*/  IMAD.MOV R13, RZ, RZ, -R13 ;  /* 0x000000ffff0d7224 */ /* 0x000fe400078e0a0d */
[----:B------:R-:W-:Y:S01]  /*1fb0*/  IMAD R96, R5, R15, R96 ;  /* 0x0000000f05607224 */ /* 0x000fe200078e0260 */
[----:B------:R-:W-:Y:S01]  /*1fc0*/  STL [R1+0x374], R31 ;  /* 0x0003741f01007387 */ /* 0x000fe20000100800 */
[----:B------:R-:W-:Y:S02]  /*1fd0*/  IMAD.MOV R14, RZ, RZ, -R14 ;  /* 0x000000ffff0e7224 */ /* 0x000fe400078e0a0e */
[----:B------:R-:W-:Y:S01]  /*1fe0*/  IMAD.HI.U32 R15, R6, R108, RZ ;  /* 0x0000006c060f7227 */ /* 0x000fe200078e00ff */
[----:B------:R-:W-:Y:S03]  /*1ff0*/  STL [R1+0x354], R23 ;  /* 0x0003541701007387 */ /* 0x000fe60000100800 */
[----:B------:R-:W-:-:S02]  /*2000*/  IMAD.MOV R11, RZ, RZ, -R11 ;  /* 0x000000ffff0b7224 */ /* 0x000fc400078e0a0b */
[----:B------:R-:W-:Y:S02]  /*2010*/  IMAD R92, R5, R13, R92 ;  /* 0x0000000d055c7224 */ /* 0x000fe400078e025c */
[----:B------:R-:W-:-:S04]  /*2020*/  IMAD.HI.U32 R13, R6, R102, RZ ;  /* 0x00000066060d7227 */ /* 0x000fc800078e00ff */
[C---:B------:R-:W-:Y:S02]  /*2030*/  IMAD R94, R5.reuse, R14, R94 ;  /* 0x0000000e055e7224 */ /* 0x040fe400078e025e */
[----:B------:R-:W-:Y:S02]  /*2040*/  IMAD.MOV R15, RZ, RZ, -R15 ;  /* 0x000000ffff0f7224 */ /* 0x000fe400078e0a0f */
[----:B------:R-:W-:Y:S02]  /*2050*/  IMAD R106, R5, R11, R106 ;  /* 0x0000000b056a7224 */ /* 0x000fe400078e026a */
[----:B------:R-:W-:-:S04]  /*2060*/  IMAD.HI.U32 R14, R6, R104, RZ ;  /* 0x00000068060e7227 */ /* 0x000fc800078e00ff */
[----:B------:R-:W-:-:S04]  /*2070*/  IMAD.HI.U32 R11, R6, R136, RZ ;  /* 0x00000088060b7227 */ /* 0x000fc800078e00ff */
[----:B------:R-:W-:Y:S02]  /*2080*/  IMAD.MOV R13, RZ, RZ, -R13 ;  /* 0x000000ffff0d7224 */ /* 0x000fe400078e0a0d */
[----:B------:R-:W-:Y:S02]  /*2090*/  IMAD R108, R5, R15, R108 ;  /* 0x0000000f056c7224 */ /* 0x000fe400078e026c */
[----:B------:R-:W-:Y:S02]  /*20a0*/  IMAD.MOV R14, RZ, RZ, -R14 ;  /* 0x000000ffff0e7224 */ /* 0x000fe400078e0a0e */
[----:B------:R-:W-:Y:S02]  /*20b0*/  IMAD.MOV R15, RZ, RZ, -R11 ;  /* 0x000000ffff0f7224 */ /* 0x000fe400078e0a0b */
[----:B------:R-:W-:-:S04]  /*20c0*/  IMAD.HI.U32 R11, R6, R140, RZ ;  /* 0x0000008c060b7227 */ /* 0x000fc800078e00ff */
[----:B------:R-:W-:Y:S02]  /*20d0*/  IMAD R102, R5, R13, R102 ;  /* 0x0000000d05667224 */ /* 0x000fe400078e0266 */
[----:B------:R-:W-:-:S04]  /*20e0*/  IMAD.HI.U32 R13, R6, R138, RZ ;  /* 0x0000008a060d7227 */ /* 0x000fc800078e00ff */
[----:B------:R-:W-:Y:S02]  /*20f0*/  IMAD R104, R5, R14, R104 ;  /* 0x0000000e05687224 */ /* 0x000fe400078e0268 */
[----:B------:R-:W-:-:S04]  /*2100*/  IMAD.HI.U32 R14, R6, R142, RZ ;  /* 0x0000008e060e7227 */ /* 0x000fc800078e00ff */
[----:B------:R-:W-:Y:S02]  /*2110*/  IMAD.MOV R11, RZ, RZ, -R11 ;  /* 0x000000ffff0b7224 */ /* 0x000fe400078e0a0b */
[C---:B------:R-:W-:Y:S02]  /*2120*/  IMAD R100, R5.reuse, R17, R100 ;  /* 0x0000001105647224 */ /* 0x040fe400078e0264 */
[----:B------:R-:W-:Y:S02]  /*2130*/  IMAD.MOV R17, RZ, RZ, -R13 ;  /* 0x000000ffff117224 */ /* 0x000fe400078e0a0d */
[----:B------:R-:W-:Y:S02]  /*2140*/  IMAD.MOV R14, RZ, RZ, -R14 ;  /* 0x000000ffff0e7224 */ /* 0x000fe400078e0a0e */
[----:B------:R-:W-:Y:S02]  /*2150*/  IMAD R140, R5, R11, R140 ;  /* 0x0000000b058c7224 */ /* 0x000fe400078e028c */
[----:B------:R-:W-:-:S04]  /*2160*/  IMAD.HI.U32 R11, R6, R146, RZ ;  /* 0x00000092060b7227 */ /* 0x000fc800078e00ff */
[----:B------:R-:W-:Y:S02]  /*2170*/  IMAD R138, R5, R17, R138 ;  /* 0x00000011058a7224 */ /* 0x000fe400078e028a */
[----:B------:R-:W-:Y:S02]  /*2180*/  IMAD R17, R9, 0x40, R147 ;  /* 0x0000004009117824 */ /* 0x000fe400078e0293 */
[----:B------:R-:W-:Y:S02]  /*2190*/  IMAD R142, R5, R14, R142 ;  /* 0x0000000e058e7224 */ /* 0x000fe400078e028e */
[----:B------:R-:W-:Y:S01]  /*21a0*/  IMAD.MOV R14, RZ, RZ, -R11 ;  /* 0x000000ffff0e7224 */ /* 0x000fe200078e0a0b */
[----:B------:R-:W-:Y:S01]  /*21b0*/  IABS R160, R17 ;  /* 0x0000001100a07213 */ /* 0x000fe20000000000 */
[C---:B------:R-:W-:Y:S01]  /*21c0*/  IMAD.HI.U32 R11, R6.reuse, R150, RZ ;  /* 0x00000096060b7227 */ /* 0x040fe200078e00ff */
[----:B------:R-:W-:Y:S03]  /*21d0*/  STL [R1+0x258], R17 ;  /* 0x0002581101007387 */ /* 0x000fe60000100800 */
[----:B------:R-:W-:Y:S01]  /*21e0*/  IMAD.MOV R11, RZ, RZ, -R11 ;  /* 0x000000ffff0b7224 */ /* 0x000fe200078e0a0b */
[----:B------:R-:W-:Y:S01]  /*21f0*/  STL [R1+0x370], R29 ;  /* 0x0003701d01007387 */ /* 0x000fe20000100800 */
[----:B------:R-:W-:-:S03]  /*2200*/  IMAD.HI.U32 R9, R6, R166, RZ ;  /* 0x000000a606097227 */ /* 0x000fc600078e00ff */
[----:B------:R-:W-:Y:S01]  /*2210*/  STL [R1+0x36c], R27 ;  /* 0x00036c1b01007387 */ /* 0x000fe20000100800 */
[----:B------:R-:W-:-:S03]  /*2220*/  IMAD.HI.U32 R7, R7, R160, RZ ;  /* 0x000000a007077227 */ /* 0x000fc600078e00ff */
[----:B------:R-:W-:Y:S01]  /*2230*/  STL [R1+0x35c], R25 ;  /* 0x00035c1901007387 */ /* 0x000fe20000100800 */
[C---:B------:R-:W-:Y:S02]  /*2240*/  IMAD R150, R5.reuse, R11, R150 ;  /* 0x0000000b05967224 */ /* 0x040fe400078e0296 */
[----:B------:R-:W-:Y:S02]  /*2250*/  IMAD.MOV R11, RZ, RZ, -R9 ;  /* 0x000000ffff0b7224 */ /* 0x000fe400078e0a09 */
[----:B------:R-:W-:Y:S02]  /*2260*/  IMAD.MOV R9, RZ, RZ, -R7 ;  /* 0x000000ffff097224 */ /* 0x000fe400078e0a07 */
[----:B------:R-:W-:Y:S02]  /*2270*/  IMAD R166, R5, R11, R166 ;  /* 0x0000000b05a67224 */ /* 0x000fe400078e02a6 */
[----:B------:R-:W-:Y:S02]  /*2280*/  IMAD R160, R3, R9, R160 ;  /* 0x0000000903a07224 */ /* 0x000fe400078e02a0 */
[--C-:B------:R-:W-:Y:S01]  /*2290*/  @!P0 IMAD.IADD R8, R8, 0x1, -R5.reuse ;  /* 0x0000000108088824 */ /* 0x100fe200078e0a05 */
[----:B------:R-:W-:Y:S01]  /*22a0*/  ISETP.GT.U32.AND P2, PT, R5, R166, PT ;  /* 0x000000a60500720c */ /* 0x000fe20003f44070 */
[--C-:B------:R-:W-:Y:S01]  /*22b0*/  @!P3 IMAD.IADD R10, R10, 0x1, -R5.reuse ;  /* 0x000000010a0ab824 */ /* 0x100fe200078e0a05 */
[----:B------:R-:W-:Y:S01]  /*22c0*/  ISETP.GT.U32.AND P0, PT, R3, R160, PT ;  /* 0x000000a00300720c */ /* 0x000fe20003f04070 */
[--C-:B------:R-:W-:Y:S01]  /*22d0*/  @!P4 IMAD.IADD R12, R12, 0x1, -R5.reuse ;  /* 0x000000010c0cc824 */ /* 0x100fe200078e0a05 */
[C---:B------:R-:W-:Y:S01]  /*22e0*/  ISETP.GT.U32.AND P6, PT, R5.reuse, R8, PT ;  /* 0x000000080500720c */ /* 0x040fe20003fc4070 */
[--C-:B------:R-:W-:Y:S01]  /*22f0*/  @!P5 IMAD.IADD R16, R16, 0x1, -R5.reuse ;  /* 0x000000011010d824 */ /* 0x100fe200078e0a05 */
[C---:B------:R-:W-:Y:S01]  /*2300*/  ISETP.GT.U32.AND P3, PT, R5.reuse, R28, PT ;  /* 0x0000001c0500720c */ /* 0x040fe20003f64070 */
[--C-:B------:R-:W-:Y:S01]  /*2310*/  @!P1 IMAD.IADD R20, R20, 0x1, -R5.reuse ;  /* 0x0000000114149824 */ /* 0x100fe200078e0a05 */
[C---:B------:R-:W-:Y:S01]  /*2320*/  ISETP.GT.U32.AND P4, PT, R5.reuse, R30, PT ;  /* 0x0000001e0500720c */ /* 0x040fe20003f84070 */
[C---:B------:R-:W-:Y:S01]  /*2330*/  IMAD R60, R5.reuse, R21, R60 ;  /* 0x00000015053c7224 */ /* 0x040fe200078e023c */
[C---:B------:R-:W-:Y:S01]  /*2340*/  ISETP.GT.U32.AND P5, PT, R5.reuse, R32, PT ;  /* 0x000000200500720c */ /* 0x040fe20003fa4070 */
[C---:B------:R-:W-:Y:S01]  /*2350*/  IMAD R136, R5.reuse, R15, R136 ;  /* 0x0000000f05887224 */ /* 0x040fe200078e0288 */
[C---:B------:R-:W-:Y:S01]  /*2360*/  ISETP.GT.U32.AND P1, PT, R5.reuse, R34, PT ;  /* 0x000000220500720c */ /* 0x040fe20003f24070 */
[----:B------:R-:W-:Y:S01]  /*2370*/  @!P2 IMAD.IADD R166, R166, 0x1, -R5 ;  /* 0x00000001a6a6a824 */ /* 0x000fe200078e0a05 */
[C---:B------:R-:W-:Y:S01]  /*2380*/  ISETP.GT.U32.AND P2, PT, R5.reuse, R24, PT ;  /* 0x000000180500720c */ /* 0x040fe20003f44070 */
[----:B------:R-:W-:Y:S01]  /*2390*/  @!P0 IMAD.IADD R160, R160, 0x1, -R3 ;  /* 0x00000001a0a08824 */ /* 0x000fe200078e0a03 */
[C---:B------:R-:W-:Y:S01]  /*23a0*/  ISETP.GT.U32.AND P0, PT, R5.reuse, R22, PT ;  /* 0x000000160500720c */ /* 0x040fe20003f04070 */
[--C-:B------:R-:W-:Y:S01]  /*23b0*/  @!P6 IMAD.IADD R8, R8, 0x1, -R5.reuse ;  /* 0x000000010808e824 */ /* 0x100fe200078e0a05 */
        /* <DEDUP_REMOVED lines=8> */
[----:B------:R-:W-:Y:S01]  /*2440*/  LOP3.LUT R21, R0, 0x7c, RZ, 0xfc, !PT ;  /* 0x0000007c00157812 */ /* 0x000fe200078efcff */
        /* <DEDUP_REMOVED lines=12> */
[----:B------:R-:W-:Y:S01]  /*2510*/  IMAD.HI.U32 R13, R6, R144, RZ ;  /* 0x00000090060d7227 */ /* 0x000fe200078e00ff */
[C---:B------:R-:W-:Y:S01]  /*2520*/  ISETP.GT.U32.AND P5, PT, R5.reuse, R32, PT ;  /* 0x000000200500720c */ /* 0x040fe20003fa4070 */
[----:B------:R-:W-:Y:S01]  /*2530*/  STL [R1+0x358], R21 ;  /* 0x0003581501007387 */ /* 0x000fe20000100800 */
[----:B------:R-:W-:Y:S01]  /*2540*/  IABS R164, R21 ;  /* 0x0000001500a47213 */ /* 0x000fe20000000000 */
        /* <DEDUP_REMOVED lines=37> */
[----:B------:R-:W-:Y:S01]  /*27a0*/  ISETP.GT.U32.AND P3, PT, R5, R48, PT ;  /* 0x000000300500720c */ /* 0x000fe20003f64070 */
[----:B------:R-:W-:-:S02]  /*27b0*/  @!P4 IMAD.IADD R58, R58, 0x1, -R5 ;  /* 0x000000013a3ac824 */ /* 0x000fc400078e0a05 */
[--C-:B------:R-:W-:Y:S02]  /*27c0*/  @!P5 IMAD.IADD R60, R60, 0x1, -R5.reuse ;  /* 0x000000013c3cd824 */ /* 0x100fe400078e0a05 */
        /* <DEDUP_REMOVED lines=8> */
[----:B------:R-:W-:Y:S01]  /*2850*/  @!P3 IMAD.IADD R48, R48, 0x1, -R5 ;  /* 0x000000013030b824 */ /* 0x000fe200078e0a05 */
[C---:B------:R-:W-:Y:S01]  /*2860*/  ISETP.GT.U32.AND P1, PT, R5.reuse, R56, PT ;  /* 0x000000380500720c */ /* 0x040fe20003f24070 */
[----:B------:R-:W-:Y:S01]  /*2870*/  IMAD.MOV R13, RZ, RZ, -R13 ;  /* 0x000000ffff0d7224 */ /* 0x000fe200078e0a0d */
[C---:B------:R-:W-:Y:S01]  /*2880*/  ISETP.GT.U32.AND P3, PT, R5.reuse, R62, PT ;  /* 0x0000003e0500720c */ /* 0x040fe20003f64070 */
[C---:B------:R-:W-:Y:S01]  /*2890*/  IMAD R146, R5.reuse, R14, R146 ;  /* 0x0000000e05927224 */ /* 0x040fe200078e0292 */
        /* <DEDUP_REMOVED lines=59> */
[----:B------:R-:W-:Y:S01]  /*2c50*/  IMAD.HI.U32 R13, R6, R148, RZ ;  /* 0x00000094060d7227 */ /* 0x000fe200078e00ff */
[----:B------:R-:W-:-:S03]  /*2c60*/  ISETP.GT.U32.AND P6, PT, R5, R86, PT ;  /* 0x000000560500720c */ /* 0x000fc60003fc4070 */
        /* <DEDUP_REMOVED lines=39> */
[----:B------:R-:W-:Y:S01]  /*2ee0*/  ISETP.GT.U32.AND P3, PT, R5, R102, PT ;  /* 0x000000660500720c */ /* 0x000fe20003f64070 */
[----:B------:R-:W-:-:S04]  /*2ef0*/  IMAD.HI.U32 R14, R6, R154, RZ ;  /* 0x0000009a060e7227 */ /* 0x000fc800078e00ff */
        /* <DEDUP_REMOVED lines=8> */
[----:B------:R-:W-:Y:S02]  /*2f80*/  IMAD.MOV R15, RZ, RZ, -R13 ;  /* 0x000000ffff0f7224 */ /* 0x000fe400078e0a0d */
[----:B------:R-:W-:-:S04]  /*2f90*/  IMAD.HI.U32 R13, R6, R152, RZ ;  /* 0x00000098060d7227 */ /* 0x000fc800078e00ff */
[----:B------:R-:W-:Y:S02]  /*2fa0*/  IMAD.MOV R14, RZ, RZ, -R14 ;  /* 0x000000ffff0e7224 */ /* 0x000fe400078e0a0e */
[----:B------:R-:W-:Y:S01]  /*2fb0*/  @!P6 IMAD.IADD R88, R88, 0x1, -R5 ;  /* 0x000000015858e824 */ /* 0x000fe200078e0a05 */
[C---:B------:R-:W-:Y:S01]  /*2fc0*/  ISETP.GT.U32.AND P6, PT, R5.reuse, R136, PT ;  /* 0x000000880500720c */ /* 0x040fe20003fc4070 */
[----:B------:R-:W-:Y:S02]  /*2fd0*/  IMAD.MOV R13, RZ, RZ, -R13 ;  /* 0x000000ffff0d7224 */ /* 0x000fe400078e0a0d */
[--C-:B------:R-:W-:Y:S01]  /*2fe0*/  @!P3 IMAD.IADD R102, R102, 0x1, -R5.reuse ;  /* 0x000000016666b824 */ /* 0x100fe200078e0a05 */
[C---:B------:R-:W-:Y:S01]  /*2ff0*/  ISETP.GT.U32.AND P3, PT, R5.reuse, R142, PT ;  /* 0x0000008e0500720c */ /* 0x040fe20003f64070 */
[C---:B------:R-:W-:Y:S02]  /*3000*/  IMAD R154, R5.reuse, R14, R154 ;  /* 0x0000000e059a7224 */ /* 0x040fe400078e029a */
[--C-:B------:R-:W-:Y:S01]  /*3010*/  @!P4 IMAD.IADD R104, R104, 0x1, -R5.reuse ;  /* 0x000000016868c824 */ /* 0x100fe200078e0a05 */
[C---:B------:R-:W-:Y:S01]  /*3020*/  ISETP.GT.U32.AND P4, PT, R5.reuse, R144, PT ;  /* 0x000000900500720c */ /* 0x040fe20003f84070 */
[----:B------:R-:W-:Y:S01]  /*3030*/  @!P5 IMAD.IADD R106, R106, 0x1, -R5 ;  /* 0x000000016a6ad824 */ /* 0x000fe200078e0a05 */
[----:B------:R-:W-:Y:S01]  /*3040*/  ISETP.GT.U32.AND P5, PT, R5, R146, PT ;  /* 0x000000920500720c */ /* 0x000fe20003fa4070 */
[----:B------:R-:W-:-:S04]  /*3050*/  IMAD.HI.U32 R7, R6, R156, RZ ;  /* 0x0000009c06077227 */ /* 0x000fc800078e00ff */
[----:B------:R-:W-:-:S04]  /*3060*/  IMAD.HI.U32 R11, R6, R162, RZ ;  /* 0x000000a2060b7227 */ /* 0x000fc800078e00ff */
[C---:B------:R-:W-:Y:S02]  /*3070*/  IMAD R152, R5.reuse, R13, R152 ;  /* 0x0000000d05987224 */ /* 0x040fe400078e0298 */
[----:B------:R-:W-:Y:S01]  /*3080*/  @!P2 IMAD.IADD R140, R140, 0x1, -R5 ;  /* 0x000000018c8ca824 */ /* 0x000fe200078e0a05 */
[C---:B------:R-:W-:Y:S01]  /*3090*/  ISETP.GT.U32.AND P2, PT, R5.reuse, R154, PT ;  /* 0x0000009a0500720c */ /* 0x040fe20003f44070 */
[----:B------:R-:W-:Y:S02]  /*30a0*/  IMAD.MOV R7, RZ, RZ, -R7 ;  /* 0x000000ffff077224 */ /* 0x000fe400078e0a07 */
[----:B------:R-:W-:Y:S01]  /*30b0*/  @!P0 IMAD.IADD R96, R96, 0x1, -R5 ;  /* 0x0000000160608824 */ /* 0x000fe200078e0a05 */
[C---:B------:R-:W-:Y:S01]  /*30c0*/  ISETP.GT.U32.AND P0, PT, R5.reuse, R108, PT ;  /* 0x0000006c0500720c */ /* 0x040fe20003f04070 */
[----:B------:R-:W-:Y:S02]  /*30d0*/  IMAD.MOV R11, RZ, RZ, -R11 ;  /* 0x000000ffff0b7224 */ /* 0x000fe400078e0a0b */
[----:B------:R-:W-:Y:S01]  /*30e0*/  @!P1 IMAD.IADD R138, R138, 0x1, -R5 ;  /* 0x000000018a8a9824 */ /* 0x000fe200078e0a05 */
[C---:B------:R-:W-:Y:S01]  /*30f0*/  ISETP.GT.U32.AND P1, PT, R5.reuse, R152, PT ;  /* 0x000000980500720c */ /* 0x040fe20003f24070 */
[----:B------:R-:W-:-:S02]  /*3100*/  IMAD R156, R5, R7, R156 ;  /* 0x00000007059c7224 */ /* 0x000fc400078e029c */
[C---:B------:R-:W-:Y:S01]  /*3110*/  IMAD R162, R5.reuse, R11, R162 ;  /* 0x0000000b05a27224 */ /* 0x040fe200078e02a2 */
[----:B------:R-:W5:Y:S01]  /*3120*/  LDC R7, c[0x0][0x3a0] ;  /* 0x0000e800ff077b82 */ /* 0x000f620000000800 */
[----:B------:R-:W-:Y:S01]  /*3130*/  @!P6 IMAD.IADD R136, R136, 0x1, -R5 ;  /* 0x000000018888e824 */ /* 0x000fe200078e0a05 */
[----:B------:R-:W-:Y:S01]  /*3140*/  ISETP.GT.U32.AND P6, PT, R5, R150, PT ;  /* 0x000000960500720c */ /* 0x000fe20003fc4070 */
[----:B------:R-:W-:-:S04]  /*3150*/  IMAD.HI.U32 R9, R6, R158, RZ ;  /* 0x0000009e06097227 */ /* 0x000fc800078e00ff */
[--C-:B------:R-:W-:Y:S01]  /*3160*/  @!P3 IMAD.IADD R142, R142, 0x1, -R5.reuse ;  /* 0x000000018e8eb824 */ /* 0x100fe200078e0a05 */
[C---:B------:R-:W-:Y:S01]  /*3170*/  ISETP.GT.U32.AND P3, PT, R5.reuse, R156, PT ;  /* 0x0000009c0500720c */ /* 0x040fe20003f64070 */
[--C-:B------:R-:W-:Y:S02]  /*3180*/  @!P4 IMAD.IADD R144, R144, 0x1, -R5.reuse ;  /* 0x000000019090c824 */ /* 0x100fe400078e0a05 */
[----:B------:R-:W-:Y:S01]  /*3190*/  @!P5 IMAD.IADD R146, R146, 0x1, -R5 ;  /* 0x000000019292d824 */ /* 0x000fe200078e0a05 */
[C---:B------:R-:W-:Y:S01]  /*31a0*/  ISETP.GT.U32.AND P5, PT, R5.reuse, R162, PT ;  /* 0x000000a20500720c */ /* 0x040fe20003fa4070 */
[C---:B------:R-:W-:Y:S02]  /*31b0*/  IMAD R148, R5.reuse, R15, R148 ;  /* 0x0000000f05947224 */ /* 0x040fe400078e0294 */
[----:B------:R-:W-:Y:S01]  /*31c0*/  IMAD.MOV R9, RZ, RZ, -R9 ;  /* 0x000000ffff097224 */ /* 0x000fe200078e0a09 */
[----:B------:R-:W2:Y:S01]  /*31d0*/  LDC.64 R14, c[0x0][0x3a8] ;  /* 0x0000ea00ff0e7b82 */ /* 0x000ea20000000a00 */
[----:B------:R-:W-:Y:S01]  /*31e0*/  @!P2 IMAD.IADD R154, R154, 0x1, -R5 ;  /* 0x000000019a9aa824 */ /* 0x000fe200078e0a05 */
[C---:B------:R-:W-:Y:S01]  /*31f0*/  ISETP.GT.U32.AND P2, PT, R5.reuse, R144, PT ;  /* 0x000000900500720c */ /* 0x040fe20003f44070 */
[----:B------:R-:W-:-:S02]  /*3200*/  IMAD R158, R5, R9, R158 ;  /* 0x00000009059e7224 */ /* 0x000fc400078e029e */
        /* <DEDUP_REMOVED lines=8> */
[----:B------:R-:W-:Y:S02]  /*3290*/  IMAD.MOV R6, RZ, RZ, -R6 ;  /* 0x000000ffff067224 */ /* 0x000fe400078e0a06 */
[--C-:B------:R-:W-:Y:S01]  /*32a0*/  @!P3 IMAD.IADD R156, R156, 0x1, -R5.reuse ;  /* 0x000000019c9cb824 */ /* 0x100fe200078e0a05 */
[C---:B------:R-:W-:Y:S01]  /*32b0*/  ISETP.GT.U32.AND P3, PT, R5.reuse, R146, PT ;  /* 0x000000920500720c */ /* 0x040fe20003f64070 */
[----:B------:R-:W-:Y:S01]  /*32c0*/  @!P5 IMAD.IADD R162, R162, 0x1, -R5 ;  /* 0x00000001a2a2d824 */ /* 0x000fe200078e0a05 */
[C---:B------:R-:W-:Y:S01]  /*32d0*/  ISETP.GT.U32.AND P5, PT, R5.reuse, R150, PT ;  /* 0x000000960500720c */ /* 0x040fe20003fa4070 */
[----:B------:R-:W-:-:S02]  /*32e0*/  IMAD R164, R5, R6, R164 ;  /* 0x0000000605a47224 */ /* 0x000fc400078e02a4 */
        /* <DEDUP_REMOVED lines=9> */
[----:B------:R-:W4:Y:S01]  /*3380*/  LDS R6, [UR11] ;  /* 0x0000000bff067984 */ /* 0x000f220008000800 */
[--C-:B------:R-:W-:Y:S01]  /*3390*/  @!P5 IMAD.IADD R150, R150, 0x1, -R5.reuse ;  /* 0x000000019696d824 */ /* 0x100fe200078e0a05 */
[----:B------:R-:W-:Y:S01]  /*33a0*/  ISETP.GT.U32.AND P3, PT, R5, R158, PT ;  /* 0x0000009e0500720c */ /* 0x000fe20003f64070 */
[----:B------:R-:W-:Y:S01]  /*33b0*/  IMAD.MOV.U32 R128, RZ, RZ, R92 ;  /* 0x000000ffff807224 */ /* 0x000fe200078e005c */
[----:B------:R-:W-:Y:S01]  /*33c0*/  ISETP.GT.U32.AND P5, PT, R3, R160, PT ;  /* 0x000000a00300720c */ /* 0x000fe20003fa4070 */
[--C-:B------:R-:W-:Y:S01]  /*33d0*/  @!P2 IMAD.IADD R156, R156, 0x1, -R5.reuse ;  /* 0x000000019c9ca824 */ /* 0x100fe200078e0a05 */
[----:B------:R-:W-:Y:S01]  /*33e0*/  ISETP.GE.AND P2, PT, R124, RZ, PT ;  /* 0x000000ff7c00720c */ /* 0x000fe20003f46270 */
[--C-:B------:R-:W-:Y:S01]  /*33f0*/  @!P0 IMAD.IADD R164, R164, 0x1, -R5.reuse ;  /* 0x00000001a4a48824 */ /* 0x100fe200078e0a05 */
[----:B------:R-:W-:Y:S01]  /*3400*/  ISETP.GT.U32.AND P0, PT, R5, R152, PT ;  /* 0x000000980500720c */ /* 0x000fe20003f04070 */
[--C-:B------:R-:W-:Y:S01]  /*3410*/  @!P1 IMAD.IADD R154, R154, 0x1, -R5.reuse ;  /* 0x000000019a9a9824 */ /* 0x100fe200078e0a05 */
[----:B------:R-:W-:Y:S01]  /*3420*/  ISETP.GE.AND P1, PT, R125, RZ, PT ;  /* 0x000000ff7d00720c */ /* 0x000fe20003f26270 */
[----:B------:R-:W-:Y:S01]  /*3430*/  @!P4 IMAD.IADD R148, R148, 0x1, -R5 ;  /* 0x000000019494c824 */ /* 0x000fe200078e0a05 */
[----:B------:R-:W-:Y:S01]  /*3440*/  ISETP.GT.U32.AND P4, PT, R5, R164, PT ;  /* 0x000000a40500720c */ /* 0x000fe20003f84070 */
[----:B-1----:R-:W-:-:S02]  /*3450*/  IMAD.MOV.U32 R124, RZ, RZ, R88 ;  /* 0x000000ffff7c7224 */ /* 0x002fc400078e0058 */
[----:B------:R-:W-:Y:S01]  /*3460*/  @!P3 IMAD.IADD R158, R158, 0x1, -R5 ;  /* 0x000000019e9eb824 */ /* 0x000fe200078e0a05 */
[----:B------:R-:W-:Y:S01]  /*3470*/  ISETP.GE.AND P3, PT, R126, RZ, PT ;  /* 0x000000ff7e00720c */ /* 0x000fe20003f66270 */
[----:B------:R-:W-:Y:S01]  /*3480*/  @!P5 IMAD.IADD R160, R160, 0x1, -R3 ;  /* 0x00000001a0a0d824 */ /* 0x000fe200078e0a03 */
[----:B------:R-:W-:Y:S01]  /*3490*/  ISETP.GE.AND P5, PT, R123, RZ, PT ;  /* 0x000000ff7b00720c */ /* 0x000fe20003fa6270 */
[----:B------:R-:W-:Y:S01]  /*34a0*/  @!P2 IMAD.MOV R20, RZ, RZ, -R20 ;  /* 0x000000ffff14a224 */ /* 0x000fe200078e0a14 */
[----:B------:R-:W-:Y:S01]  /*34b0*/  ISETP.GE.AND P2, PT, R119, RZ, PT ;  /* 0x000000ff7700720c */ /* 0x000fe20003f46270 */
[----:B------:R-:W-:Y:S02]  /*34c0*/  IMAD.MOV.U32 R126, RZ, RZ, R90 ;  /* 0x000000ffff7e7224 */ /* 0x000fe400078e005a */
[----:B------:R-:W-:Y:S01]  /*34d0*/  @!P1 IMAD.MOV R16, RZ, RZ, -R16 ;  /* 0x000000ffff109224 */ /* 0x000fe200078e0a10 */
[----:B------:R-:W-:Y:S01]  /*34e0*/  ISETP.GE.AND P1, PT, R120, RZ, PT ;  /* 0x000000ff7800720c */ /* 0x000fe20003f26270 */
[----:B------:R-:W-:Y:S01]  /*34f0*/  @!P4 IMAD.IADD R164, R164, 0x1, -R5 ;  /* 0x00000001a4a4c824 */ /* 0x000fe200078e0a05 */
[----:B------:R-:W-:Y:S01]  /*3500*/  ISETP.GE.AND P4, PT, R0, RZ, PT ;  /* 0x000000ff0000720c */ /* 0x000fe20003f86270 */
[----:B--2---:R-:W-:-:S02]  /*3510*/  IMAD.MOV.U32 R120, RZ, RZ, R84 ;  /* 0x000000ffff787224 */ /* 0x004fc400078e0054 */
[----:B------:R-:W-:Y:S01]  /*3520*/  @!P3 IMAD.MOV R12, RZ, RZ, -R12 ;  /* 0x000000ffff0cb224 */ /* 0x000fe200078e0a0c */
[----:B------:R-:W-:Y:S01]  /*3530*/  ISETP.GE.AND P3, PT, R121, RZ, PT ;  /* 0x000000ff7900720c */ /* 0x000fe20003f66270 */
[----:B------:R-:W-:Y:S01]  /*3540*/  @!P5 IMAD.MOV R22, RZ, RZ, -R22 ;  /* 0x000000ffff16d224 */ /* 0x000fe200078e0a16 */
[----:B------:R-:W-:Y:S01]  /*3550*/  ISETP.GE.AND P5, PT, R118, RZ, PT ;  /* 0x000000ff7600720c */ /* 0x000fe20003fa6270 */
[----:B------:R-:W-:Y:S01]  /*3560*/  @!P2 IMAD.MOV R30, RZ, RZ, -R30 ;  /* 0x000000ffff1ea224 */ /* 0x000fe200078e0a1e */
[----:B------:R-:W-:Y:S01]  /*3570*/  ISETP.GE.AND P2, PT, R114, RZ, PT ;  /* 0x000000ff7200720c */ /* 0x000fe20003f46270 */
[----:B---3--:R-:W-:Y:S02]  /*3580*/  IMAD.MOV.U32 R114, RZ, RZ, R78 ;  /* 0x000000ffff727224 */ /* 0x008fe400078e004e */
[----:B------:R-:W-:Y:S01]  /*3590*/  @!P1 IMAD.MOV R28, RZ, RZ, -R28 ;  /* 0x000000ffff1c9224 */ /* 0x000fe200078e0a1c */
[----:B------:R-:W-:Y:S01]  /*35a0*/  ISETP.GE.AND P1, PT, R115, RZ, PT ;  /* 0x000000ff7300720c */ /* 0x000fe20003f26270 */
[----:B------:R-:W-:Y:S01]  /*35b0*/  @!P4 IMAD.MOV R8, RZ, RZ, -R8 ;  /* 0x000000ffff08c224 */ /* 0x000fe200078e0a08 */
[----:B------:R-:W-:Y:S01]  /*35c0*/  ISETP.GE.AND P4, PT, R122, RZ, PT ;  /* 0x000000ff7a00720c */ /* 0x000fe20003f86270 */
[----:B------:R-:W-:Y:S01]  /*35d0*/  IMAD.MOV.U32 R118, RZ, RZ, R82 ;  /* 0x000000ffff767224 */ /* 0x000fe200078e0052 */
[----:B----4-:R-:W-:Y:S01]  /*35e0*/  R2UR UR10, R6 ;  /* 0x00000000060a72ca */ /* 0x010fe200000e0000 */
[----:B------:R-:W-:Y:S01]  /*35f0*/  @!P3 IMAD.MOV R26, RZ, RZ, -R26 ;  /* 0x000000ffff1ab224 */ /* 0x000fe200078e0a1a */
[----:B------:R-:W-:Y:S01]  /*3600*/  ISETP.GE.AND P3, PT, R116, RZ, PT ;  /* 0x000000ff7400720c */ /* 0x000fe20003f66270 */
[----:B------:R-:W-:Y:S01]  /*3610*/  @!P5 IMAD.MOV R32, RZ, RZ, -R32 ;  /* 0x000000ffff20d224 */ /* 0x000fe200078e0a20 */
[----:B------:R-:W-:Y:S01]  /*3620*/  ISETP.GE.AND P5, PT, R113, RZ, PT ;  /* 0x000000ff7100720c */ /* 0x000fe20003fa6270 */
[----:B------:R-:W-:Y:S01]  /*3630*/  @!P2 IMAD.MOV R40, RZ, RZ, -R40 ;  /* 0x000000ffff28a224 */ /* 0x000fe200078e0a28 */
[----:B------:R-:W-:Y:S01]  /*3640*/  ISETP.GE.AND P2, PT, R109, RZ, PT ;  /* 0x000000ff6d00720c */ /* 0x000fe20003f46270 */
[----:B------:R-:W-:-:S02]  /*3650*/  IMAD.MOV.U32 R6, RZ, RZ, R72 ;  /* 0x000000ffff067224 */ /* 0x000fc400078e0048 */
[----:B------:R-:W-:Y:S01]  /*3660*/  @!P1 IMAD.MOV R38, RZ, RZ, -R38 ;  /* 0x000000ffff269224 */ /* 0x000fe200078e0a26 */
[----:B------:R-:W-:Y:S01]  /*3670*/  ISETP.GE.AND P1, PT, R110, RZ, PT ;  /* 0x000000ff6e00720c */ /* 0x000fe20003f26270 */
[----:B------:R-:W-:Y:S01]  /*3680*/  @!P4 IMAD.MOV R24, RZ, RZ, -R24 ;  /* 0x000000ffff18c224 */ /* 0x000fe200078e0a18 */
[----:B------:R-:W-:Y:S01]  /*3690*/  ISETP.GE.AND P4, PT, R117, RZ, PT ;  /* 0x000000ff7500720c */ /* 0x000fe20003f86270 */
[----:B------:R-:W-:Y:S02]  /*36a0*/  IMAD.MOV.U32 R116, RZ, RZ, R80 ;  /* 0x000000ffff747224 */ /* 0x000fe400078e0050 */
        /* <DEDUP_REMOVED lines=42> */
[--C-:B------:R-:W-:Y:S01]  /*3950*/  @!P6 IMAD.IADD R140, R140, 0x1, -R5.reuse ;  /* 0x000000018c8ce824 */ /* 0x100fe200078e0a05 */
[----:B------:R-:W-:Y:S01]  /*3960*/  ISETP.GT.U32.AND P6, PT, R5, R162, PT ;  /* 0x000000a20500720c */ /* 0x000fe20003fc4070 */
[----:B------:R-:W-:Y:S01]  /*3970*/  @!P1 IMAD.MOV R114, RZ, RZ, -R114 ;  /* 0x000000ffff729224 */ /* 0x000fe200078e0a72 */
[----:B------:R-:W-:Y:S01]  /*3980*/  ISETP.GE.AND P1, PT, R71, RZ, PT ;  /* 0x000000ff4700720c */ /* 0x000fe20003f26270 */
[----:B------:R-:W-:Y:S01]  /*3990*/  @!P4 IMAD.MOV R64, RZ, RZ, -R64 ;  /* 0x000000ffff40c224 */ /* 0x000fe200078e0a40 */
[----:B------:R-:W-:Y:S01]  /*39a0*/  ISETP.GE.AND P4, PT, R85, RZ, PT ;  /* 0x000000ff5500720c */ /* 0x000fe20003f86270 */
[--C-:B------:R-:W-:Y:S01]  /*39b0*/  @!P0 IMAD.IADD R152, R152, 0x1, -R5.reuse ;  /* 0x0000000198988824 */ /* 0x100fe200078e0a05 */
[----:B------:R-:W-:Y:S01]  /*39c0*/  ISETP.NE.AND P0, PT, R18, RZ, PT ;  /* 0x000000ff1200720c */ /* 0x000fe20003f05270 */
[----:B------:R-:W-:Y:S01]  /*39d0*/  @!P3 IMAD.MOV R112, RZ, RZ, -R112 ;  /* 0x000000ffff70b224 */ /* 0x000fe200078e0a70 */
[----:B------:R-:W-:Y:S01]  /*39e0*/  ISETP.GE.AND P3, PT, R73, RZ, PT ;  /* 0x000000ff4900720c */ /* 0x000fe20003f66270 */
[----:B------:R-:W-:Y:S01]  /*39f0*/  @!P5 IMAD.MOV R118, RZ, RZ, -R118 ;  /* 0x000000ffff76d224 */ /* 0x000fe200078e0a76 */
[----:B------:R-:W-:Y:S01]  /*3a00*/  ISETP.GE.AND P5, PT, R67, RZ, PT ;  /* 0x000000ff4300720c */ /* 0x000fe20003fa6270 */
[----:B------:R-:W-:Y:S01]  /*3a10*/  @!P2 IMAD.MOV R126, RZ, RZ, -R126 ;  /* 0x000000ffff7ea224 */ /* 0x000fe200078e0a7e */
[----:B------:R-:W-:Y:S01]  /*3a20*/  ISETP.GE.AND P2, PT, R59, RZ, PT ;  /* 0x000000ff3b00720c */ /* 0x000fe20003f46270 */
[----:B------:R-:W-:Y:S01]  /*3a30*/  @!P6 IMAD.IADD R162, R162, 0x1, -R5 ;  /* 0x00000001a2a2e824 */ /* 0x000fe200078e0a05 */
[----:B------:R-:W-:Y:S01]  /*3a40*/  ISETP.GE.AND P6, PT, R127, RZ, PT ;  /* 0x000000ff7f00720c */ /* 0x000fe20003fc6270 */
[----:B------:R-:W-:Y:S01]  /*3a50*/  @!P1 IMAD.MOV R124, RZ, RZ, -R124 ;  /* 0x000000ffff7c9224 */ /* 0x000fe200078e0a7c */
[----:B------:R-:W-:Y:S01]  /*3a60*/  ISETP.GE.AND P1, PT, R61, RZ, PT ;  /* 0x000000ff3d00720c */ /* 0x000fe20003f26270 */
[----:B------:R-:W-:Y:S01]  /*3a70*/  @!P4 IMAD.MOV R110, RZ, RZ, -R110 ;  /* 0x000000ffff6ec224 */ /* 0x000fe200078e0a6e */
[----:B------:R-:W-:Y:S01]  /*3a80*/  ISETP.GE.AND P4, PT, R75, RZ, PT ;  /* 0x000000ff4b00720c */ /* 0x000fe20003f86270 */
[----:B------:R-:W-:-:S02]  /*3a90*/  IMAD R13, R147, R15, RZ ;  /* 0x0000000f930d7224 */ /* 0x000fc400078e02ff */
[----:B------:R-:W-:Y:S01]  /*3aa0*/  @!P3 IMAD.MOV R122, RZ, RZ, -R122 ;  /* 0x000000ffff7ab224 */ /* 0x000fe200078e0a7a */
[----:B------:R-:W-:Y:S01]  /*3ab0*/  BAR.SYNC.DEFER_BLOCKING 0x0 ;  /* 0x0000000000007b1d */ /* 0x000fe20000010000 */
[----:B------:R-:W-:Y:S01]  /*3ac0*/  ISETP.GE.AND P3, PT, R63, RZ, PT ;  /* 0x000000ff3f00720c */ /* 0x000fe20003f66270 */
[----:B------:R-:W-:Y:S01]  /*3ad0*/  @!P5 IMAD.MOV R128, RZ, RZ, -R128 ;  /* 0x000000ffff80d224 */ /* 0x000fe200078e0a80 */
        /* <DEDUP_REMOVED lines=9> */
[----:B-----5:R-:W-:-:S02]  /*3b70*/  VIADD R145, R7, 0x3f ;  /* 0x0000003f07917836 */ /* 0x020fc40000000000 */
[----:B------:R-:W-:Y:S01]  /*3b80*/  @!P3 IMAD.MOV R132, RZ, RZ, -R132 ;  /* 0x000000ffff84b224 */ /* 0x000fe200078e0a84 */
[----:B------:R-:W-:Y:S01]  /*3b90*/  ISETP.GE.AND P3, PT, R53, RZ, PT ;  /* 0x000000ff3500720c */ /* 0x000fe20003f66270 */
[----:B------:R-:W-:Y:S01]  /*3ba0*/  @!P5 IMAD.MOV R102, RZ, RZ, -R102 ;  /* 0x000000ffff66d224 */ /* 0x000fe200078e0a66 */
[----:B------:R-:W-:Y:S01]  /*3bb0*/  ISETP.GE.AND P5, PT, R47, RZ, PT ;  /* 0x000000ff2f00720c */ /* 0x000fe20003fa6270 */
[----:B------:R-:W-:Y:S01]  /*3bc0*/  @!P2 IMAD.MOV R136, RZ, RZ, -R136 ;  /* 0x000000ffff88a224 */ /* 0x000fe200078e0a88 */
[----:B------:R-:W-:Y:S01]  /*3bd0*/  ISETP.GE.AND P2, PT, R39, RZ, PT ;  /* 0x000000ff2700720c */ /* 0x000fe20003f46270 */
[----:B------:R-:W-:Y:S02]  /*3be0*/  @!P6 IMAD.MOV R164, RZ, RZ, -R164 ;  /* 0x000000ffffa4e224 */ /* 0x000fe400078e0aa4 */
[----:B------:R-:W-:Y:S01]  /*3bf0*/  @!P1 IMAD.MOV R134, RZ, RZ, -R134 ;  /* 0x000000ffff869224 */ /* 0x000fe200078e0a86 */
[----:B------:R-:W-:Y:S01]  /*3c00*/  ISETP.GE.AND P1, PT, R41, RZ, PT ;  /* 0x000000ff2900720c */ /* 0x000fe20003f26270 */
[----:B------:R-:W-:Y:S01]  /*3c10*/  @!P4 IMAD.MOV R130, RZ, RZ, -R130 ;  /* 0x000000ffff82c224 */ /* 0x000fe200078e0a82 */
[----:B------:R-:W-:-:S03]  /*3c20*/  ISETP.GE.AND P4, PT, R55, RZ, PT ;  /* 0x000000ff3700720c */ /* 0x000fc60003f86270 */
[----:B------:R-:W-:Y:S01]  /*3c30*/  @!P3 IMAD.MOV R106, RZ, RZ, -R106 ;  /* 0x000000ffff6ab224 */ /* 0x000fe200078e0a6a */
[----:B------:R-:W-:Y:S01]  /*3c40*/  ISETP.GE.AND P3, PT, R43, RZ, PT ;  /* 0x000000ff2b00720c */ /* 0x000fe20003f66270 */
[----:B------:R-:W-:Y:S01]  /*3c50*/  @!P5 IMAD.MOV R138, RZ, RZ, -R138 ;  /* 0x000000ffff8ad224 */ /* 0x000fe200078e0a8a */
[----:B------:R-:W-:Y:S01]  /*3c60*/  ISETP.GE.AND P5, PT, R37, RZ, PT ;  /* 0x000000ff2500720c */ /* 0x000fe20003fa6270 */
[----:B------:R-:W-:Y:S01]  /*3c70*/  @!P2 IMAD.MOV R146, RZ, RZ, -R146 ;  /* 0x000000ffff92a224 */ /* 0x000fe200078e0a92 */
[----:B------:R-:W-:-:S03]  /*3c80*/  ISETP.GE.AND P2, PT, R29, RZ, PT ;  /* 0x000000ff1d00720c */ /* 0x000fc60003f46270 */
        /* <DEDUP_REMOVED lines=11> */
[----:B------:R-:W-:Y:S01]  /*3d40*/  ISETP.NE.AND P1, PT, R19, RZ, PT ;  /* 0x000000ff1300720c */ /* 0x000fe20003f25270 */
[----:B------:R-:W-:Y:S01]  /*3d50*/  @!P4 IMAD.MOV R140, RZ, RZ, -R140 ;  /* 0x000000ffff8cc224 */ /* 0x000fe200078e0a8c */
[----:B------:R-:W-:Y:S02]  /*3d60*/  LOP3.LUT R19, RZ, R19, RZ, 0x33, !PT ;  /* 0x00000013ff137212 */ /* 0x000fe400078e33ff */
[----:B------:R-:W-:Y:S01]  /*3d70*/  ISETP.GE.AND P4, PT, R35, RZ, PT ;  /* 0x000000ff2300720c */ /* 0x000fe20003f86270 */
[----:B------:R-:W-:Y:S01]  /*3d80*/  @!P3 IMAD.MOV R152, RZ, RZ, -R152 ;  /* 0x000000ffff98b224 */ /* 0x000fe200078e0a98 */
[C---:B------:R-:W-:Y:S01]  /*3d90*/  SEL R96, R19.reuse, R112, !P1 ;  /* 0x0000007013607207 */ /* 0x040fe20004800000 */
[----:B------:R-:W-:Y:S01]  /*3da0*/  @!P5 IMAD.MOV R158, RZ, RZ, -R158 ;  /* 0x000000ffff9ed224 */ /* 0x000fe200078e0a9e */
[C---:B------:R-:W-:Y:S01]  /*3db0*/  SEL R5, R19.reuse, R12, !P1 ;  /* 0x0000000c13057207 */ /* 0x040fe20004800000 */
[----:B------:R-:W-:Y:S01]  /*3dc0*/  @!P2 IMAD.MOV R160, RZ, RZ, -R160 ;  /* 0x000000ffffa0a224 */ /* 0x000fe200078e0aa0 */
[----:B------:R-:W-:-:S02]  /*3dd0*/  SEL R112, R19, R128, !P1 ;  /* 0x0000008013707207 */ /* 0x000fc40004800000 */
[----:B------:R-:W-:Y:S01]  /*3de0*/  SEL R128, R19, R134, !P1 ;  /* 0x0000008613807207 */ /* 0x000fe20004800000 */
[----:B------:R-:W-:Y:S01]  /*3df0*/  IMAD R49, R5, UR9, RZ ;  /* 0x0000000905317c24 */ /* 0x000fe2000f8e02ff */
[----:B------:R-:W-:Y:S01]  /*3e00*/  SEL R3, R19, R8, !P1 ;  /* 0x0000000813037207 */ /* 0x000fe20004800000 */
[----:B------:R-:W-:Y:S01]  /*3e10*/  VIADD R8, R7, 0xffffffc0 ;  /* 0xffffffc007087836 */ /* 0x000fe20000000000 */
[C---:B------:R-:W-:Y:S01]  /*3e20*/  SEL R134, R19.reuse, R140, !P1 ;  /* 0x0000008c13867207 */ /* 0x040fe20004800000 */
[----:B------:R-:W-:Y:S01]  /*3e30*/  @!P4 IMAD.MOV R150, RZ, RZ, -R150 ;  /* 0x000000ffff96c224 */ /* 0x000fe200078e0a96 */
[----:B------:R-:W-:Y:S01]  /*3e40*/  SEL R140, R19, R146, !P1 ;  /* 0x00000092138c7207 */ /* 0x000fe20004800000 */
[----:B------:R-:W-:Y:S01]  /*3e50*/  IMAD R53, R3, UR9, RZ ;  /* 0x0000000903357c24 */ /* 0x000fe2000f8e02ff */
[C---:B------:R-:W-:Y:S02]  /*3e60*/  SEL R146, R19.reuse, R152, !P1 ;  /* 0x0000009813927207 */ /* 0x040fe40004800000 */
[----:B------:R-:W-:-:S02]  /*3e70*/  SEL R22, R19, R22, !P1 ;  /* 0x0000001613167207 */ /* 0x000fc40004800000 */
[----:B------:R-:W-:Y:S01]  /*3e80*/  SEL R152, R19, R158, !P1 ;  /* 0x0000009e13987207 */ /* 0x000fe20004800000 */
[----:B------:R-:W-:Y:S01]  /*3e90*/  STL [R1+0x1c8], R53 ;  /* 0x0001c83501007387 */ /* 0x000fe20000100800 */
[----:B------:R-:W-:Y:S01]  /*3ea0*/  @!P0 LOP3.LUT R160, RZ, R18, RZ, 0x33, !PT ;  /* 0x00000012ffa08212 */ /* 0x000fe200078e33ff */
[----:B------:R-:W-:Y:S01]  /*3eb0*/  IMAD R43, R22, UR9, RZ ;  /* 0x00000009162b7c24 */ /* 0x000fe2000f8e02ff */
[----:B------:R-:W-:Y:S02]  /*3ec0*/  LEA R158, P0, R13, UR14, 0x2 ;  /* 0x0000000e0d9e7c11 */ /* 0x000fe4000f8010ff */
[C---:B------:R-:W-:Y:S02]  /*3ed0*/  SEL R16, R19.reuse, R16, !P1 ;  /* 0x0000001013107207 */ /* 0x040fe40004800000 */
[----:B------:R-:W-:Y:S02]  /*3ee0*/  SEL R86, R19, R66, !P1 ;  /* 0x0000004213567207 */ /* 0x000fe40004800000 */
[----:B------:R-:W-:Y:S01]  /*3ef0*/  ISETP.GE.AND P4, PT, R25, RZ, PT ;  /* 0x000000ff1900720c */ /* 0x000fe20003f86270 */
[----:B------:R-:W-:Y:S01]  /*3f00*/  IMAD R47, R16, UR9, RZ ;  /* 0x00000009102f7c24 */ /* 0x000fe2000f8e02ff */
[----:B------:R-:W-:-:S02]  /*3f10*/  SEL R28, R19, R28, !P1 ;  /* 0x0000001c131c7207 */ /* 0x000fc40004800000 */
[----:B------:R-:W-:Y:S02]  /*3f20*/  LEA.HI.X.SX32 R12, R13, UR15, 0x2, P0 ;  /* 0x0000000f0d0c7c11 */ /* 0x000fe400080f16ff */
[----:B------:R-:W-:Y:S01]  /*3f30*/  LEA R66, P2, R49, R158, 0x2 ;  /* 0x0000009e31427211 */ /* 0x000fe200078410ff */
[----:B------:R-:W-:Y:S01]  /*3f40*/  IMAD R37, R28, UR9, RZ ;  /* 0x000000091c257c24 */ /* 0x000fe2000f8e02ff */
[C---:B------:R-:W-:Y:S02]  /*3f50*/  SEL R90, R19.reuse, R70, !P1 ;  /* 0x00000046135a7207 */ /* 0x040fe40004800000 */
[----:B------:R-:W-:Y:S02]  /*3f60*/  SEL R24, R19, R24, !P1 ;  /* 0x0000001813187207 */ /* 0x000fe40004800000 */
[----:B------:R-:W-:Y:S01]  /*3f70*/  LEA R70, P0, R53, R158, 0x2 ;  /* 0x0000009e35467211 */ /* 0x000fe200078010ff */
[----:B------:R-:W-:Y:S01]  /*3f80*/  @!P4 IMAD.MOV R162, RZ, RZ, -R162 ;  /* 0x000000ffffa2c224 */ /* 0x000fe200078e0aa2 */
[C---:B------:R-:W-:Y:S01]  /*3f90*/  SEL R10, R19.reuse, R10, !P1 ;  /* 0x0000000a130a7207 */ /* 0x040fe20004800000 */
[----:B------:R-:W-:Y:S01]  /*3fa0*/  IMAD R41, R24, UR9, RZ ;  /* 0x0000000918297c24 */ /* 0x000fe2000f8e02ff */
[----:B------:R-:W-:-:S02]  /*3fb0*/  SEL R80, R19, R60, !P1 ;  /* 0x0000003c13507207 */ /* 0x000fc40004800000 */
[----:B------:R-:W-:Y:S01]  /*3fc0*/  LEA.HI.X.SX32 R67, R49, R12, 0x2, P2 ;  /* 0x0000000c31437211 */ /* 0x000fe200010f16ff */
[----:B------:R-:W-:Y:S01]  /*3fd0*/  IMAD R51, R10, UR9, RZ ;  /* 0x000000090a337c24 */ /* 0x000fe2000f8e02ff */
[----:B------:R-:W-:Y:S02]  /*3fe0*/  SEL R34, R19, R34, !P1 ;  /* 0x0000002213227207 */ /* 0x000fe40004800000 */
[----:B------:R-:W-:Y:S02]  /*3ff0*/  LEA R60, P2, R43, R158, 0x2 ;  /* 0x0000009e2b3c7211 */ /* 0x000fe400078410ff */
[----:B------:R-:W-:Y:S01]  /*4000*/  SEL R84, R19, R64, !P1 ;  /* 0x0000004013547207 */ /* 0x000fe20004800000 */
[----:B------:R-:W-:Y:S01]  /*4010*/  IMAD R31, R34, UR9, RZ ;  /* 0x00000009221f7c24 */ /* 0x000fe2000f8e02ff */
[----:B------:R-:W-:Y:S01]  /*4020*/  LEA.HI.X.SX32 R71, R53, R12, 0x2, P0 ;  /* 0x0000000c35477211 */ /* 0x000fe200000f16ff */
[----:B------:R-:W-:Y:S01]  /*4030*/  STL [R1+0x1c4], R51 ;  /* 0x0001c43301007387 */ /* 0x000fe20000100800 */
[----:B------:R-:W-:-:S02]  /*4040*/  SEL R30, R19, R30, !P1 ;  /* 0x0000001e131e7207 */ /* 0x000fc40004800000 */
[----:B------:R-:W-:Y:S01]  /*4050*/  LEA R64, P0, R47, R158, 0x2 ;  /* 0x0000009e2f407211 */ /* 0x000fe200078010ff */
[----:B------:R1:W-:Y:S01]  /*4060*/  STL [R1+0x1c0], R49 ;  /* 0x0001c03101007387 */ /* 0x0003e20000100800 */
[C---:B------:R-:W-:Y:S01]  /*4070*/  SEL R20, R19.reuse, R20, !P1 ;  /* 0x0000001413147207 */ /* 0x040fe20004800000 */
[----:B------:R-:W-:Y:S01]  /*4080*/  IMAD R35, R30, UR9, RZ ;  /* 0x000000091e237c24 */ /* 0x000fe2000f8e02ff */
[C---:B------:R-:W-:Y:S01]  /*4090*/  SEL R48, R19.reuse, R48, !P1 ;  /* 0x0000003013307207 */ /* 0x040fe20004800000 */
[----:B------:R-:W-:Y:S01]  /*40a0*/  STL [R1+0x1bc], R47 ;  /* 0x0001bc2f01007387 */ /* 0x000fe20000100800 */
[----:B------:R-:W-:Y:S01]  /*40b0*/  SEL R74, R19, R54, !P1 ;  /* 0x00000036134a7207 */ /* 0x000fe20004800000 */
[----:B------:R-:W-:Y:S01]  /*40c0*/  IMAD R45, R20, UR9, RZ ;  /* 0x00000009142d7c24 */ /* 0x000fe2000f8e02ff */
[----:B------:R-:W-:Y:S01]  /*40d0*/  LEA.HI.X.SX32 R61, R43, R12, 0x2, P2 ;  /* 0x0000000c2b3d7211 */ /* 0x000fe200010f16ff */
[----:B------:R-:W-:Y:S01]  /*40e0*/  IMAD R11, R48, UR9, RZ ;  /* 0x00000009300b7c24 */ /* 0x000fe2000f8e02ff */
[----:B------:R-:W-:-:S02]  /*40f0*/  ISETP.GE.AND P3, PT, R23, RZ, PT ;  /* 0x000000ff1700720c */ /* 0x000fc40003f66270 */
[----:B------:R-:W-:Y:S01]  /*4100*/  SEL R40, R19, R40, !P1 ;  /* 0x0000002813287207 */ /* 0x000fe20004800000 */
[----:B------:R-:W-:Y:S01]  /*4110*/  STL [R1+0x1b8], R45 ;  /* 0x0001b82d01007387 */ /* 0x000fe20000100800 */
[----:B------:R-:W-:Y:S02]  /*4120*/  LEA R54, P2, R37, R158, 0x2 ;  /* 0x0000009e25367211 */ /* 0x000fe400078410ff */
[----:B------:R-:W-:Y:S01]  /*4130*/  SEL R78, R19, R58, !P1 ;  /* 0x0000003a134e7207 */ /* 0x000fe20004800000 */
[----:B------:R-:W-:Y:S01]  /*4140*/  IMAD R25, R40, UR9, RZ ;  /* 0x0000000928197c24 */ /* 0x000fe2000f8e02ff */
[----:B------:R-:W-:Y:S01]  /*4150*/  LEA.HI.X.SX32 R65, R47, R12, 0x2, P0 ;  /* 0x0000000c2f417211 */ /* 0x000fe200000f16ff */
[----:B------:R2:W-:Y:S01]  /*4160*/  STL [R1+0x1b4], R43 ;  /* 0x0001b42b01007387 */ /* 0x0005e20000100800 */
[----:B------:R-:W-:Y:S02]  /*4170*/  SEL R36, R19, R36, !P1 ;  /* 0x0000002413247207 */ /* 0x000fe40004800000 */
[----:B------:R-:W-:Y:S01]  /*4180*/  LEA R58, P0, R41, R158, 0x2 ;  /* 0x0000009e293a7211 */ /* 0x000fe200078010ff */
[----:B------:R-:W-:Y:S01]  /*4190*/  @!P3 IMAD.MOV R166, RZ, RZ, -R166 ;  /* 0x000000ffffa6b224 */ /* 0x000fe200078e0aa6 */
[C---:B------:R-:W-:Y:S01]  /*41a0*/  SEL R88, R19.reuse, R68, !P1 ;  /* 0x0000004413587207 */ /* 0x040fe20004800000 */
[----:B------:R-:W-:Y:S01]  /*41b0*/  IMAD R29, R36, UR9, RZ ;  /* 0x00000009241d7c24 */ /* 0x000fe2000f8e02ff */
[C---:B------:R-:W-:Y:S01]  /*41c0*/  SEL R26, R19.reuse, R26, !P1 ;  /* 0x0000001a131a7207 */ /* 0x040fe20004800000 */
[----:B------:R-:W-:Y:S01]  /*41d0*/  STL [R1+0x1b0], R41 ;  /* 0x0001b02901007387 */ /* 0x000fe20000100800 */
[----:B------:R-:W-:-:S02]  /*41e0*/  SEL R42, R19, R42, !P1 ;  /* 0x0000002a132a7207 */ /* 0x000fc40004800000 */
[----:B------:R-:W-:Y:S01]  /*41f0*/  LEA R68, P4, R51, R158, 0x2 ;  /* 0x0000009e33447211 */ /* 0x000fe200078810ff */
[----:B------:R-:W-:Y:S01]  /*4200*/  IMAD R39, R26, UR9, RZ ;  /* 0x000000091a277c24 */ /* 0x000fe2000f8e02ff */
[----:B------:R-:W-:Y:S01]  /*4210*/  LEA.HI.X.SX32 R55, R37, R12, 0x2, P2 ;  /* 0x0000000c25377211 */ /* 0x000fe200010f16ff */
[----:B------:R-:W-:Y:S01]  /*4220*/  IMAD R23, R42, UR9, RZ ;  /* 0x000000092a177c24 */ /* 0x000fe2000f8e02ff */
[----:B------:R-:W-:Y:S02]  /*4230*/  SEL R46, R19, R46, !P1 ;  /* 0x0000002e132e7207 */ /* 0x000fe40004800000 */
[----:B------:R-:W-:Y:S01]  /*4240*/  LEA R48, P2, R31, R158, 0x2 ;  /* 0x0000009e1f307211 */ /* 0x000fe200078410ff */
[----:B------:R-:W-:Y:S01]  /*4250*/  STL [R1+0x1ac], R39 ;  /* 0x0001ac2701007387 */ /* 0x000fe20000100800 */
[----:B------:R-:W-:Y:S01]  /*4260*/  SEL R72, R19, R52, !P1 ;  /* 0x0000003413487207 */ /* 0x000fe20004800000 */
[----:B------:R-:W-:Y:S01]  /*4270*/  IMAD R17, R46, UR9, RZ ;  /* 0x000000092e117c24 */ /* 0x000fe2000f8e02ff */
[----:B------:R-:W-:Y:S01]  /*4280*/  LEA.HI.X.SX32 R59, R41, R12, 0x2, P0 ;  /* 0x0000000c293b7211 */ /* 0x000fe200000f16ff */
[----:B------:R3:W-:Y:S01]  /*4290*/  STL [R1+0x1a8], R37 ;  /* 0x0001a82501007387 */ /* 0x0007e20000100800 */
[----:B------:R-:W-:-:S02]  /*42a0*/  LEA R52, P0, R35, R158, 0x2 ;  /* 0x0000009e23347211 */ /* 0x000fc400078010ff */
[----:B------:R-:W-:Y:S01]  /*42b0*/  SEL R82, R19, R62, !P1 ;  /* 0x0000003e13527207 */ /* 0x000fe20004800000 */
[----:B------:R-:W-:Y:S01]  /*42c0*/  STL [R1+0x1a4], R35 ;  /* 0x0001a42301007387 */ /* 0x000fe20000100800 */
[----:B------:R-:W-:Y:S02]  /*42d0*/  LEA.HI.X.SX32 R69, R51, R12, 0x2, P4 ;  /* 0x0000000c33457211 */ /* 0x000fe400020f16ff */
[----:B------:R-:W-:Y:S02]  /*42e0*/  SEL R32, R19, R32, !P1 ;  /* 0x0000002013207207 */ /* 0x000fe40004800000 */
[----:B------:R-:W-:Y:S02]  /*42f0*/  LEA R62, P4, R45, R158, 0x2 ;  /* 0x0000009e2d3e7211 */ /* 0x000fe400078810ff */
[----:B-1----:R-:W-:Y:S01]  /*4300*/  LEA.HI.X.SX32 R49, R31, R12, 0x2, P2 ;  /* 0x0000000c1f317211 */ /* 0x002fe200010f16ff */
[----:B------:R-:W-:Y:S01]  /*4310*/  IMAD R33, R32, UR9, RZ ;  /* 0x0000000920217c24 */ /* 0x000fe2000f8e02ff */
[----:B------:R-:W-:-:S02]  /*4320*/  SEL R50, R19, R50, !P1 ;  /* 0x0000003213327207 */ /* 0x000fc40004800000 */
[----:B------:R-:W-:Y:S02]  /*4330*/  LEA R42, P2, R25, R158, 0x2 ;  /* 0x0000009e192a7211 */ /* 0x000fe400078410ff */
[----:B------:R-:W-:Y:S01]  /*4340*/  LEA.HI.X.SX32 R53, R35, R12, 0x2, P0 ;  /* 0x0000000c23357211 */ /* 0x000fe200000f16ff */
[----:B------:R-:W-:Y:S01]  /*4350*/  IMAD R9, R50, UR9, RZ ;  /* 0x0000000932097c24 */ /* 0x000fe2000f8e02ff */
[----:B------:R-:W-:Y:S01]  /*4360*/  SEL R101, R19, R116, !P1 ;  /* 0x0000007413657207 */ /* 0x000fe20004800000 */
[----:B------:R1:W-:Y:S01]  /*4370*/  STL [R1+0x1a0], R33 ;  /* 0x0001a02101007387 */ /* 0x0003e20000100800 */
[----:B------:R-:W-:Y:S02]  /*4380*/  LEA R46, P0, R29, R158, 0x2 ;  /* 0x0000009e1d2e7211 */ /* 0x000fe400078010ff */
[C---:B------:R-:W-:Y:S01]  /*4390*/  SEL R76, R19.reuse, R56, !P1 ;  /* 0x00000038134c7207 */ /* 0x040fe20004800000 */
[----:B------:R4:W-:Y:S01]  /*43a0*/  STL [R1+0x19c], R31 ;  /* 0x00019c1f01007387 */ /* 0x0009e20000100800 */
[----:B------:R-:W-:-:S02]  /*43b0*/  SEL R116, R19, R132, !P1 ;  /* 0x0000008413747207 */ /* 0x000fc40004800000 */
[----:B------:R-:W-:Y:S01]  /*43c0*/  LEA.HI.X.SX32 R63, R45, R12, 0x2, P4 ;  /* 0x0000000c2d3f7211 */ /* 0x000fe200020f16ff */
[----:B------:R-:W-:Y:S01]  /*43d0*/  STL [R1+0x198], R29 ;  /* 0x0001981d01007387 */ /* 0x000fe20000100800 */
[----:B------:R-:W-:Y:S02]  /*43e0*/  SEL R132, R19, R138, !P1 ;  /* 0x0000008a13847207 */ /* 0x000fe40004800000 */
[----:B------:R-:W-:Y:S02]  /*43f0*/  LEA R56, P4, R39, R158, 0x2 ;  /* 0x0000009e27387211 */ /* 0x000fe400078810ff */
[----:B--2---:R-:W-:Y:S02]  /*4400*/  LEA.HI.X.SX32 R43, R25, R12, 0x2, P2 ;  /* 0x0000000c192b7211 */ /* 0x004fe400010f16ff */
[C---:B------:R-:W-:Y:S02]  /*4410*/  SEL R137, R19.reuse, R142, !P1 ;  /* 0x0000008e13897207 */ /* 0x040fe40004800000 */
[----:B------:R-:W-:-:S02]  /*4420*/  SEL R138, R19, R144, !P1 ;  /* 0x00000090138a7207 */ /* 0x000fc40004800000 */
[----:B------:R-:W-:Y:S02]  /*4430*/  LEA R36, P2, R17, R158, 0x2 ;  /* 0x0000009e11247211 */ /* 0x000fe400078410ff */
[C---:B------:R-:W-:Y:S02]  /*4440*/  SEL R94, R19.reuse, R110, !P1 ;  /* 0x0000006e135e7207 */ /* 0x040fe40004800000 */
[C---:B------:R-:W-:Y:S02]  /*4450*/  SEL R99, R19.reuse, R114, !P1 ;  /* 0x0000007213637207 */ /* 0x040fe40004800000 */
[C---:B------:R-:W-:Y:S02]  /*4460*/  SEL R142, R19.reuse, R148, !P1 ;  /* 0x00000094138e7207 */ /* 0x040fe40004800000 */
[----:B------:R-:W-:Y:S02]  /*4470*/  SEL R144, R19, R150, !P1 ;  /* 0x0000009613907207 */ /* 0x000fe40004800000 */
[----:B------:R-:W-:-:S02]  /*4480*/  LEA.HI.X.SX32 R47, R29, R12, 0x2, P0 ;  /* 0x0000000c1d2f7211 */ /* 0x000fc400000f16ff */
[C---:B------:R-:W-:Y:S02]  /*4490*/  SEL R103, R19.reuse, R118, !P1 ;  /* 0x0000007613677207 */ /* 0x040fe40004800000 */
[C---:B------:R-:W-:Y:S02]  /*44a0*/  SEL R105, R19.reuse, R120, !P1 ;  /* 0x0000007813697207 */ /* 0x040fe40004800000 */
[C---:B------:R-:W-:Y:S02]  /*44b0*/  SEL R107, R19.reuse, R122, !P1 ;  /* 0x0000007a136b7207 */ /* 0x040fe40004800000 */
[C---:B------:R-:W-:Y:S02]  /*44c0*/  SEL R108, R19.reuse, R124, !P1 ;  /* 0x0000007c136c7207 */ /* 0x040fe40004800000 */
[C---:B------:R-:W-:Y:S02]  /*44d0*/  SEL R110, R19.reuse, R126, !P1 ;  /* 0x0000007e136e7207 */ /* 0x040fe40004800000 */
[----:B------:R-:W-:-:S02]  /*44e0*/  SEL R114, R19, R130, !P1 ;  /* 0x0000008213727207 */ /* 0x000fc40004800000 */
[C---:B------:R-:W-:Y:S02]  /*44f0*/  SEL R148, R19.reuse, R154, !P1 ;  /* 0x0000009a13947207 */ /* 0x040fe40004800000 */
[----:B------:R-:W-:Y:S02]  /*4500*/  SEL R150, R19, R156, !P1 ;  /* 0x0000009c13967207 */ /* 0x000fe40004800000 */
[----:B------:R-:W-:Y:S02]  /*4510*/  LEA R40, P0, R23, R158, 0x2 ;  /* 0x0000009e17287211 */ /* 0x000fe400078010ff */
[C---:B------:R-:W-:Y:S02]  /*4520*/  SEL R38, R19.reuse, R38, !P1 ;  /* 0x0000002613267207 */ /* 0x040fe40004800000 */
[C---:B------:R-:W-:Y:S02]  /*4530*/  SEL R44, R19.reuse, R44, !P1 ;  /* 0x0000002c132c7207 */ /* 0x040fe40004800000 */
[C---:B------:R-:W-:Y:S01]  /*4540*/  SEL R92, R19.reuse, R6, !P1 ;  /* 0x00000006135c7207 */ /* 0x040fe20004800000 */
[----:B------:R-:W-:Y:S01]  /*4550*/  IMAD R27, R38, UR9, RZ ;  /* 0x00000009261b7c24 */ /* 0x000fe2000f8e02ff */
[C---:B------:R-:W-:Y:S01]  /*4560*/  SEL R118, R19.reuse, R98, !P1 ;  /* 0x0000006213767207 */ /* 0x040fe20004800000 */
[----:B------:R-:W-:Y:S01]  /*4570*/  IMAD R21, R44, UR9, RZ ;  /* 0x000000092c157c24 */ /* 0x000fe2000f8e02ff */
[----:B------:R-:W-:-:S02]  /*4580*/  SEL R120, R19, R100, !P1 ;  /* 0x0000006413787207 */ /* 0x000fc40004800000 */
[C---:B------:R-:W-:Y:S01]  /*4590*/  SEL R122, R19.reuse, R102, !P1 ;  /* 0x00000066137a7207 */ /* 0x040fe20004800000 */
[----:B------:R-:W-:Y:S01]  /*45a0*/  STL [R1+0x194], R27 ;  /* 0x0001941b01007387 */ /* 0x000fe20000100800 */
[C---:B------:R-:W-:Y:S02]  /*45b0*/  SEL R124, R19.reuse, R104, !P1 ;  /* 0x00000068137c7207 */ /* 0x040fe40004800000 */
[C---:B------:R-:W-:Y:S01]  /*45c0*/  SEL R126, R19.reuse, R106, !P1 ;  /* 0x0000006a137e7207 */ /* 0x040fe20004800000 */
[----:B------:R-:W-:Y:S01]  /*45d0*/  STL [R1+0x190], R25 ;  /* 0x0001901901007387 */ /* 0x000fe20000100800 */
[C---:B------:R-:W-:Y:S02]  /*45e0*/  SEL R130, R19.reuse, R136, !P1 ;  /* 0x0000008813827207 */ /* 0x040fe40004800000 */
[C---:B------:R-:W-:Y:S01]  /*45f0*/  SEL R154, R19.reuse, R162, !P1 ;  /* 0x000000a2139a7207 */ /* 0x040fe20004800000 */
[----:B------:R2:W-:Y:S01]  /*4600*/  STL [R1+0x18c], R23 ;  /* 0x00018c1701007387 */ /* 0x0005e20000100800 */
[----:B------:R-:W-:-:S02]  /*4610*/  SEL R156, R19, R164, !P1 ;  /* 0x000000a4139c7207 */ /* 0x000fc40004800000 */
[----:B------:R-:W-:Y:S01]  /*4620*/  SEL R159, R19, R166, !P1 ;  /* 0x000000a6139f7207 */ /* 0x000fe20004800000 */
[----:B------:R5:W-:Y:S01]  /*4630*/  STL [R1+0x188], R21 ;  /* 0x0001881501007387 */ /* 0x000be20000100800 */
[----:B------:R-:W-:Y:S02]  /*4640*/  LEA.HI.X.SX32 R57, R39, R12, 0x2, P4 ;  /* 0x0000000c27397211 */ /* 0x000fe400020f16ff */
[----:B------:R-:W-:Y:S01]  /*4650*/  ISETP.GT.AND P1, PT, R145, 0x3f, PT ;  /* 0x0000003f9100780c */ /* 0x000fe20003f24270 */
[----:B------:R1:W-:Y:S01]  /*4660*/  STL [R1+0x184], R17 ;  /* 0x0001841101007387 */ /* 0x0003e20000100800 */
[----:B------:R-:W-:Y:S02]  /*4670*/  LEA R50, P4, R33, R158, 0x2 ;  /* 0x0000009e21327211 */ /* 0x000fe400078810ff */
[----:B---3--:R-:W-:Y:S01]  /*4680*/  LEA.HI.X.SX32 R37, R17, R12, 0x2, P2 ;  /* 0x0000000c11257211 */ /* 0x008fe200010f16ff */
[----:B------:R3:W-:Y:S01]  /*4690*/  STL [R1+0x180], R11 ;  /* 0x0001800b01007387 */ /* 0x0007e20000100800 */
[----:B------:R-:W-:-:S02]  /*46a0*/  LEA R32, P2, R9, R158, 0x2 ;  /* 0x0000009e09207211 */ /* 0x000fc400078410ff */
[----:B------:R-:W-:Y:S01]  /*46b0*/  LEA.HI.X.SX32 R41, R23, R12, 0x2, P0 ;  /* 0x0000000c17297211 */ /* 0x000fe200000f16ff */
[----:B------:R2:W-:Y:S01]  /*46c0*/  STL [R1+0x17c], R9 ;  /* 0x00017c0901007387 */ /* 0x0005e20000100800 */
[----:B------:R-:W-:Y:S02]  /*46d0*/  LEA R34, P0, R11, R158, 0x2 ;  /* 0x0000009e0b227211 */ /* 0x000fe400078010ff */
[----:B------:R-:W-:Y:S02]  /*46e0*/  ISETP.GE.AND P5, PT, R2, R7, PT ;  /* 0x000000070200720c */ /* 0x000fe40003fa6270 */
[-C--:B------:R-:W-:Y:S02]  /*46f0*/  LEA.HI.X.SX32 R51, R33, R12.reuse, 0x2, P4 ;  /* 0x0000000c21337211 */ /* 0x080fe400020f16ff */
[----:B------:R-:W-:Y:S02]  /*4700*/  SEL R98, RZ, 0x4, !P1 ;  /* 0x00000004ff627807 */ /* 0x000fe40004800000 */
[----:B-1----:R-:W-:-:S02]  /*4710*/  LEA.HI.X.SX32 R33, R9, R12, 0x2, P2 ;  /* 0x0000000c09217211 */ /* 0x002fc400010f16ff */
[-C--:B------:R-:W-:Y:S02]  /*4720*/  ISETP.GE.AND P2, PT, R188, R7.reuse, PT ;  /* 0x00000007bc00720c */ /* 0x080fe40003f46270 */
[----:B------:R-:W-:Y:S02]  /*4730*/  LEA.HI.X.SX32 R35, R11, R12, 0x2, P0 ;  /* 0x0000000c0b237211 */ /* 0x000fe400000f16ff */
[-C--:B------:R-:W-:Y:S02]  /*4740*/  ISETP.GE.AND P0, PT, R189, R7.reuse, PT ;  /* 0x00000007bd00720c */ /* 0x080fe40003f06270 */
[-C--:B------:R-:W-:Y:S02]  /*4750*/  ISETP.GE.AND P1, PT, R187, R7.reuse, PT ;  /* 0x00000007bb00720c */ /* 0x080fe40003f26270 */
[----:B----4-:R-:W-:Y:S02]  /*4760*/  SEL R31, R98, RZ, !P5 ;  /* 0x000000ff621f7207 */ /* 0x010fe40006800000 */
[----:B------:R-:W-:-:S02]  /*4770*/  ISETP.GE.AND P5, PT, R185, R7, PT ;  /* 0x00000007b900720c */ /* 0x000fc40003fa6270 */
[----:B------:R-:W-:Y:S02]  /*4780*/  SEL R6, R98, RZ, !P2 ;  /* 0x000000ff62067207 */ /* 0x000fe40005000000 */
[-C--:B------:R-:W-:Y:S02]  /*4790*/  ISETP.GE.AND P2, PT, R184, R7.reuse, PT ;  /* 0x00000007b800720c */ /* 0x080fe40003f46270 */
[C---:B------:R-:W-:Y:S02]  /*47a0*/  SEL R30, R98.reuse, RZ, !P0 ;  /* 0x000000ff621e7207 */ /* 0x040fe40004000000 */
[----:B------:R-:W-:Y:S02]  /*47b0*/  SEL R3, R98, RZ, !P1 ;  /* 0x000000ff62037207 */ /* 0x000fe40004800000 */
[-C--:B------:R-:W-:Y:S02]  /*47c0*/  ISETP.GE.AND P0, PT, R186, R7.reuse, PT ;  /* 0x00000007ba00720c */ /* 0x080fe40003f06270 */
[----:B------:R-:W-:-:S02]  /*47d0*/  ISETP.GE.AND P1, PT, R183, R7, PT ;  /* 0x00000007b700720c */ /* 0x000fc40003f26270 */
[----:B------:R-:W-:Y:S02]  /*47e0*/  SEL R224, R98, RZ, !P5 ;  /* 0x000000ff62e07207 */ /* 0x000fe40006800000 */
[-C--:B------:R-:W-:Y:S02]  /*47f0*/  ISETP.GE.AND P5, PT, R182, R7.reuse, PT ;  /* 0x00000007b600720c */ /* 0x080fe40003fa6270 */
[----:B------:R-:W-:Y:S02]  /*4800*/  SEL R239, R98, RZ, !P2 ;  /* 0x000000ff62ef7207 */ /* 0x000fe40005000000 */
[----:B------:R-:W-:Y:S02]  /*4810*/  ISETP.GE.AND P2, PT, R180, R7, PT ;  /* 0x00000007b400720c */ /* 0x000fe40003f46270 */
[C---:B------:R-:W-:Y:S02]  /*4820*/  SEL R252, R98.reuse, RZ, !P0 ;  /* 0x000000ff62fc7207 */ /* 0x040fe40004000000 */
[----:B------:R-:W-:-:S02]  /*4830*/  SEL R238, R98, RZ, !P1 ;  /* 0x000000ff62ee7207 */ /* 0x000fc40004800000 */
[-C--:B------:R-:W-:Y:S02]  /*4840*/  ISETP.GE.AND P0, PT, R181, R7.reuse, PT ;  /* 0x00000007b500720c */ /* 0x080fe40003f06270 */
[-C--:B------:R-:W-:Y:S02]  /*4850*/  ISETP.GE.AND P1, PT, R179, R7.reuse, PT ;  /* 0x00000007b300720c */ /* 0x080fe40003f26270 */
[----:B------:R-:W-:Y:S02]  /*4860*/  SEL R226, R98, RZ, !P5 ;  /* 0x000000ff62e27207 */ /* 0x000fe40006800000 */
[-C--:B------:R-:W-:Y:S02]  /*4870*/  ISETP.GE.AND P5, PT, R178, R7.reuse, PT ;  /* 0x00000007b200720c */ /* 0x080fe40003fa6270 */
[----:B--2---:R-:W-:Y:S02]  /*4880*/  SEL R23, R98, RZ, !P2 ;  /* 0x000000ff62177207 */ /* 0x004fe40005000000 */
[----:B------:R-:W-:-:S02]  /*4890*/  ISETP.GE.AND P2, PT, R176, R7, PT ;  /* 0x00000007b000720c */ /* 0x000fc40003f46270 */
[C---:B------:R-:W-:Y:S02]  /*48a0*/  SEL R225, R98.reuse, RZ, !P0 ;  /* 0x000000ff62e17207 */ /* 0x040fe40004000000 */
[C---:B------:R-:W-:Y:S02]  /*48b0*/  SEL R25, R98.reuse, RZ, !P1 ;  /* 0x000000ff62197207 */ /* 0x040fe40004800000 */
[-C--:B------:R-:W-:Y:S02]  /*48c0*/  ISETP.GE.AND P0, PT, R177, R7.reuse, PT ;  /* 0x00000007b100720c */ /* 0x080fe40003f06270 */
[-C--:B------:R-:W-:Y:S02]  /*48d0*/  ISETP.GE.AND P1, PT, R175, R7.reuse, PT ;  /* 0x00000007af00720c */ /* 0x080fe40003f26270 */
[----:B------:R-:W-:Y:S02]  /*48e0*/  SEL R228, R98, RZ, !P5 ;  /* 0x000000ff62e47207 */ /* 0x000fe40006800000 */
        /* <DEDUP_REMOVED lines=15> */
[C---:B------:R-:W-:Y:S02]  /*49e0*/  SEL R232, R98.reuse, RZ, !P5 ;  /* 0x000000ff62e87207 */ /* 0x040fe40006800000 */
[----:B------:R-:W-:Y:S02]  /*49f0*/  ISETP.GE.AND P5, PT, R165, R7, PT ;  /* 0x00000007a500720c */ /* 0x000fe40003fa6270 */
[----:B------:R-:W-:Y:S02]  /*4a00*/  LEA R44, P4, R27, R158, 0x2 ;  /* 0x0000009e1b2c7211 */ /* 0x000fe400078810ff */
[----:B------:R-:W-:-:S02]  /*4a10*/  SEL R22, R98, RZ, !P2 ;  /* 0x000000ff62167207 */ /* 0x000fc40005000000 */
[-C--:B------:R-:W-:Y:S02]  /*4a20*/  ISETP.GE.AND P2, PT, R161, R7.reuse, PT ;  /* 0x00000007a100720c */ /* 0x080fe40003f46270 */
[C---:B------:R-:W-:Y:S02]  /*4a30*/  SEL R231, R98.reuse, RZ, !P0 ;  /* 0x000000ff62e77207 */ /* 0x040fe40004000000 */
[C---:B------:R-:W-:Y:S02]  /*4a40*/  SEL R28, R98.reuse, RZ, !P1 ;  /* 0x000000ff621c7207 */ /* 0x040fe40004800000 */
[-C--:B------:R-:W-:Y:S02]  /*4a50*/  ISETP.GE.AND P0, PT, R163, R7.reuse, PT ;  /* 0x00000007a300720c */ /* 0x080fe40003f06270 */
[----:B------:R-:W-:Y:S02]  /*4a60*/  ISETP.GE.AND P1, PT, R157, R7, PT ;  /* 0x000000079d00720c */ /* 0x000fe40003f26270 */
[----:B------:R-:W-:-:S02]  /*4a70*/  SEL R234, R98, RZ, !P5 ;  /* 0x000000ff62ea7207 */ /* 0x000fc40006800000 */
[----:B------:R-:W-:Y:S02]  /*4a80*/  LEA.HI.X.SX32 R45, R27, R12, 0x2, P4 ;  /* 0x0000000c1b2d7211 */ /* 0x000fe400020f16ff */
[-C--:B------:R-:W-:Y:S02]  /*4a90*/  ISETP.GE.AND P5, PT, R155, R7.reuse, PT ;  /* 0x000000079b00720c */ /* 0x080fe40003fa6270 */
[C---:B------:R-:W-:Y:S02]  /*4aa0*/  SEL R27, R98.reuse, RZ, !P2 ;  /* 0x000000ff621b7207 */ /* 0x040fe40005000000 */
[----:B------:R-:W-:Y:S02]  /*4ab0*/  ISETP.GE.AND P2, PT, R151, R7, PT ;  /* 0x000000079700720c */ /* 0x000fe40003f46270 */
[C---:B------:R-:W-:Y:S02]  /*4ac0*/  SEL R233, R98.reuse, RZ, !P0 ;  /* 0x000000ff62e97207 */ /* 0x040fe40004000000 */
[----:B------:R-:W-:-:S02]  /*4ad0*/  SEL R244, R98, RZ, !P1 ;  /* 0x000000ff62f47207 */ /* 0x000fc40004800000 */
[-C--:B------:R-:W-:Y:S02]  /*4ae0*/  ISETP.GE.AND P0, PT, R153, R7.reuse, PT ;  /* 0x000000079900720c */ /* 0x080fe40003f06270 */
[-C--:B------:R-:W-:Y:S02]  /*4af0*/  ISETP.GE.AND P1, PT, R149, R7.reuse, PT ;  /* 0x000000079500720c */ /* 0x080fe40003f26270 */
[----:B------:R-:W-:Y:S02]  /*4b00*/  SEL R236, R98, RZ, !P5 ;  /* 0x000000ff62ec7207 */ /* 0x000fe40006800000 */
[----:B------:R-:W-:Y:S01]  /*4b10*/  ISETP.GE.AND P3, PT, R147, R7, PT ;  /* 0x000000079300720c */ /* 0x000fe20003f66270 */
[----:B------:R-:W-:Y:S01]  /*4b20*/  VIADD R7, R7, 0xffffff80 ;  /* 0xffffff8007077836 */ /* 0x000fe20000000000 */
[-C--:B------:R-:W-:Y:S02]  /*4b30*/  ISETP.GE.AND P6, PT, R2, R8.reuse, PT ;  /* 0x000000080200720c */ /* 0x080fe40003fc6270 */
[----:B------:R-:W-:-:S02]  /*4b40*/  ISETP.GE.AND P5, PT, R189, R8, PT ;  /* 0x00000008bd00720c */ /* 0x000fc40003fa6270 */
[C---:B------:R-:W-:Y:S02]  /*4b50*/  SEL R26, R98.reuse, RZ, !P2 ;  /* 0x000000ff621a7207 */ /* 0x040fe40005000000 */
[----:B------:R-:W-:Y:S02]  /*4b60*/  ISETP.GE.AND P2, PT, R187, R8, PT ;  /* 0x00000008bb00720c */ /* 0x000fe40003f46270 */
[----:B------:R-:W-:Y:S02]  /*4b70*/  LEA R38, P4, R21, R158, 0x2 ;  /* 0x0000009e15267211 */ /* 0x000fe400078810ff */
[C---:B------:R-:W-:Y:S02]  /*4b80*/  SEL R235, R98.reuse, RZ, !P0 ;  /* 0x000000ff62eb7207 */ /* 0x040fe40004000000 */
[----:B------:R-:W-:Y:S02]  /*4b90*/  SEL R29, R98, RZ, !P1 ;  /* 0x000000ff621d7207 */ /* 0x000fe40004800000 */
[----:B------:R-:W-:-:S02]  /*4ba0*/  ISETP.GE.AND P0, PT, R188, R8, PT ;  /* 0x00000008bc00720c */ /* 0x000fc40003f06270 */
[----:B------:R-:W-:Y:S02]  /*4bb0*/  SEL R98, R98, RZ, !P3 ;  /* 0x000000ff62627207 */ /* 0x000fe40005800000 */
[----:B------:R-:W-:Y:S02]  /*4bc0*/  SEL R243, RZ, 0x4, P6 ;  /* 0x00000004fff37807 */ /* 0x000fe40003000000 */
[----:B------:R-:W-:Y:S02]  /*4bd0*/  SEL R241, RZ, 0x4, P5 ;  /* 0x00000004fff17807 */ /* 0x000fe40002800000 */
[-C--:B------:R-:W-:Y:S02]  /*4be0*/  ISETP.GE.AND P1, PT, R185, R8.reuse, PT ;  /* 0x00000008b900720c */ /* 0x080fe40003f26270 */
[-C--:B------:R-:W-:Y:S02]  /*4bf0*/  ISETP.GE.AND P3, PT, R186, R8.reuse, PT ;  /* 0x00000008ba00720c */ /* 0x080fe40003f66270 */
[----:B------:R-:W-:-:S02]  /*4c00*/  ISETP.GE.AND P6, PT, R184, R8, PT ;  /* 0x00000008b800720c */ /* 0x000fc40003fc6270 */
[----:B------:R-:W-:Y:S02]  /*4c10*/  ISETP.GE.AND P5, PT, R183, R8, PT ;  /* 0x00000008b700720c */ /* 0x000fe40003fa6270 */
[----:B------:R-:W-:Y:S02]  /*4c20*/  SEL R20, RZ, 0x4, P2 ;  /* 0x00000004ff147807 */ /* 0x000fe40001000000 */
[----:B------:R-:W-:Y:S02]  /*4c30*/  LEA.HI.X.SX32 R39, R21, R12, 0x2, P4 ;  /* 0x0000000c15277211 */ /* 0x000fe400020f16ff */
[-C--:B------:R-:W-:Y:S02]  /*4c40*/  ISETP.GE.AND P2, PT, R181, R8.reuse, PT ;  /* 0x00000008b500720c */ /* 0x080fe40003f46270 */
[----:B-----5:R-:W-:Y:S02]  /*4c50*/  SEL R21, RZ, 0x4, P0 ;  /* 0x00000004ff157807 */ /* 0x020fe40000000000 */
[----:B------:R-:W-:-:S02]  /*4c60*/  ISETP.GE.AND P0, PT, R182, R8, PT ;  /* 0x00000008b600720c */ /* 0x000fc40003f06270 */
[----:B------:R-:W-:Y:S02]  /*4c70*/  SEL R19, RZ, 0x4, P1 ;  /* 0x00000004ff137807 */ /* 0x000fe40000800000 */
[----:B------:R-:W-:Y:S02]  /*4c80*/  SEL R18, RZ, 0x4, P3 ;  /* 0x00000004ff127807 */ /* 0x000fe40001800000 */
[----:B------:R-:W-:Y:S02]  /*4c90*/  SEL R17, RZ, 0x4, P6 ;  /* 0x00000004ff117807 */ /* 0x000fe40003000000 */
[----:B------:R-:W-:Y:S02]  /*4ca0*/  SEL R16, RZ, 0x4, P5 ;  /* 0x00000004ff107807 */ /* 0x000fe40002800000 */
[-C--:B------:R-:W-:Y:S02]  /*4cb0*/  ISETP.GE.AND P1, PT, R180, R8.reuse, PT ;  /* 0x00000008b400720c */ /* 0x080fe40003f26270 */
[----:B------:R-:W-:-:S02]  /*4cc0*/  ISETP.GE.AND P3, PT, R179, R8, PT ;  /* 0x00000008b300720c */ /* 0x000fc40003f66270 */
[-C--:B------:R-:W-:Y:S02]  /*4cd0*/  ISETP.GE.AND P6, PT, R178, R8.reuse, PT ;  /* 0x00000008b200720c */ /* 0x080fe40003fc6270 */
[-C--:B------:R-:W-:Y:S02]  /*4ce0*/  ISETP.GE.AND P5, PT, R177, R8.reuse, PT ;  /* 0x00000008b100720c */ /* 0x080fe40003fa6270 */
[----:B------:R-:W-:Y:S02]  /*4cf0*/  SEL R102, RZ, 0x4, P2 ;  /* 0x00000004ff667807 */ /* 0x000fe40001000000 */
[-C--:B------:R-:W-:Y:S02]  /*4d00*/  ISETP.GE.AND P2, PT, R175, R8.reuse, PT ;  /* 0x00000008af00720c */ /* 0x080fe40003f46270 */
[----:B------:R-:W-:Y:S02]  /*4d10*/  SEL R104, RZ, 0x4, P0 ;  /* 0x00000004ff687807 */ /* 0x000fe40000000000 */
        /* <DEDUP_REMOVED lines=26> */
[----:B---3--:R-:W-:Y:S02]  /*4ec0*/  SEL R11, RZ, 0x4, P3 ;  /* 0x00000004ff0b7807 */ /* 0x008fe40001800000 */
[----:B------:R-:W-:Y:S02]  /*4ed0*/  SEL R10, RZ, 0x4, P6 ;  /* 0x00000004ff0a7807 */ /* 0x000fe40003000000 */
[----:B------:R-:W-:Y:S02]  /*4ee0*/  SEL R9, RZ, 0x4, P5 ;  /* 0x00000004ff097807 */ /* 0x000fe40002800000 */
[-C--:B------:R-:W-:Y:S02]  /*4ef0*/  ISETP.GE.AND P4, PT, R147, R8.reuse, PT ;  /* 0x000000089300720c */ /* 0x080fe40003f86270 */
[----:B------:R-:W-:-:S02]  /*4f00*/  ISETP.GE.AND P1, PT, R155, R8, PT ;  /* 0x000000089b00720c */ /* 0x000fc40003f26270 */
[-C--:B------:R-:W-:Y:S02]  /*4f10*/  ISETP.GE.AND P3, PT, R153, R8.reuse, PT ;  /* 0x000000089900720c */ /* 0x080fe40003f66270 */
[-C--:B------:R-:W-:Y:S02]  /*4f20*/  ISETP.GE.AND P6, PT, R151, R8.reuse, PT ;  /* 0x000000089700720c */ /* 0x080fe40003fc6270 */
[----:B------:R-:W-:Y:S02]  /*4f30*/  ISETP.GE.AND P5, PT, R149, R8, PT ;  /* 0x000000089500720c */ /* 0x000fe40003fa6270 */
[----:B------:R-:W-:Y:S02]  /*4f40*/  SEL R8, RZ, 0x4, P2 ;  /* 0x00000004ff087807 */ /* 0x000fe40001000000 */
[----:B------:R-:W-:Y:S02]  /*4f50*/  ISETP.GE.AND P2, PT, R2, R7, PT ;  /* 0x000000070200720c */ /* 0x000fe40003f46270 */
[----:B------:R-:W-:-:S02]  /*4f60*/  SEL R247, RZ, 0x4, P0 ;  /* 0x00000004fff77807 */ /* 0x000fc40000000000 */
[----:B------:R-:W-:Y:S02]  /*4f70*/  ISETP.GT.AND P0, PT, R145, 0x7f, PT ;  /* 0x0000007f9100780c */ /* 0x000fe40003f04270 */
[----:B------:R-:W-:Y:S02]  /*4f80*/  SEL R131, RZ, 0x4, P2 ;  /* 0x00000004ff837807 */ /* 0x000fe40001000000 */
[----:B------:R-:W-:Y:S02]  /*4f90*/  ISETP.GE.AND P2, PT, R184, R7, PT ;  /* 0x00000007b800720c */ /* 0x000fe40003f46270 */
[----:B------:R-:W-:Y:S02]  /*4fa0*/  SEL R104, R104, RZ, P0 ;  /* 0x000000ff68687207 */ /* 0x000fe40000000000 */
[----:B------:R-:W-:Y:S02]  /*4fb0*/  SEL R102, R102, RZ, P0 ;  /* 0x000000ff66667207 */ /* 0x000fe40000000000 */
[----:B------:R-:W-:Y:S01]  /*4fc0*/  SEL R97, R97, RZ, P0 ;  /* 0x000000ff61617207 */ /* 0x000fe20000000000 */
[----:B------:R-:W-:Y:S01]  /*4fd0*/  STL [R1], R104 ;  /* 0x0000006801007387 */ /* 0x000fe20000100800 */
[----:B------:R-:W-:-:S02]  /*4fe0*/  SEL R95, R95, RZ, P0 ;  /* 0x000000ff5f5f7207 */ /* 0x000fc40000000000 */
[----:B------:R-:W-:Y:S01]  /*4ff0*/  SEL R119, RZ, 0x4, P2 ;  /* 0x00000004ff777807 */ /* 0x000fe20001000000 */
[----:B------:R-:W-:Y:S01]  /*5000*/  STL [R1+0x4], R102 ;  /* 0x0000046601007387 */ /* 0x000fe20000100800 */
[----:B------:R-:W-:Y:S02]  /*5010*/  SEL R93, R93, RZ, P0 ;  /* 0x000000ff5d5d7207 */ /* 0x000fe40000000000 */
[----:B------:R-:W-:Y:S01]  /*5020*/  ISETP.GE.AND P2, PT, R178, R7, PT ;  /* 0x00000007b200720c */ /* 0x000fe20003f46270 */
[----:B------:R-:W-:Y:S01]  /*5030*/  STL [R1+0x8], R97 ;  /* 0x0000086101007387 */ /* 0x000fe20000100800 */
[----:B------:R-:W-:Y:S02]  /*5040*/  SEL R91, R91, RZ, P0 ;  /* 0x000000ff5b5b7207 */ /* 0x000fe40000000000 */
[----:B------:R-:W-:Y:S01]  /*5050*/  SEL R89, R89, RZ, P0 ;  /* 0x000000ff59597207 */ /* 0x000fe20000000000 */
[----:B------:R-:W-:Y:S01]  /*5060*/  STL [R1+0xc], R95 ;  /* 0x00000c5f01007387 */ /* 0x000fe20000100800 */
[----:B------:R-:W-:-:S02]  /*5070*/  SEL R87, R87, RZ, P0 ;  /* 0x000000ff57577207 */ /* 0x000fc40000000000 */
[----:B------:R-:W-:Y:S01]  /*5080*/  SEL R85, R85, RZ, P0 ;  /* 0x000000ff55557207 */ /* 0x000fe20000000000 */
[----:B------:R-:W-:Y:S01]  /*5090*/  STL [R1+0x10], R93 ;  /* 0x0000105d01007387 */ /* 0x000fe20000100800 */
[----:B------:R-:W-:Y:S02]  /*50a0*/  SEL R106, RZ, 0x4, P2 ;  /* 0x00000004ff6a7807 */ /* 0x000fe40001000000 */
[----:B------:R-:W-:Y:S01]  /*50b0*/  SEL R83, R83, RZ, P0 ;  /* 0x000000ff53537207 */ /* 0x000fe20000000000 */
[----:B------:R-:W-:Y:S01]  /*50c0*/  STL [R1+0x14], R91 ;  /* 0x0000145b01007387 */ /* 0x000fe20000100800 */
[----:B------:R-:W-:Y:S02]  /*50d0*/  ISETP.GE.AND P2, PT, R172, R7, PT ;  /* 0x00000007ac00720c */ /* 0x000fe40003f46270 */
[----:B------:R-:W-:Y:S01]  /*50e0*/  SEL R81, R81, RZ, P0 ;  /* 0x000000ff51517207 */ /* 0x000fe20000000000 */
[----:B------:R1:W-:Y:S01]  /*50f0*/  STL [R1+0x18], R89 ;  /* 0x0000185901007387 */ /* 0x0003e20000100800 */
[----:B------:R-:W-:-:S02]  /*5100*/  SEL R79, R79, RZ, P0 ;  /* 0x000000ff4f4f7207 */ /* 0x000fc40000000000 */
[----:B------:R-:W-:Y:S01]  /*5110*/  SEL R77, R77, RZ, P0 ;  /* 0x000000ff4d4d7207 */ /* 0x000fe20000000000 */
[----:B------:R-:W-:Y:S01]  /*5120*/  STL [R1+0x1c], R87 ;  /* 0x00001c5701007387 */ /* 0x000fe20000100800 */
[----:B------:R-:W-:Y:S02]  /*5130*/  SEL R75, R75, RZ, P0 ;  /* 0x000000ff4b4b7207 */ /* 0x000fe40000000000 */
[----:B------:R-:W-:Y:S01]  /*5140*/  SEL R73, R73, RZ, P0 ;  /* 0x000000ff49497207 */ /* 0x000fe20000000000 */
[----:B------:R-:W-:Y:S01]  /*5150*/  STL [R1+0x20], R85 ;  /* 0x0000205501007387 */ /* 0x000fe20000100800 */
[----:B------:R-:W-:Y:S02]  /*5160*/  SEL R11, R11, RZ, P0 ;  /* 0x000000ff0b0b7207 */ /* 0x000fe40000000000 */
[----:B-1----:R-:W-:Y:S01]  /*5170*/  SEL R89, RZ, 0x4, P2 ;  /* 0x00000004ff597807 */ /* 0x002fe20001000000 */
[----:B------:R-:W-:Y:S01]  /*5180*/  STL [R1+0x24], R83 ;  /* 0x0000245301007387 */ /* 0x000fe20000100800 */
[----:B------:R-:W-:-:S02]  /*5190*/  ISETP.GE.AND P2, PT, R165, R7, PT ;  /* 0x00000007a500720c */ /* 0x000fc40003f46270 */
[----:B------:R-:W-:Y:S01]  /*51a0*/  SEL R10, R10, RZ, P0 ;  /* 0x000000ff0a0a7207 */ /* 0x000fe20000000000 */
[----:B------:R-:W-:Y:S01]  /*51b0*/  STL [R1+0x28], R81 ;  /* 0x0000285101007387 */ /* 0x000fe20000100800 */
[----:B------:R-:W-:Y:S02]  /*51c0*/  SEL R9, R9, RZ, P0 ;  /* 0x000000ff09097207 */ /* 0x000fe40000000000 */
[----:B------:R-:W-:Y:S01]  /*51d0*/  SEL R246, RZ, 0x4, P1 ;  /* 0x00000004fff67807 */ /* 0x000fe20000800000 */
[----:B------:R-:W-:Y:S01]  /*51e0*/  STL [R1+0x2c], R79 ;  /* 0x00002c4f01007387 */ /* 0x000fe20000100800 */
[----:B------:R-:W-:Y:S02]  /*51f0*/  SEL R24, RZ, 0x4, P3 ;  /* 0x00000004ff187807 */ /* 0x000fe40001800000 */
[----:B------:R-:W-:Y:S01]  /*5200*/  SEL R136, RZ, 0x4, P6 ;  /* 0x00000004ff887807 */ /* 0x000fe20003000000 */
[----:B------:R1:W-:Y:S01]  /*5210*/  STL [R1+0x30], R77 ;  /* 0x0000304d01007387 */ /* 0x0003e20000100800 */
[----:B------:R-:W-:-:S02]  /*5220*/  SEL R245, RZ, 0x4, P5 ;  /* 0x00000004fff57807 */ /* 0x000fc40002800000 */
[----:B------:R-:W-:Y:S01]  /*5230*/  SEL R100, RZ, 0x4, P4 ;  /* 0x00000004ff647807 */ /* 0x000fe20002000000 */
[----:B------:R-:W-:Y:S01]  /*5240*/  STL [R1+0x34], R75 ;  /* 0x0000344b01007387 */ /* 0x000fe20000100800 */
[-C--:B------:R-:W-:Y:S02]  /*5250*/  ISETP.GE.AND P3, PT, R189, R7.reuse, PT ;  /* 0x00000007bd00720c */ /* 0x080fe40003f66270 */
[-C--:B------:R-:W-:Y:S01]  /*5260*/  ISETP.GE.AND P6, PT, R188, R7.reuse, PT ;  /* 0x00000007bc00720c */ /* 0x080fe20003fc6270 */
[----:B------:R-:W-:Y:S01]  /*5270*/  STL [R1+0x38], R73 ;  /* 0x0000384901007387 */ /* 0x000fe20000100800 */
[-C--:B------:R-:W-:Y:S02]  /*5280*/  ISETP.GE.AND P5, PT, R187, R7.reuse, PT ;  /* 0x00000007bb00720c */ /* 0x080fe40003fa6270 */
[----:B-1----:R-:W-:Y:S01]  /*5290*/  SEL R77, RZ, 0x4, P2 ;  /* 0x00000004ff4d7807 */ /* 0x002fe20001000000 */
[----:B------:R-:W-:Y:S01]  /*52a0*/  STL [R1+0x3c], R11 ;  /* 0x00003c0b01007387 */ /* 0x000fe20000100800 */
[----:B------:R-:W-:-:S02]  /*52b0*/  ISETP.GE.AND P2, PT, R151, R7, PT ;  /* 0x000000079700720c */ /* 0x000fc40003f46270 */
[----:B------:R-:W-:Y:S01]  /*52c0*/  ISETP.GE.AND P4, PT, R185, R7, PT ;  /* 0x00000007b900720c */ /* 0x000fe20003f86270 */
[----:B------:R-:W-:Y:S01]  /*52d0*/  STL [R1+0x40], R10 ;  /* 0x0000400a01007387 */ /* 0x000fe20000100800 */
[----:B------:R-:W-:Y:S02]  /*52e0*/  SEL R243, R243, RZ, P0 ;  /* 0x000000fff3f37207 */ /* 0x000fe40000000000 */
[----:B------:R-:W-:Y:S01]  /*52f0*/  SEL R241, R241, RZ, P0 ;  /* 0x000000fff1f17207 */ /* 0x000fe20000000000 */
[----:B------:R1:W-:Y:S01]  /*5300*/  STL [R1+0x44], R9 ;  /* 0x0000440901007387 */ /* 0x0003e20000100800 */
[----:B------:R-:W-:Y:S02]  /*5310*/  SEL R21, R21, RZ, P0 ;  /* 0x000000ff15157207 */ /* 0x000fe40000000000 */
[----:B------:R-:W-:Y:S02]  /*5320*/  SEL R20, R20, RZ, P0 ;  /* 0x000000ff14147207 */ /* 0x000fe40000000000 */
[----:B------:R-:W-:-:S02]  /*5330*/  SEL R19, R19, RZ, P0 ;  /* 0x000000ff13137207 */ /* 0x000fc40000000000 */
[----:B------:R-:W-:Y:S02]  /*5340*/  SEL R18, R18, RZ, P0 ;  /* 0x000000ff12127207 */ /* 0x000fe40000000000 */
[----:B------:R-:W-:Y:S02]  /*5350*/  SEL R17, R17, RZ, P0 ;  /* 0x000000ff11117207 */ /* 0x000fe40000000000 */
[----:B-1----:R-:W-:Y:S02]  /*5360*/  SEL R9, RZ, 0x4, P2 ;  /* 0x00000004ff097807 */ /* 0x002fe40001000000 */
[----:B------:R-:W-:Y:S02]  /*5370*/  SEL R16, R16, RZ, P0 ;  /* 0x000000ff10107207 */ /* 0x000fe40000000000 */
[----:B------:R-:W-:Y:S02]  /*5380*/  SEL R247, R247, RZ, P0 ;  /* 0x000000fff7f77207 */ /* 0x000fe40000000000 */
[----:B------:R-:W-:-:S02]  /*5390*/  SEL R8, R8, RZ, P0 ;  /* 0x000000ff08087207 */ /* 0x000fc40000000000 */
[----:B------:R-:W-:Y:S02]  /*53a0*/  SEL R246, R246, RZ, P0 ;  /* 0x000000fff6f67207 */ /* 0x000fe40000000000 */
[----:B------:R-:W-:Y:S02]  /*53b0*/  SEL R24, R24, RZ, P0 ;  /* 0x000000ff18187207 */ /* 0x000fe40000000000 */
[----:B------:R-:W-:Y:S02]  /*53c0*/  SEL R136, R136, RZ, P0 ;  /* 0x000000ff88887207 */ /* 0x000fe40000000000 */
[----:B------:R-:W-:Y:S02]  /*53d0*/  SEL R245, R245, RZ, P0 ;  /* 0x000000fff5f57207 */ /* 0x000fe40000000000 */
[----:B------:R-:W-:Y:S02]  /*53e0*/  SEL R100, R100, RZ, P0 ;  /* 0x000000ff64647207 */ /* 0x000fe40000000000 */
[----:B------:R-:W-:-:S02]  /*53f0*/  ISETP.GT.AND P2, PT, R145, 0xbf, PT ;  /* 0x000000bf9100780c */ /* 0x000fc40003f44270 */
[-C--:B------:R-:W-:Y:S02]  /*5400*/  ISETP.GE.AND P0, PT, R186, R7.reuse, PT ;  /* 0x00000007ba00720c */ /* 0x080fe40003f06270 */
[----:B------:R-:W-:Y:S02]  /*5410*/  SEL R129, RZ, 0x4, P3 ;  /* 0x00000004ff817807 */ /* 0x000fe40001800000 */
[----:B------:R-:W-:Y:S02]  /*5420*/  SEL R127, RZ, 0x4, P6 ;  /* 0x00000004ff7f7807 */ /* 0x000fe40003000000 */
[-C--:B------:R-:W-:Y:S02]  /*5430*/  ISETP.GE.AND P3, PT, R183, R7.reuse, PT ;  /* 0x00000007b700720c */ /* 0x080fe40003f66270 */
[----:B------:R-:W-:Y:S02]  /*5440*/  SEL R125, RZ, 0x4, P5 ;  /* 0x00000004ff7d7807 */ /* 0x000fe40002800000 */
[----:B------:R-:W-:-:S02]  /*5450*/  ISETP.GE.AND P6, PT, R182, R7, PT ;  /* 0x00000007b600720c */ /* 0x000fc40003fc6270 */
[----:B------:R-:W-:Y:S02]  /*5460*/  SEL R123, RZ, 0x4, P4 ;  /* 0x00000004ff7b7807 */ /* 0x000fe40002000000 */
[----:B------:R-:W-:Y:S02]  /*5470*/  SEL R131, R131, RZ, P2 ;  /* 0x000000ff83837207 */ /* 0x000fe40001000000 */
[-C--:B------:R-:W-:Y:S02]  /*5480*/  ISETP.GE.AND P5, PT, R181, R7.reuse, PT ;  /* 0x00000007b500720c */ /* 0x080fe40003fa6270 */
[----:B------:R-:W-:Y:S01]  /*5490*/  SEL R121, RZ, 0x4, P0 ;  /* 0x00000004ff797807 */ /* 0x000fe20000000000 */
[----:B------:R-:W-:Y:S01]  /*54a0*/  STL [R1+0x5c], R131 ;  /* 0x00005c8301007387 */ /* 0x000fe20000100800 */
[----:B------:R-:W-:Y:S02]  /*54b0*/  SEL R129, R129, RZ, P2 ;  /* 0x000000ff81817207 */ /* 0x000fe40001000000 */
[----:B------:R-:W-:-:S02]  /*54c0*/  ISETP.GE.AND P4, PT, R180, R7, PT ;  /* 0x00000007b400720c */ /* 0x000fc40003f86270 */
[----:B------:R-:W-:Y:S01]  /*54d0*/  SEL R127, R127, RZ, P2 ;  /* 0x000000ff7f7f7207 */ /* 0x000fe20001000000 */
[----:B------:R-:W-:Y:S01]  /*54e0*/  STL [R1+0x58], R129 ;  /* 0x0000588101007387 */ /* 0x000fe20000100800 */
[-C--:B------:R-:W-:Y:S02]  /*54f0*/  ISETP.GE.AND P0, PT, R179, R7.reuse, PT ;  /* 0x00000007b300720c */ /* 0x080fe40003f06270 */
[----:B------:R-:W-:Y:S01]  /*5500*/  SEL R117, RZ, 0x4, P3 ;  /* 0x00000004ff757807 */ /* 0x000fe20001800000 */
[----:B------:R-:W-:Y:S01]  /*5510*/  STL [R1+0x60], R127 ;  /* 0x0000607f01007387 */ /* 0x000fe20000100800 */
[----:B------:R-:W-:Y:S02]  /*5520*/  SEL R125, R125, RZ, P2 ;  /* 0x000000ff7d7d7207 */ /* 0x000fe40001000000 */
[----:B------:R-:W-:Y:S02]  /*5530*/  SEL R115, RZ, 0x4, P6 ;  /* 0x00000004ff737807 */ /* 0x000fe40003000000 */
[----:B------:R-:W-:Y:S01]  /*5540*/  SEL R123, R123, RZ, P2 ;  /* 0x000000ff7b7b7207 */ /* 0x000fe20001000000 */
[----:B------:R-:W-:Y:S01]  /*5550*/  STL [R1+0x64], R125 ;  /* 0x0000647d01007387 */ /* 0x000fe20000100800 */
[----:B------:R-:W-:-:S02]  /*5560*/  ISETP.GE.AND P3, PT, R177, R7, PT ;  /* 0x00000007b100720c */ /* 0x000fc40003f66270 */
[----:B------:R-:W-:Y:S01]  /*5570*/  SEL R113, RZ, 0x4, P5 ;  /* 0x00000004ff717807 */ /* 0x000fe20002800000 */
[----:B------:R-:W-:Y:S01]  /*5580*/  STL [R1+0x68], R123 ;  /* 0x0000687b01007387 */ /* 0x000fe20000100800 */
[----:B------:R-:W-:Y:S02]  /*5590*/  SEL R121, R121, RZ, P2 ;  /* 0x000000ff79797207 */ /* 0x000fe40001000000 */
[-C--:B------:R-:W-:Y:S02]  /*55a0*/  ISETP.GE.AND P6, PT, R176, R7.reuse, PT ;  /* 0x00000007b000720c */ /* 0x080fe40003fc6270 */
[----:B------:R-:W-:Y:S01]  /*55b0*/  SEL R111, RZ, 0x4, P4 ;  /* 0x00000004ff6f7807 */ /* 0x000fe20002000000 */
[----:B------:R-:W-:Y:S01]  /*55c0*/  STL [R1+0x6c], R121 ;  /* 0x00006c7901007387 */ /* 0x000fe20000100800 */
[----:B------:R-:W-:Y:S02]  /*55d0*/  SEL R119, R119, RZ, P2 ;  /* 0x000000ff77777207 */ /* 0x000fe40001000000 */
[----:B------:R-:W-:-:S02]  /*55e0*/  ISETP.GE.AND P5, PT, R175, R7, PT ;  /* 0x00000007af00720c */ /* 0x000fc40003fa6270 */
[----:B------:R-:W-:Y:S01]  /*55f0*/  SEL R109, RZ, 0x4, P0 ;  /* 0x00000004ff6d7807 */ /* 0x000fe20000000000 */
[----:B------:R-:W-:Y:S01]  /*5600*/  STL [R1+0x9c], R119 ;  /* 0x00009c7701007387 */ /* 0x000fe20000100800 */
[----:B------:R-:W-:Y:S02]  /*5610*/  SEL R117, R117, RZ, P2 ;  /* 0x000000ff75757207 */ /* 0x000fe40001000000 */
[-C--:B------:R-:W-:Y:S02]  /*5620*/  ISETP.GE.AND P4, PT, R174, R7.reuse, PT ;  /* 0x00000007ae00720c */ /* 0x080fe40003f86270 */
[----:B------:R-:W-:Y:S01]  /*5630*/  ISETP.GE.AND P0, PT, R173, R7, PT ;  /* 0x00000007ad00720c */ /* 0x000fe20003f06270 */
[----:B------:R-:W-:Y:S01]  /*5640*/  STL [R1+0xa4], R117 ;  /* 0x0000a47501007387 */ /* 0x000fe20000100800 */
[----:B------:R-:W-:Y:S02]  /*5650*/  SEL R115, R115, RZ, P2 ;  /* 0x000000ff73737207 */ /* 0x000fe40001000000 */
[----:B------:R-:W-:-:S02]  /*5660*/  SEL R104, RZ, 0x4, P3 ;  /* 0x00000004ff687807 */ /* 0x000fc40001800000 */
        /* <DEDUP_REMOVED lines=12> */
[----:B------:R-:W-:Y:S02]  /*5730*/  SEL R91, RZ, 0x4, P0 ;  /* 0x00000004ff5b7807 */ /* 0x000fe40000000000 */
[----:B------:R-:W-:Y:S02]  /*5740*/  SEL R106, R106, RZ, P2 ;  /* 0x000000ff6a6a7207 */ /* 0x000fe40001000000 */
[-C--:B------:R-:W-:Y:S02]  /*5750*/  ISETP.GE.AND P5, PT, R169, R7.reuse, PT ;  /* 0x00000007a900720c */ /* 0x080fe40003fa6270 */
[----:B------:R-:W-:Y:S01]  /*5760*/  ISETP.GE.AND P0, PT, R167, R7, PT ;  /* 0x00000007a700720c */ /* 0x000fe20003f06270 */
[----:B------:R-:W-:Y:S01]  /*5770*/  STL [R1+0xb8], R106 ;  /* 0x0000b86a01007387 */ /* 0x000fe20000100800 */
[----:B------:R-:W-:-:S02]  /*5780*/  SEL R104, R104, RZ, P2 ;  /* 0x000000ff68687207 */ /* 0x000fc40001000000 */
[-C--:B------:R-:W-:Y:S02]  /*5790*/  ISETP.GE.AND P4, PT, R168, R7.reuse, PT ;  /* 0x00000007a800720c */ /* 0x080fe40003f86270 */
[----:B------:R-:W-:Y:S01]  /*57a0*/  SEL R87, RZ, 0x4, P3 ;  /* 0x00000004ff577807 */ /* 0x000fe20001800000 */
[----:B------:R-:W-:Y:S01]  /*57b0*/  STL [R1+0xbc], R104 ;  /* 0x0000bc6801007387 */ /* 0x000fe20000100800 */
[----:B------:R-:W-:Y:S02]  /*57c0*/  SEL R97, R97, RZ, P2 ;  /* 0x000000ff61617207 */ /* 0x000fe40001000000 */
[----:B------:R-:W-:Y:S02]  /*57d0*/  ISETP.GE.AND P3, PT, R163, R7, PT ;  /* 0x00000007a300720c */ /* 0x000fe40003f66270 */
[----:B------:R-:W-:Y:S01]  /*57e0*/  SEL R95, R95, RZ, P2 ;  /* 0x000000ff5f5f7207 */ /* 0x000fe20001000000 */
[----:B------:R-:W-:Y:S01]  /*57f0*/  STL [R1+0xc0], R97 ;  /* 0x0000c06101007387 */ /* 0x000fe20000100800 */
[----:B------:R-:W-:-:S02]  /*5800*/  SEL R85, RZ, 0x4, P6 ;  /* 0x00000004ff557807 */ /* 0x000fc40003000000 */
[----:B------:R-:W-:Y:S01]  /*5810*/  SEL R93, R93, RZ, P2 ;  /* 0x000000ff5d5d7207 */ /* 0x000fe20001000000 */
[----:B------:R-:W-:Y:S01]  /*5820*/  STL [R1+0xc4], R95 ;  /* 0x0000c45f01007387 */ /* 0x000fe20000100800 */
[----:B------:R-:W-:Y:S02]  /*5830*/  SEL R83, RZ, 0x4, P5 ;  /* 0x00000004ff537807 */ /* 0x000fe40002800000 */
[----:B------:R-:W-:Y:S01]  /*5840*/  SEL R79, RZ, 0x4, P0 ;  /* 0x00000004ff4f7807 */ /* 0x000fe20000000000 */
[----:B------:R-:W-:Y:S01]  /*5850*/  STL [R1+0xc8], R93 ;  /* 0x0000c85d01007387 */ /* 0x000fe20000100800 */
[----:B------:R-:W-:Y:S02]  /*5860*/  SEL R91, R91, RZ, P2 ;  /* 0x000000ff5b5b7207 */ /* 0x000fe40001000000 */
[-C--:B------:R-:W-:Y:S02]  /*5870*/  ISETP.GE.AND P5, PT, R157, R7.reuse, PT ;  /* 0x000000079d00720c */ /* 0x080fe40003fa6270 */
[----:B------:R-:W-:Y:S01]  /*5880*/  SEL R81, RZ, 0x4, P4 ;  /* 0x00000004ff517807 */ /* 0x000fe20002000000 */
[----:B------:R-:W-:Y:S01]  /*5890*/  STL [R1+0xcc], R91 ;  /* 0x0000cc5b01007387 */ /* 0x000fe20000100800 */
[----:B------:R-:W-:-:S02]  /*58a0*/  ISETP.GE.AND P0, PT, R153, R7, PT ;  /* 0x000000079900720c */ /* 0x000fc40003f06270 */
[----:B------:R-:W-:Y:S02]  /*58b0*/  SEL R89, R89, RZ, P2 ;  /* 0x000000ff59597207 */ /* 0x000fe40001000000 */
[----:B------:R-:W-:Y:S02]  /*58c0*/  SEL R75, RZ, 0x4, P3 ;  /* 0x00000004ff4b7807 */ /* 0x000fe40001800000 */
[----:B------:R-:W-:Y:S01]  /*58d0*/  SEL R87, R87, RZ, P2 ;  /* 0x000000ff57577207 */ /* 0x000fe20001000000 */
[----:B------:R-:W-:Y:S01]  /*58e0*/  STL [R1+0xd0], R89 ;  /* 0x0000d05901007387 */ /* 0x000fe20000100800 */
[-C--:B------:R-:W-:Y:S02]  /*58f0*/  ISETP.GE.AND P3, PT, R149, R7.reuse, PT ;  /* 0x000000079500720c */ /* 0x080fe40003f66270 */
[----:B------:R-:W-:Y:S01]  /*5900*/  SEL R85, R85, RZ, P2 ;  /* 0x000000ff55557207 */ /* 0x000fe20001000000 */
[----:B------:R-:W-:Y:S01]  /*5910*/  STL [R1+0xd4], R87 ;  /* 0x0000d45701007387 */ /* 0x000fe20000100800 */
[----:B------:R-:W-:-:S02]  /*5920*/  ISETP.GE.AND P1, PT, R147, R7, PT ;  /* 0x000000079300720c */ /* 0x000fc40003f26270 */
[-C--:B------:R-:W-:Y:S01]  /*5930*/  ISETP.GE.AND P6, PT, R161, R7.reuse, PT ;  /* 0x00000007a100720c */ /* 0x080fe20003fc6270 */
[----:B------:R-:W-:Y:S01]  /*5940*/  STL [R1+0xd8], R85 ;  /* 0x0000d85501007387 */ /* 0x000fe20000100800 */
[----:B------:R-:W-:Y:S02]  /*5950*/  ISETP.GE.AND P4, PT, R155, R7, PT ;  /* 0x000000079b00720c */ /* 0x000fe40003f86270 */
[----:B------:R-:W-:Y:S02]  /*5960*/  SEL R83, R83, RZ, P2 ;  /* 0x000000ff53537207 */ /* 0x000fe40001000000 */
[----:B------:R-:W-:Y:S02]  /*5970*/  SEL R73, RZ, 0x4, P5 ;  /* 0x00000004ff497807 */ /* 0x000fe40002800000 */
[----:B------:R-:W-:Y:S01]  /*5980*/  SEL R7, RZ, 0x4, P0 ;  /* 0x00000004ff077807 */ /* 0x000fe20000000000 */
[----:B------:R-:W-:Y:S01]  /*5990*/  STL [R1+0xdc], R83 ;  /* 0x0000dc5301007387 */ /* 0x000fe20000100800 */
[----:B------:R-:W-:-:S02]  /*59a0*/  SEL R81, R81, RZ, P2 ;  /* 0x000000ff51517207 */ /* 0x000fc40001000000 */
[----:B------:R-:W-:Y:S02]  /*59b0*/  ISETP.NE.U32.AND P0, PT, R3, RZ, PT ;  /* 0x000000ff0300720c */ /* 0x000fe40003f05070 */
[----:B------:R-:W-:Y:S01]  /*59c0*/  SEL R79, R79, RZ, P2 ;  /* 0x000000ff4f4f7207 */ /* 0x000fe20001000000 */
[----:B------:R-:W-:Y:S01]  /*59d0*/  STL [R1+0xe0], R81 ;  /* 0x0000e05101007387 */ /* 0x000fe20000100800 */
[----:B------:R-:W-:Y:S02]  /*59e0*/  SEL R3, RZ, 0x4, P3 ;  /* 0x00000004ff037807 */ /* 0x000fe40001800000 */
[----:B------:R-:W-:Y:S01]  /*59f0*/  SEL R77, R77, RZ, P2 ;  /* 0x000000ff4d4d7207 */ /* 0x000fe20001000000 */
[----:B------:R-:W-:Y:S01]  /*5a00*/  STL [R1+0x130], R79 ;  /* 0x0001304f01007387 */ /* 0x000fe20000100800 */
[----:B------:R-:W-:Y:S02]  /*5a10*/  SEL R75, R75, RZ, P2 ;  /* 0x000000ff4b4b7207 */ /* 0x000fe40001000000 */
[----:B------:R-:W-:Y:S01]  /*5a20*/  SEL R73, R73, RZ, P2 ;  /* 0x000000ff49497207 */ /* 0x000fe20001000000 */
[----:B------:R-:W-:Y:S01]  /*5a30*/  STL [R1+0x138], R77 ;  /* 0x0001384d01007387 */ /* 0x000fe20000100800 */
[----:B------:R-:W-:-:S02]  /*5a40*/  SEL R7, R7, RZ, P2 ;  /* 0x000000ff07077207 */ /* 0x000fc40001000000 */
[----:B------:R-:W-:Y:S01]  /*5a50*/  SEL R3, R3, RZ, P2 ;  /* 0x000000ff03037207 */ /* 0x000fe20001000000 */
[----:B------:R-:W-:Y:S01]  /*5a60*/  STL [R1+0x134], R75 ;  /* 0x0001344b01007387 */ /* 0x000fe20000100800 */
[----:B------:R-:W-:Y:S02]  /*5a70*/  ISETP.GE.AND P3, PT, R2, UR4, PT ;  /* 0x0000000402007c0c */ /* 0x000fe4000bf66270 */
[----:B------:R-:W-:Y:S01]  /*5a80*/  SEL R11, RZ, 0x4, P6 ;  /* 0x00000004ff0b7807 */ /* 0x000fe20003000000 */
[----:B------:R-:W-:Y:S01]  /*5a90*/  STL [R1+0x13c], R73 ;  /* 0x00013c4901007387 */ /* 0x000fe20000100800 */
[----:B------:R-:W-:Y:S02]  /*5aa0*/  SEL R10, RZ, 0x4, P4 ;  /* 0x00000004ff0a7807 */ /* 0x000fe40002000000 */
[----:B------:R-:W-:Y:S01]  /*5ab0*/  SEL R102, RZ, 0x4, P1 ;  /* 0x00000004ff667807 */ /* 0x000fe20000800000 */
[----:B------:R1:W-:Y:S01]  /*5ac0*/  STL [R1+0x140], R7 ;  /* 0x0001400701007387 */ /* 0x0003e20000100800 */
[----:B------:R-:W-:-:S02]  /*5ad0*/  ISETP.GE.AND P1, PT, R189, UR4, PT ;  /* 0x00000004bd007c0c */ /* 0x000fc4000bf26270 */
[----:B------:R-:W-:Y:S01]  /*5ae0*/  SEL R11, R11, RZ, P2 ;  /* 0x000000ff0b0b7207 */ /* 0x000fe20001000000 */
[----:B------:R2:W-:Y:S01]  /*5af0*/  STL [R1+0x144], R3 ;  /* 0x0001440301007387 */ /* 0x0005e20000100800 */
[----:B------:R-:W-:Y:S02]  /*5b00*/  SEL R10, R10, RZ, P2 ;  /* 0x000000ff0a0a7207 */ /* 0x000fe40001000000 */
[----:B------:R-:W-:Y:S02]  /*5b10*/  SEL R9, R9, RZ, P2 ;  /* 0x000000ff09097207 */ /* 0x000fe40001000000 */
[----:B------:R-:W-:Y:S02]  /*5b20*/  SEL R102, R102, RZ, P2 ;  /* 0x000000ff66667207 */ /* 0x000fe40001000000 */
[----:B------:R-:W-:Y:S02]  /*5b30*/  ISETP.GE.AND P2, PT, R188, UR4, PT ;  /* 0x00000004bc007c0c */ /* 0x000fe4000bf46270 */
[----:B-1----:R-:W-:-:S02]  /*5b40*/  SEL R7, RZ, 0x4, P1 ;  /* 0x00000004ff077807 */ /* 0x002fc40000800000 */
[----:B--2---:R-:W-:Y:S02]  /*5b50*/  SEL R3, RZ, 0x4, P3 ;  /* 0x00000004ff037807 */ /* 0x004fe40001800000 */
[----:B------:R-:W-:Y:S02]  /*5b60*/  ISETP.GE.AND P3, PT, R187, UR4, PT ;  /* 0x00000004bb007c0c */ /* 0x000fe4000bf66270 */
[----:B------:R-:W-:Y:S02]  /*5b70*/  ISETP.GE.AND P1, PT, R185, UR4, PT ;  /* 0x00000004b9007c0c */ /* 0x000fe4000bf26270 */
[----:B------:R-:W-:Y:S02]  /*5b80*/  SEL R75, RZ, 0x4, P3 ;  /* 0x00000004ff4b7807 */ /* 0x000fe40001800000 */
[----:B------:R-:W-:Y:S02]  /*5b90*/  ISETP.GE.AND P3, PT, R184, UR4, PT ;  /* 0x00000004b8007c0c */ /* 0x000fe4000bf66270 */
[----:B------:R-:W-:-:S02]  /*5ba0*/  SEL R73, RZ, 0x4, P2 ;  /* 0x00000004ff497807 */ /* 0x000fc40001000000 */
[----:B------:R-:W-:Y:S02]  /*5bb0*/  SEL R81, RZ, 0x4, P3 ;  /* 0x00000004ff517807 */ /* 0x000fe40001800000 */
        /* <DEDUP_REMOVED lines=24> */
[----:B------:R-:W-:Y:S02]  /*5d40*/  ISETP.GT.AND P3, PT, R145, 0xff, PT ;  /* 0x000000ff9100780c */ /* 0x000fe40003f64270 */
[----:B------:R-:W-:Y:S02]  /*5d50*/  ISETP.GE.AND P2, PT, R179, UR4, PT ;  /* 0x00000004b3007c0c */ /* 0x000fe4000bf46270 */
[----:B------:R-:W-:Y:S02]  /*5d60*/  SEL R143, R3, RZ, P3 ;  /* 0x000000ff038f7207 */ /* 0x000fe40001800000 */
[----:B------:R-:W-:Y:S02]  /*5d70*/  SEL R3, R7, RZ, P3 ;  /* 0x000000ff07037207 */ /* 0x000fe40001800000 */
[----:B------:R-:W-:Y:S01]  /*5d80*/  SEL R73, R73, RZ, P3 ;  /* 0x000000ff49497207 */ /* 0x000fe20001800000 */
[----:B------:R-:W-:Y:S01]  /*5d90*/  STL [R1+0x264], R143 ;  /* 0x0002648f01007387 */ /* 0x000fe20000100800 */
[----:B------:R-:W-:-:S02]  /*5da0*/  SEL R7, R75, RZ, P3 ;  /* 0x000000ff4b077207 */ /* 0x000fc40001800000 */
[----:B------:R-:W-:Y:S01]  /*5db0*/  SEL R89, RZ, 0x4, P1 ;  /* 0x00000004ff597807 */ /* 0x000fe20000800000 */
[----:B------:R1:W-:Y:S01]  /*5dc0*/  STL [R1+0x25c], R3 ;  /* 0x00025c0301007387 */ /* 0x0003e20000100800 */
[----:B------:R-:W-:Y:S02]  /*5dd0*/  ISETP.GE.AND P1, PT, R177, UR4, PT ;  /* 0x00000004b1007c0c */ /* 0x000fe4000bf26270 */
[----:B------:R-:W-:Y:S01]  /*5de0*/  SEL R91, RZ, 0x4, P2 ;  /* 0x00000004ff5b7807 */ /* 0x000fe20001000000 */
[----:B------:R2:W-:Y:S01]  /*5df0*/  STL [R1+0x260], R73 ;  /* 0x0002604901007387 */ /* 0x0005e20000100800 */
[----:B------:R-:W-:Y:S02]  /*5e00*/  ISETP.GE.AND P2, PT, R176, UR4, PT ;  /* 0x00000004b0007c0c */ /* 0x000fe4000bf46270 */
[----:B------:R-:W-:Y:S01]  /*5e10*/  SEL R95, RZ, 0x4, P1 ;  /* 0x00000004ff5f7807 */ /* 0x000fe20000800000 */
[----:B------:R3:W-:Y:S01]  /*5e20*/  STL [R1+0x268], R7 ;  /* 0x0002680701007387 */ /* 0x0007e20000100800 */
[----:B------:R-:W-:-:S02]  /*5e30*/  ISETP.GE.AND P1, PT, R174, UR4, PT ;  /* 0x00000004ae007c0c */ /* 0x000fc4000bf26270 */
[----:B-1----:R-:W-:Y:S02]  /*5e40*/  SEL R3, R77, RZ, P3 ;  /* 0x000000ff4d037207 */ /* 0x002fe40001800000 */
[----:B------:R-:W-:Y:S02]  /*5e50*/  SEL R97, RZ, 0x4, P2 ;  /* 0x00000004ff617807 */ /* 0x000fe40001000000 */
[----:B--2---:R-:W-:Y:S01]  /*5e60*/  SEL R73, R79, RZ, P3 ;  /* 0x000000ff4f497207 */ /* 0x004fe20001800000 */
[----:B------:R1:W-:Y:S01]  /*5e70*/  STL [R1+0x26c], R3 ;  /* 0x00026c0301007387 */ /* 0x0003e20000100800 */
[----:B------:R-:W-:Y:S02]  /*5e80*/  ISETP.GE.AND P2, PT, R173, UR4, PT ;  /* 0x00000004ad007c0c */ /* 0x000fe4000bf46270 */
[----:B---3--:R-:W-:Y:S01]  /*5e90*/  SEL R7, R81, RZ, P3 ;  /* 0x000000ff51077207 */ /* 0x008fe20001800000 */
[----:B------:R2:W-:Y:S01]  /*5ea0*/  STL [R1+0x270], R73 ;  /* 0x0002704901007387 */ /* 0x0005e20000100800 */
[----:B------:R-:W-:-:S02]  /*5eb0*/  SEL R106, RZ, 0x4, P1 ;  /* 0x00000004ff6a7807 */ /* 0x000fc40000800000 */
[----:B------:R-:W-:Y:S01]  /*5ec0*/  ISETP.GE.AND P1, PT, R171, UR4, PT ;  /* 0x00000004ab007c0c */ /* 0x000fe2000bf26270 */
[----:B------:R3:W-:Y:S01]  /*5ed0*/  STL [R1+0x274], R7 ;  /* 0x0002740701007387 */ /* 0x0007e20000100800 */
[----:B------:R-:W-:Y:S02]  /*5ee0*/  SEL R109, RZ, 0x4, P2 ;  /* 0x00000004ff6d7807 */ /* 0x000fe40001000000 */
[----:B-1----:R-:W-:Y:S02]  /*5ef0*/  SEL R3, R83, RZ, P3 ;  /* 0x000000ff53037207 */ /* 0x002fe40001800000 */
[----:B------:R-:W-:Y:S02]  /*5f00*/  ISETP.GE.AND P2, PT, R170, UR4, PT ;  /* 0x00000004aa007c0c */ /* 0x000fe4000bf46270 */
[----:B--2---:R-:W-:Y:S01]  /*5f10*/  SEL R73, R85, RZ, P3 ;  /* 0x000000ff55497207 */ /* 0x004fe20001800000 */
[----:B------:R1:W-:Y:S01]  /*5f20*/  STL [R1+0x278], R3 ;  /* 0x0002780301007387 */ /* 0x0003e20000100800 */
[----:B------:R-:W-:-:S02]  /*5f30*/  SEL R113, RZ, 0x4, P1 ;  /* 0x00000004ff717807 */ /* 0x000fc40000800000 */
[----:B---3--:R-:W-:Y:S01]  /*5f40*/  SEL R7, R87, RZ, P3 ;  /* 0x000000ff57077207 */ /* 0x008fe20001800000 */
[----:B------:R2:W-:Y:S01]  /*5f50*/  STL [R1+0x27c], R73 ;  /* 0x00027c4901007387 */ /* 0x0005e20000100800 */
[----:B------:R-:W-:Y:S02]  /*5f60*/  ISETP.GE.AND P1, PT, R168, UR4, PT ;  /* 0x00000004a8007c0c */ /* 0x000fe4000bf26270 */
[----:B------:R-:W-:Y:S01]  /*5f70*/  SEL R115, RZ, 0x4, P2 ;  /* 0x00000004ff737807 */ /* 0x000fe20001000000 */
[----:B------:R3:W-:Y:S01]  /*5f80*/  STL [R1+0x280], R7 ;  /* 0x0002800701007387 */ /* 0x0007e20000100800 */
[----:B------:R-:W-:Y:S02]  /*5f90*/  ISETP.GE.AND P2, PT, R167, UR4, PT ;  /* 0x00000004a7007c0c */ /* 0x000fe4000bf46270 */
[----:B-1----:R-:W-:Y:S02]  /*5fa0*/  SEL R3, R89, RZ, P3 ;  /* 0x000000ff59037207 */ /* 0x002fe40001800000 */
[----:B------:R-:W-:-:S02]  /*5fb0*/  SEL R119, RZ, 0x4, P1 ;  /* 0x00000004ff777807 */ /* 0x000fc40000800000 */
[----:B--2---:R-:W-:Y:S01]  /*5fc0*/  SEL R73, R91, RZ, P3 ;  /* 0x000000ff5b497207 */ /* 0x004fe20001800000 */
[----:B------:R1:W-:Y:S01]  /*5fd0*/  STL [R1+0x284], R3 ;  /* 0x0002840301007387 */ /* 0x0003e20000100800 */
[----:B------:R-:W-:Y:S02]  /*5fe0*/  ISETP.GE.AND P1, PT, R163, UR4, PT ;  /* 0x00000004a3007c0c */ /* 0x000fe4000bf26270 */
[----:B---3--:R-:W-:Y:S01]  /*5ff0*/  SEL R7, R93, RZ, P3 ;  /* 0x000000ff5d077207 */ /* 0x008fe20001800000 */
[----:B------:R2:W-:Y:S01]  /*6000*/  STL [R1+0x288], R73 ;  /* 0x0002884901007387 */ /* 0x0005e20000100800 */
[----:B------:R-:W-:Y:S02]  /*6010*/  SEL R121, RZ, 0x4, P2 ;  /* 0x00000004ff797807 */ /* 0x000fe40001000000 */
[----:B------:R-:W-:Y:S01]  /*6020*/  ISETP.GE.AND P2, PT, R161, UR4, PT ;  /* 0x00000004a1007c0c */ /* 0x000fe2000bf46270 */
[----:B------:R3:W-:Y:S01]  /*6030*/  STL [R1+0x28c], R7 ;  /* 0x00028c0701007387 */ /* 0x0007e20000100800 */
[----:B------:R-:W-:-:S02]  /*6040*/  SEL R125, RZ, 0x4, P1 ;  /* 0x00000004ff7d7807 */ /* 0x000fc40000800000 */
[----:B-1----:R-:W-:Y:S02]  /*6050*/  SEL R3, R95, RZ, P3 ;  /* 0x000000ff5f037207 */ /* 0x002fe40001800000 */
[----:B------:R-:W-:Y:S02]  /*6060*/  ISETP.GE.AND P1, PT, R155, UR4, PT ;  /* 0x000000049b007c0c */ /* 0x000fe4000bf26270 */
[----:B--2---:R-:W-:Y:S01]  /*6070*/  SEL R73, R97, RZ, P3 ;  /* 0x000000ff61497207 */ /* 0x004fe20001800000 */
[----:B------:R1:W-:Y:S01]  /*6080*/  STL [R1+0x290], R3 ;  /* 0x0002900301007387 */ /* 0x0003e20000100800 */
[----:B------:R-:W-:Y:S02]  /*6090*/  SEL R127, RZ, 0x4, P2 ;  /* 0x00000004ff7f7807 */ /* 0x000fe40001000000 */
[----:B---3--:R-:W-:Y:S01]  /*60a0*/  SEL R7, R104, RZ, P3 ;  /* 0x000000ff68077207 */ /* 0x008fe20001800000 */
[----:B------:R2:W-:Y:S01]  /*60b0*/  STL [R1+0x294], R73 ;  /* 0x0002944901007387 */ /* 0x0005e20000100800 */
[----:B------:R-:W-:-:S02]  /*60c0*/  ISETP.GE.AND P2, PT, R153, UR4, PT ;  /* 0x0000000499007c0c */ /* 0x000fc4000bf46270 */
[----:B------:R-:W-:Y:S01]  /*60d0*/  SEL R131, RZ, 0x4, P1 ;  /* 0x00000004ff837807 */ /* 0x000fe20000800000 */
[----:B------:R3:W-:Y:S01]  /*60e0*/  STL [R1+0x298], R7 ;  /* 0x0002980701007387 */ /* 0x0007e20000100800 */
[----:B------:R-:W-:Y:S02]  /*60f0*/  ISETP.GE.AND P1, PT, R149, UR4, PT ;  /* 0x0000000495007c0c */ /* 0x000fe4000bf26270 */
[----:B-1----:R-:W-:Y:S02]  /*6100*/  SEL R3, R106, RZ, P3 ;  /* 0x000000ff6a037207 */ /* 0x002fe40001800000 */
[----:B------:R-:W-:Y:S02]  /*6110*/  SEL R133, RZ, 0x4, P2 ;  /* 0x00000004ff857807 */ /* 0x000fe40001000000 */
[----:B--2---:R-:W-:Y:S01]  /*6120*/  SEL R73, R109, RZ, P3 ;  /* 0x000000ff6d497207 */ /* 0x004fe20001800000 */
[----:B------:R1:W-:Y:S01]  /*6130*/  STL [R1+0x29c], R3 ;  /* 0x00029c0301007387 */ /* 0x0003e20000100800 */
[----:B------:R-:W-:-:S02]  /*6140*/  SEL R139, RZ, 0x4, P1 ;  /* 0x00000004ff8b7807 */ /* 0x000fc40000800000 */
[----:B---3--:R-:W-:Y:S01]  /*6150*/  SEL R7, R111, RZ, P3 ;  /* 0x000000ff6f077207 */ /* 0x008fe20001800000 */
[----:B------:R2:W-:Y:S01]  /*6160*/  STL [R1+0x2a0], R73 ;  /* 0x0002a04901007387 */ /* 0x0005e20000100800 */
[----:B------:R-:W-:Y:S02]  /*6170*/  ISETP.GE.AND P1, PT, R2, UR5, PT ;  /* 0x0000000502007c0c */ /* 0x000fe4000bf26270 */
[----:B------:R-:W-:Y:S01]  /*6180*/  ISETP.GE.AND P2, PT, R147, UR4, PT ;  /* 0x0000000493007c0c */ /* 0x000fe2000bf46270 */
[----:B------:R3:W-:Y:S01]  /*6190*/  STL [R1+0x2a4], R7 ;  /* 0x0002a40701007387 */ /* 0x0007e20000100800 */
[----:B------:R-:W-:Y:S02]  /*61a0*/  ISETP.NE.U32.AND P6, PT, R31, RZ, PT ;  /* 0x000000ff1f00720c */ /* 0x000fe40003fc5070 */
[----:B-1----:R-:W-:Y:S02]  /*61b0*/  SEL R3, R113, RZ, P3 ;  /* 0x000000ff71037207 */ /* 0x002fe40001800000 */
[----:B------:R-:W-:-:S02]  /*61c0*/  SEL R141, RZ, 0x4, P2 ;  /* 0x00000004ff8d7807 */ /* 0x000fc40001000000 */
[----:B--2---:R-:W-:Y:S01]  /*61d0*/  SEL R73, R115, RZ, P3 ;  /* 0x000000ff73497207 */ /* 0x004fe20001800000 */
[----:B------:R1:W-:Y:S01]  /*61e0*/  STL [R1+0x2a8], R3 ;  /* 0x0002a80301007387 */ /* 0x0003e20000100800 */
[----:B------:R-:W-:Y:S02]  /*61f0*/  ISETP.GE.AND P2, PT, R189, UR5, PT ;  /* 0x00000005bd007c0c */ /* 0x000fe4000bf46270 */
[----:B---3--:R-:W-:Y:S01]  /*6200*/  SEL R7, R117, RZ, P3 ;  /* 0x000000ff75077207 */ /* 0x008fe20001800000 */
[----:B------:R2:W-:Y:S01]  /*6210*/  STL [R1+0x2ac], R73 ;  /* 0x0002ac4901007387 */ /* 0x0005e20000100800 */
[----:B------:R-:W-:Y:S02]  /*6220*/  SEL R104, R141, RZ, P3 ;  /* 0x000000ff8d687207 */ /* 0x000fe40001800000 */
[----:B------:R-:W-:Y:S01]  /*6230*/  ISETP.NE.U32.AND P5, PT, R30, RZ, PT ;  /* 0x000000ff1e00720c */ /* 0x000fe20003fa5070 */
[----:B------:R3:W-:Y:S01]  /*6240*/  STL [R1+0x2b0], R7 ;  /* 0x0002b00701007387 */ /* 0x0007e20000100800 */
[----:B------:R-:W-:-:S02]  /*6250*/  @P6 LOP3.LUT R4, R4, 0x4, RZ, 0xfc, !PT ;  /* 0x0000000404046812 */ /* 0x000fc400078efcff */
[----:B-1----:R-:W-:Y:S02]  /*6260*/  SEL R3, R119, RZ, P3 ;  /* 0x000000ff77037207 */ /* 0x002fe40001800000 */
[----:B------:R-:W-:Y:S02]  /*6270*/  ISETP.NE.U32.AND P4, PT, R6, RZ, PT ;  /* 0x000000ff0600720c */ /* 0x000fe40003f85070 */
[----:B--2---:R-:W-:Y:S01]  /*6280*/  SEL R73, R121, RZ, P3 ;  /* 0x000000ff79497207 */ /* 0x004fe20001800000 */
[----:B------:R1:W-:Y:S01]  /*6290*/  STL [R1+0x2b4], R3 ;  /* 0x0002b40301007387 */ /* 0x0003e20000100800 */
[----:B------:R-:W-:Y:S02]  /*62a0*/  LOP3.LUT R4, R4, 0xfffffffd, RZ, 0xc0, !PT ;  /* 0xfffffffd04047812 */ /* 0x000fe400078ec0ff */
[----:B---3--:R-:W-:Y:S01]  /*62b0*/  SEL R7, R123, RZ, P3 ;  /* 0x000000ff7b077207 */ /* 0x008fe20001800000 */
[----:B------:R2:W-:Y:S01]  /*62c0*/  STL [R1+0x2b8], R73 ;  /* 0x0002b84901007387 */ /* 0x0005e20000100800 */
[----:B------:R-:W-:-:S03]  /*62d0*/  @P5 LOP3.LUT R4, R4, 0x2, RZ, 0xfc, !PT ;  /* 0x0000000204045812 */ /* 0x000fc600078efcff */
[----:B------:R3:W-:Y:S01]  /*62e0*/  STL [R1+0x2bc], R7 ;  /* 0x0002bc0701007387 */ /* 0x0007e20000100800 */
[----:B------:R-:W-:Y:S02]  /*62f0*/  LOP3.LUT R4, R4, 0xfffffffe, RZ, 0xc0, !PT ;  /* 0xfffffffe04047812 */ /* 0x000fe400078ec0ff */
[----:B-1----:R-:W-:Y:S02]  /*6300*/  SEL R3, R125, RZ, P3 ;  /* 0x000000ff7d037207 */ /* 0x002fe40001800000 */
[----:B------:R-:W-:Y:S02]  /*6310*/  @P4 LOP3.LUT R4, R4, 0x1, RZ, 0xfc, !PT ;  /* 0x0000000104044812 */ /* 0x000fe400078efcff */
[----:B--2---:R-:W-:Y:S01]  /*6320*/  SEL R73, R127, RZ, P3 ;  /* 0x000000ff7f497207 */ /* 0x004fe20001800000 */
[----:B------:R1:W-:Y:S01]  /*6330*/  STL [R1+0x2c0], R3 ;  /* 0x0002c00301007387 */ /* 0x0003e20000100800 */
[----:B------:R-:W-:Y:S02]  /*6340*/  LOP3.LUT R4, R4, 0xfffbffff, RZ, 0xc0, !PT ;  /* 0xfffbffff04047812 */ /* 0x000fe400078ec0ff */
[----:B---3--:R-:W-:Y:S01]  /*6350*/  SEL R7, R129, RZ, P3 ;  /* 0x000000ff81077207 */ /* 0x008fe20001800000 */
[----:B------:R2:W-:Y:S04]  /*6360*/  STL [R1+0x2c4], R73 ;  /* 0x0002c44901007387 */ /* 0x0005e80000100800 */
[----:B------:R3:W-:Y:S01]  /*6370*/  STL [R1+0x2c8], R7 ;  /* 0x0002c80701007387 */ /* 0x0007e20000100800 */
[----:B-1----:R-:W-:-:S02]  /*6380*/  SEL R3, R131, RZ, P3 ;  /* 0x000000ff83037207 */ /* 0x002fc40001800000 */
[----:B--2---:R-:W-:-:S03]  /*6390*/  SEL R73, R133, RZ, P3 ;  /* 0x000000ff85497207 */ /* 0x004fc60001800000 */
[----:B------:R1:W-:Y:S01]  /*63a0*/  STL [R1+0x2cc], R3 ;  /* 0x0002cc0301007387 */ /* 0x0003e20000100800 */
[----:B---3--:R-:W-:-:S03]  /*63b0*/  SEL R7, R135, RZ, P3 ;  /* 0x000000ff87077207 */ /* 0x008fc60001800000 */
[----:B------:R2:W-:Y:S04]  /*63c0*/  STL [R1+0x2d4], R73 ;  /* 0x0002d44901007387 */ /* 0x0005e80000100800 */
[----:B------:R3:W-:Y:S01]  /*63d0*/  STL [R1+0x2d8], R7 ;  /* 0x0002d80701007387 */ /* 0x0007e20000100800 */
[----:B-1----:R-:W-:Y:S02]  /*63e0*/  SEL R3, R139, RZ, P3 ;  /* 0x000000ff8b037207 */ /* 0x002fe40001800000 */
[----:B------:R-:W-:-:S03]  /*63f0*/  ISETP.GE.AND P3, PT, R188, UR5, PT ;  /* 0x00000005bc007c0c */ /* 0x000fc6000bf66270 */
[----:B------:R1:W-:Y:S01]  /*6400*/  STL [R1+0x2d0], R3 ;  /* 0x0002d00301007387 */ /* 0x0003e20000100800 */
[----:B--2---:R-:W-:Y:S02]  /*6410*/  SEL R73, RZ, 0x4, P3 ;  /* 0x00000004ff497807 */ /* 0x004fe40001800000 */
[----:B---3--:R-:W-:Y:S02]  /*6420*/  SEL R7, RZ, 0x4, P2 ;  /* 0x00000004ff077807 */ /* 0x008fe40001000000 */
[----:B------:R-:W-:Y:S02]  /*6430*/  ISETP.GE.AND P2, PT, R185, UR5, PT ;  /* 0x00000005b9007c0c */ /* 0x000fe4000bf46270 */
[----:B------:R-:W-:Y:S02]  /*6440*/  ISETP.GE.AND P3, PT, R186, UR5, PT ;  /* 0x00000005ba007c0c */ /* 0x000fe4000bf66270 */
[----:B------:R-:W-:Y:S02]  /*6450*/  SEL R77, RZ, 0x4, P2 ;  /* 0x00000004ff4d7807 */ /* 0x000fe40001000000 */
[----:B-1----:R-:W-:-:S02]  /*6460*/  SEL R3, RZ, 0x4, P1 ;  /* 0x00000004ff037807 */ /* 0x002fc40000800000 */
[----:B------:R-:W-:Y:S02]  /*6470*/  ISETP.GE.AND P1, PT, R187, UR5, PT ;  /* 0x00000005bb007c0c */ /* 0x000fe4000bf26270 */
[----:B------:R-:W-:Y:S02]  /*6480*/  ISETP.GE.AND P2, PT, R183, UR5, PT ;  /* 0x00000005b7007c0c */ /* 0x000fe4000bf46270 */
[----:B------:R-:W-:Y:S02]  /*6490*/  SEL R75, RZ, 0x4, P1 ;  /* 0x00000004ff4b7807 */ /* 0x000fe40000800000 */
[----:B------:R-:W-:Y:S02]  /*64a0*/  ISETP.GE.AND P1, PT, R184, UR5, PT ;  /* 0x00000005b8007c0c */ /* 0x000fe4000bf26270 */
[----:B------:R-:W-:Y:S02]  /*64b0*/  SEL R79, RZ, 0x4, P3 ;  /* 0x00000004ff4f7807 */ /* 0x000fe40001800000 */
[----:B------:R-:W-:-:S02]  /*64c0*/  SEL R81, RZ, 0x4, P1 ;  /* 0x00000004ff517807 */ /* 0x000fc40000800000 */
        /* <DEDUP_REMOVED lines=80> */
[----:B------:R-:W-:-:S02]  /*69d0*/  SEL R141, RZ, 0x4, P2 ;  /* 0x00000004ff8d7807 */ /* 0x000fc40001000000 */
[----:B------:R-:W-:Y:S01]  /*69e0*/  ISETP.GE.AND P3, PT, R147, UR5, PT ;  /* 0x0000000593007c0c */ /* 0x000fe2000bf66270 */
[----:B------:R3:W-:Y:S01]  /*69f0*/  STL [R1+0x31c], R7 ;  /* 0x00031c0701007387 */ /* 0x0007e20000100800 */
[----:B------:R-:W-:Y:S02]  /*6a00*/  ISETP.GE.AND P2, PT, R2, UR7, PT ;  /* 0x0000000702007c0c */ /* 0x000fe4000bf46270 */
[----:B-1----:R-:W-:Y:S02]  /*6a10*/  SEL R3, R109, RZ, P1 ;  /* 0x000000ff6d037207 */ /* 0x002fe40000800000 */
[----:B------:R-:W-:Y:S02]  /*6a20*/  SEL R143, RZ, 0x4, P3 ;  /* 0x00000004ff8f7807 */ /* 0x000fe40001800000 */
[----:B--2---:R-:W-:Y:S01]  /*6a30*/  SEL R73, R111, RZ, P1 ;  /* 0x000000ff6f497207 */ /* 0x004fe20000800000 */
[----:B------:R1:W-:Y:S01]  /*6a40*/  STL [R1+0x320], R3 ;  /* 0x0003200301007387 */ /* 0x0003e20000100800 */
[----:B------:R-:W-:-:S02]  /*6a50*/  ISETP.GE.AND P3, PT, R189, UR7, PT ;  /* 0x00000007bd007c0c */ /* 0x000fc4000bf66270 */
[----:B---3--:R-:W-:Y:S01]  /*6a60*/  SEL R7, R113, RZ, P1 ;  /* 0x000000ff71077207 */ /* 0x008fe20000800000 */
[----:B------:R2:W-:Y:S01]  /*6a70*/  STL [R1+0x324], R73 ;  /* 0x0003244901007387 */ /* 0x0005e20000100800 */
[----:B------:R-:W-:-:S03]  /*6a80*/  SEL R106, R143, RZ, P1 ;  /* 0x000000ff8f6a7207 */ /* 0x000fc60000800000 */
[----:B------:R3:W-:Y:S01]  /*6a90*/  STL [R1+0x328], R7 ;  /* 0x0003280701007387 */ /* 0x0007e20000100800 */
[----:B-1----:R-:W-:Y:S02]  /*6aa0*/  SEL R3, R115, RZ, P1 ;  /* 0x000000ff73037207 */ /* 0x002fe40000800000 */
[----:B--2---:R-:W-:-:S03]  /*6ab0*/  SEL R73, R117, RZ, P1 ;  /* 0x000000ff75497207 */ /* 0x004fc60000800000 */
[----:B------:R1:W-:Y:S01]  /*6ac0*/  STL [R1+0x32c], R3 ;  /* 0x00032c0301007387 */ /* 0x0003e20000100800 */
[----:B---3--:R-:W-:-:S03]  /*6ad0*/  SEL R7, R119, RZ, P1 ;  /* 0x000000ff77077207 */ /* 0x008fc60000800000 */
[----:B------:R2:W-:Y:S04]  /*6ae0*/  STL [R1+0x330], R73 ;  /* 0x0003304901007387 */ /* 0x0005e80000100800 */
        /* <DEDUP_REMOVED lines=14> */
[----:B------:R-:W-:Y:S02]  /*6bd0*/  SEL R133, RZ, 0x4, P2 ;  /* 0x00000004ff857807 */ /* 0x000fe40001000000 */
[----:B--2---:R-:W-:Y:S01]  /*6be0*/  SEL R73, R135, RZ, P1 ;  /* 0x000000ff87497207 */ /* 0x004fe20000800000 */
[----:B------:R1:W-:Y:S01]  /*6bf0*/  STL [R1+0x350], R3 ;  /* 0x0003500301007387 */ /* 0x0003e20000100800 */
[----:B------:R-:W-:-:S02]  /*6c00*/  SEL R135, RZ, 0x4, P3 ;  /* 0x00000004ff877807 */ /* 0x000fc40001800000 */
[----:B---3--:R-:W-:Y:S01]  /*6c10*/  SEL R7, R139, RZ, P1 ;  /* 0x000000ff8b077207 */ /* 0x008fe20000800000 */
[----:B------:R2:W-:Y:S01]  /*6c20*/  STL [R1+0x364], R73 ;  /* 0x0003644901007387 */ /* 0x0005e20000100800 */
[----:B------:R-:W-:Y:S02]  /*6c30*/  ISETP.NE.U32.AND P3, PT, R224, RZ, PT ;  /* 0x000000ffe000720c */ /* 0x000fe40003f65070 */
[----:B------:R-:W-:Y:S01]  /*6c40*/  ISETP.GE.AND P2, PT, R187, UR7, PT ;  /* 0x00000007bb007c0c */ /* 0x000fe2000bf46270 */
[----:B------:R2:W-:Y:S01]  /*6c50*/  STL [R1+0x368], R7 ;  /* 0x0003680701007387 */ /* 0x0005e20000100800 */
[----:B-1----:R-:W-:Y:S02]  /*6c60*/  SEL R3, R141, RZ, P1 ;  /* 0x000000ff8d037207 */ /* 0x002fe40000800000 */
[----:B------:R-:W-:Y:S02]  /*6c70*/  ISETP.GE.AND P1, PT, R188, UR7, PT ;  /* 0x00000007bc007c0c */ /* 0x000fe4000bf26270 */
[----:B------:R-:W-:Y:S01]  /*6c80*/  SEL R141, RZ, 0x4, P2 ;  /* 0x00000004ff8d7807 */ /* 0x000fe20001000000 */
[----:B------:R2:W-:Y:S01]  /*6c90*/  STL [R1+0x360], R3 ;  /* 0x0003600301007387 */ /* 0x0005e20000100800 */
[----:B------:R-:W-:-:S02]  /*6ca0*/  ISETP.GE.AND P2, PT, R185, UR7, PT ;  /* 0x00000007b9007c0c */ /* 0x000fc4000bf46270 */
[----:B------:R-:W-:Y:S02]  /*6cb0*/  SEL R139, RZ, 0x4, P1 ;  /* 0x00000004ff8b7807 */ /* 0x000fe40000800000 */
[----:B------:R-:W-:Y:S02]  /*6cc0*/  ISETP.GE.AND P1, PT, R186, UR7, PT ;  /* 0x00000007ba007c0c */ /* 0x000fe4000bf26270 */
[----:B------:R-:W-:Y:S02]  /*6cd0*/  @P3 LOP3.LUT R4, R4, 0x40000, RZ, 0xfc, !PT ;  /* 0x0004000004043812 */ /* 0x000fe400078efcff */
[----:B------:R-:W-:Y:S01]  /*6ce0*/  SEL R143, RZ, 0x4, P2 ;  /* 0x00000004ff8f7807 */ /* 0x000fe20001000000 */
[----:B--2---:R-:W-:Y:S08]  /*6cf0*/  BRA.U UP0, `(.L_x_5) ;  /* 0x0000000100187547 */ /* 0x004ff0000b800000 */
[----:B------:R-:W-:Y:S01]  /*6d00*/  ELECT P2, URZ, PT ;  /* 0x0000000000ff782f */ /* 0x000fe20003840000 */
[----:B------:R-:W-:Y:S01]  /*6d10*/  IMAD.MOV.U32 R3, RZ, RZ, 0x1 ;  /* 0x00000001ff037424 */ /* 0x000fe200078e00ff */
[----:B------:R-:W-:Y:S01]  /*6d20*/  UMOV UR4, 0x40 ;  /* 0x0000004000047882 */ /* 0x000fe20000000000 */
[----:B------:R-:W-:Y:S01]  /*6d30*/  UVIRTCOUNT.DEALLOC.SMPOOL 0x80 ;  /* 0x000000800000784c */ /* 0x000fe20000000000 */
[----:B------:R-:W-:-:S09]  /*6d40*/  ULEA UR4, UR6, UR4, 0x18 ;  /* 0x0000000406047291 */ /* 0x000fd2000f8ec0ff */
[----:B------:R1:W-:Y:S03]  /*6d50*/  @P2 STS.U8 [UR4], R3 ;  /* 0x00000003ff002988 */ /* 0x0003e60008000004 */
.L_x_5:
[----:B------:R-:W-:Y:S01]  /*6d60*/  SEL R81, RZ, 0x4, P1 ;  /* 0x00000004ff517807 */ /* 0x000fe20000800000 */
[----:B------:R-:W2:Y:S01]  /*6d70*/  S2R R4, SR_TID.X ;  /* 0x0000000000047919 */ /* 0x000ea20000002100 */
[----:B------:R-:W-:Y:S01]  /*6d80*/  ISETP.GE.AND P1, PT, R183, UR7, PT ;  /* 0x00000007b7007c0c */ /* 0x000fe2000bf26270 */
[----:B------:R-:W-:Y:S01]  /*6d90*/  IMAD R202, R2, R14, RZ ;  /* 0x0000000e02ca7224 */ /* 0x000fe200078e02ff */
[----:B------:R-:W-:Y:S01]  /*6da0*/  ISETP.GE.AND P2, PT, R184, UR7, PT ;  /* 0x00000007b8007c0c */ /* 0x000fe2000bf46270 */
[----:B------:R3:W-:Y:S01]  /*6db0*/  STL [R1+0x4d0], R13 ;  /* 0x0004d00d01007387 */ /* 0x0007e20000100800 */
[----:B------:R-:W-:Y:S01]  /*6dc0*/  SEL R85, RZ, 0x4, P1 ;  /* 0x00000004ff557807 */ /* 0x000fe20000800000 */
[C---:B------:R-:W-:Y:S01]  /*6dd0*/  IMAD R204, R14.reuse, 0x2, R202 ;  /* 0x000000020ecc7824 */ /* 0x040fe200078e02ca */
[----:B------:R-:W-:Y:S01]  /*6de0*/  ISETP.GE.AND P1, PT, R181, UR7, PT ;  /* 0x00000007b5007c0c */ /* 0x000fe2000bf26270 */
[----:B------:R4:W-:Y:S01]  /*6df0*/  STL [R1+0x4cc], R0 ;  /* 0x0004cc0001007387 */ /* 0x0009e20000100800 */
[----:B------:R-:W-:Y:S01]  /*6e00*/  SEL R83, RZ, 0x4, P2 ;  /* 0x00000004ff537807 */ /* 0x000fe20001000000 */
[C---:B------:R-:W-:Y:S01]  /*6e10*/  IMAD R206, R14.reuse, 0x2, R204 ;  /* 0x000000020ece7824 */ /* 0x040fe200078e02cc */
[----:B------:R-:W-:Y:S01]  /*6e20*/  SEL R89, RZ, 0x4, P1 ;  /* 0x00000004ff597807 */ /* 0x000fe20000800000 */
[----:B------:R-:W1:Y:S01]  /*6e30*/  LDCU UR4, c[0x0][0x3a4] ;  /* 0x00007480ff0477ac */ /* 0x000e620008000800 */
[----:B------:R-:W-:Y:S01]  /*6e40*/  ISETP.GE.AND P1, PT, R179, UR7, PT ;  /* 0x00000007b3007c0c */ /* 0x000fe2000bf26270 */
[----:B------:R-:W-:Y:S01]  /*6e50*/  IMAD R208, R14, 0x2, R206 ;  /* 0x000000020ed07824 */ /* 0x000fe200078e02ce */
[----:B------:R-:W-:Y:S01]  /*6e60*/  ISETP.GE.AND P2, PT, R182, UR7, PT ;  /* 0x00000007b6007c0c */ /* 0x000fe2000bf46270 */
[----:B------:R-:W-:Y:S01]  /*6e70*/  UMOV UR5, 0x1 ;  /* 0x0000000100057882 */ /* 0x000fe20000000000 */
[----:B------:R-:W-:Y:S01]  /*6e80*/  SEL R93, RZ, 0x4, P1 ;  /* 0x00000004ff5d7807 */ /* 0x000fe20000800000 */
[C---:B------:R-:W-:Y:S01]  /*6e90*/  IMAD R210, R14.reuse, 0x2, R208 ;  /* 0x000000020ed27824 */ /* 0x040fe200078e02d0 */
[----:B------:R-:W-:Y:S01]  /*6ea0*/  ISETP.GE.AND P1, PT, R177, UR7, PT ;  /* 0x00000007b1007c0c */ /* 0x000fe2000bf26270 */
[----:B------:R-:W-:Y:S01]  /*6eb0*/  UIADD3 UR28, UPT, UPT, UR11, 0x54000, URZ ;  /* 0x000540000b1c7890 */ /* 0x000fe2000fffe0ff */
[----:B------:R-:W-:Y:S01]  /*6ec0*/  SEL R87, RZ, 0x4, P2 ;  /* 0x00000004ff577807 */ /* 0x000fe20001000000 */
[C---:B------:R-:W-:Y:S01]  /*6ed0*/  IMAD R212, R14.reuse, 0x2, R210 ;  /* 0x000000020ed47824 */ /* 0x040fe200078e02d2 */
[----:B------:R-:W-:Y:S01]  /*6ee0*/  SEL R97, RZ, 0x4, P1 ;  /* 0x00000004ff617807 */ /* 0x000fe20000800000 */
[----:B------:R-:W1:Y:S01]  /*6ef0*/  LDCU.64 UR40, c[0x0][0x358] ;  /* 0x00006b00ff2877ac */ /* 0x000e620008000a00 */
[----:B------:R-:W-:Y:S01]  /*6f00*/  ISETP.GE.AND P1, PT, R175, UR7, PT ;  /* 0x00000007af007c0c */ /* 0x000fe2000bf26270 */
[----:B------:R-:W-:Y:S01]  /*6f10*/  IMAD R214, R14, 0x2, R212 ;  /* 0x000000020ed67824 */ /* 0x000fe200078e02d4 */
[----:B------:R-:W-:-:S02]  /*6f20*/  ISETP.GE.AND P2, PT, R180, UR7, PT ;  /* 0x00000007b4007c0c */ /* 0x000fc4000bf46270 */
[----:B------:R-:W-:Y:S01]  /*6f30*/  SEL R111, RZ, 0x4, P1 ;  /* 0x00000004ff6f7807 */ /* 0x000fe20000800000 */
[----:B------:R-:W-:Y:S01]  /*6f40*/  IMAD R216, R14, 0x2, R214 ;  /* 0x000000020ed87824 */ /* 0x000fe200078e02d6 */
[----:B------:R-:W-:Y:S01]  /*6f50*/  ISETP.GE.AND P1, PT, R173, UR7, PT ;  /* 0x00000007ad007c0c */ /* 0x000fe2000bf26270 */
[C---:B--2---:R-:W-:Y:S01]  /*6f60*/  IMAD.SHL.U32 R7, R4.reuse, 0x10, RZ ;  /* 0x0000001004077824 */ /* 0x044fe200078e00ff */
[----:B-1----:R-:W-:Y:S01]  /*6f70*/  SHF.R.U32.HI R3, RZ, 0x5, R4 ;  /* 0x00000005ff037819 */ /* 0x002fe20000011604 */
[----:B------:R-:W-:Y:S01]  /*6f80*/  IMAD.SHL.U32 R75, R4, 0x200, RZ ;  /* 0x00000200044b7824 */ /* 0x000fe200078e00ff */
[----:B------:R-:W-:Y:S01]  /*6f90*/  SEL R115, RZ, 0x4, P1 ;  /* 0x00000004ff737807 */ /* 0x000fe20000800000 */
[----:B------:R-:W-:Y:S01]  /*6fa0*/  IMAD R218, R14, 0x2, R216 ;  /* 0x000000020eda7824 */ /* 0x000fe200078e02d8 */
[----:B------:R-:W-:Y:S02]  /*6fb0*/  ISETP.GE.AND P1, PT, R171, UR7, PT ;  /* 0x00000007ab007c0c */ /* 0x000fe4000bf26270 */
[----:B------:R-:W-:-:S02]  /*6fc0*/  R2UR UR6, R3 ;  /* 0x00000000030672ca */ /* 0x000fc400000e0000 */
[----:B------:R-:W-:Y:S02]  /*6fd0*/  SEL R119, RZ, 0x4, P1 ;  /* 0x00000004ff777807 */ /* 0x000fe40000800000 */
[----:B------:R-:W-:Y:S02]  /*6fe0*/  ISETP.GE.AND P1, PT, R169, UR7, PT ;  /* 0x00000007a9007c0c */ /* 0x000fe4000bf26270 */
[----:B------:R-:W-:Y:S02]  /*6ff0*/  SHF.R.S32.HI R3, RZ, 0x6, R4 ;  /* 0x00000006ff037819 */ /* 0x000fe40000011404 */
[----:B------:R-:W-:Y:S02]  /*7000*/  SEL R123, RZ, 0x4, P1 ;  /* 0x00000004ff7b7807 */ /* 0x000fe40000800000 */
[----:B------:R-:W-:Y:S02]  /*7010*/  ISETP.GE.AND P1, PT, R167, UR7, PT ;  /* 0x00000007a7007c0c */ /* 0x000fe4000bf26270 */
[----:B------:R-:W-:-:S02]  /*7020*/  LOP3.LUT R7, R7, 0x70, RZ, 0xc0, !PT ;  /* 0x0000007007077812 */ /* 0x000fc400078ec0ff */
[----:B------:R-:W-:Y:S02]  /*7030*/  SEL R127, RZ, 0x4, P1 ;  /* 0x00000004ff7f7807 */ /* 0x000fe40000800000 */
[----:B------:R-:W-:Y:S02]  /*7040*/  ISETP.GE.AND P1, PT, R165, UR7, PT ;  /* 0x00000007a5007c0c */ /* 0x000fe4000bf26270 */
[----:B------:R-:W-:Y:S02]  /*7050*/  LOP3.LUT R73, R4, 0x40, RZ, 0xc0, !PT ;  /* 0x0000004004497812 */ /* 0x000fe400078ec0ff */
[----:B------:R-:W-:Y:S02]  /*7060*/  SEL R129, RZ, 0x4, P1 ;  /* 0x00000004ff817807 */ /* 0x000fe40000800000 */
[----:B------:R-:W-:Y:S02]  /*7070*/  ISETP.GE.AND P1, PT, R163, UR7, PT ;  /* 0x00000007a3007c0c */ /* 0x000fe4000bf26270 */
[----:B------:R-:W-:-:S02]  /*7080*/  SGXT R3, R3, 0x1 ;  /* 0x000000010303781a */ /* 0x000fc40000000200 */
[----:B------:R-:W-:Y:S02]  /*7090*/  SEL R131, RZ, 0x4, P1 ;  /* 0x00000004ff837807 */ /* 0x000fe40000800000 */
[----:B------:R-:W-:Y:S01]  /*70a0*/  ISETP.GE.AND P1, PT, R161, UR7, PT ;  /* 0x00000007a1007c0c */ /* 0x000fe2000bf26270 */
[----:B------:R-:W-:Y:S01]  /*70b0*/  IMAD R161, R156, UR9, RZ ;  /* 0x000000099ca17c24 */ /* 0x000fe2000f8e02ff */
[----:B------:R-:W-:Y:S01]  /*70c0*/  LEA.HI R7, R73, R7, RZ, 0x1c ;  /* 0x0000000749077211 */ /* 0x000fe200078fe0ff */
[----:B------:R-:W-:Y:S01]  /*70d0*/  IMAD.SHL.U32 R73, R4, 0x4, RZ ;  /* 0x0000000404497824 */ /* 0x000fe200078e00ff */
[----:B------:R-:W-:Y:S02]  /*70e0*/  SEL R248, RZ, 0x4, P1 ;  /* 0x00000004fff87807 */ /* 0x000fe40000800000 */
[----:B------:R-:W-:Y:S01]  /*70f0*/  ISETP.GE.AND P1, PT, R157, UR7, PT ;  /* 0x000000079d007c0c */ /* 0x000fe2000bf26270 */
[----:B------:R-:W-:Y:S01]  /*7100*/  IMAD R157, R154, UR9, RZ ;  /* 0x000000099a9d7c24 */ /* 0x000fe2000f8e02ff */
[----:B------:R-:W-:-:S02]  /*7110*/  LOP3.LUT R3, R3, 0x90, RZ, 0xc0, !PT ;  /* 0x0000009003037812 */ /* 0x000fc400078ec0ff */
[----:B------:R-:W-:Y:S02]  /*7120*/  SEL R249, RZ, 0x4, P1 ;  /* 0x00000004fff97807 */ /* 0x000fe40000800000 */
[----:B------:R-:W-:Y:S01]  /*7130*/  ISETP.GE.AND P1, PT, R155, UR7, PT ;  /* 0x000000079b007c0c */ /* 0x000fe2000bf26270 */
[----:B------:R-:W-:Y:S01]  /*7140*/  IMAD R155, R152, UR9, RZ ;  /* 0x00000009989b7c24 */ /* 0x000fe2000f8e02ff */
[----:B------:R-:W-:Y:S02]  /*7150*/  LOP3.LUT R3, R3, 0x7c, R73, 0x78, !PT ;  /* 0x0000007c03037812 */ /* 0x000fe400078e7849 */
[----:B------:R-:W-:Y:S02]  /*7160*/  SEL R73, RZ, 0x4, P1 ;  /* 0x00000004ff497807 */ /* 0x000fe40000800000 */
[----:B------:R-:W-:Y:S01]  /*7170*/  ISETP.GE.AND P1, PT, R153, UR7, PT ;  /* 0x0000000799007c0c */ /* 0x000fe2000bf26270 */
[----:B------:R-:W-:Y:S01]  /*7180*/  IMAD R153, R150, UR9, RZ ;  /* 0x0000000996997c24 */ /* 0x000fe2000f8e02ff */
[----:B------:R-:W-:-:S02]  /*7190*/  LOP3.LUT R3, R3, 0x4000, R75, 0xf8, !PT ;  /* 0x0000400003037812 */ /* 0x000fc400078ef84b */
[----:B------:R-:W-:Y:S02]  /*71a0*/  SEL R75, RZ, 0x4, P1 ;  /* 0x00000004ff4b7807 */ /* 0x000fe40000800000 */
[----:B------:R-:W-:Y:S01]  /*71b0*/  ISETP.GE.AND P1, PT, R151, UR7, PT ;  /* 0x0000000797007c0c */ /* 0x000fe2000bf26270 */
[----:B------:R-:W-:Y:S01]  /*71c0*/  IMAD R151, R148, UR9, RZ ;  /* 0x0000000994977c24 */ /* 0x000fe2000f8e02ff */
[----:B------:R-:W-:Y:S02]  /*71d0*/  SEL R91, RZ, 0x4, P2 ;  /* 0x00000004ff5b7807 */ /* 0x000fe40001000000 */
[----:B------:R-:W-:Y:S02]  /*71e0*/  SEL R77, RZ, 0x4, P1 ;  /* 0x00000004ff4d7807 */ /* 0x000fe40000800000 */
[----:B------:R-:W-:Y:S01]  /*71f0*/  ISETP.GE.AND P1, PT, R149, UR7, PT ;  /* 0x0000000795007c0c */ /* 0x000fe2000bf26270 */
[----:B------:R-:W-:Y:S01]  /*7200*/  IMAD R149, R146, UR9, RZ ;  /* 0x0000000992957c24 */ /* 0x000fe2000f8e02ff */
[----:B------:R-:W-:-:S02]  /*7210*/  ISETP.GE.AND P2, PT, R178, UR7, PT ;  /* 0x00000007b2007c0c */ /* 0x000fc4000bf46270 */
[----:B------:R-:W-:Y:S02]  /*7220*/  SEL R79, RZ, 0x4, P1 ;  /* 0x00000004ff4f7807 */ /* 0x000fe40000800000 */
[----:B------:R-:W-:Y:S01]  /*7230*/  ISETP.GE.AND P1, PT, R147, UR7, PT ;  /* 0x0000000793007c0c */ /* 0x000fe2000bf26270 */
[----:B------:R-:W-:Y:S01]  /*7240*/  IMAD R147, R144, UR9, RZ ;  /* 0x0000000990937c24 */ /* 0x000fe2000f8e02ff */
[----:B------:R-:W-:Y:S02]  /*7250*/  SEL R95, RZ, 0x4, P2 ;  /* 0x00000004ff5f7807 */ /* 0x000fe40001000000 */
[----:B------:R-:W-:Y:S02]  /*7260*/  SEL R250, RZ, 0x4, P1 ;  /* 0x00000004fffa7807 */ /* 0x000fe40000800000 */
[----:B------:R-:W-:Y:S01]  /*7270*/  ISETP.GT.AND P1, PT, R145, 0x17f, PT ;  /* 0x0000017f9100780c */ /* 0x000fe20003f24270 */
[----:B------:R-:W-:Y:S01]  /*7280*/  IMAD R145, R142, UR9, RZ ;  /* 0x000000098e917c24 */ /* 0x000fe2000f8e02ff */
[----:B------:R-:W-:-:S02]  /*7290*/  ISETP.GE.AND P2, PT, R176, UR7, PT ;  /* 0x00000007b0007c0c */ /* 0x000fc4000bf46270 */
[----:B---3--:R-:W-:Y:S02]  /*72a0*/  SEL R13, R133, RZ, P1 ;  /* 0x000000ff850d7207 */ /* 0x008fe40000800000 */
[----:B----4-:R-:W-:Y:S01]  /*72b0*/  SEL R0, R135, RZ, P1 ;  /* 0x000000ff87007207 */ /* 0x010fe20000800000 */
[----:B------:R-:W-:Y:S01]  /*72c0*/  IMAD R135, R132, UR9, RZ ;  /* 0x0000000984877c24 */ /* 0x000fe2000f8e02ff */
[----:B------:R-:W-:Y:S01]  /*72d0*/  SEL R133, R139, RZ, P1 ;  /* 0x000000ff8b857207 */ /* 0x000fe20000800000 */
[----:B------:R1:W-:Y:S01]  /*72e0*/  STL [R1+0x3e4], R13 ;  /* 0x0003e40d01007387 */ /* 0x0003e20000100800 */
[----:B------:R-:W-:Y:S01]  /*72f0*/  SEL R81, R81, RZ, P1 ;  /* 0x000000ff51517207 */ /* 0x000fe20000800000 */
[----:B------:R-:W-:Y:S01]  /*7300*/  IMAD R139, R134, UR9, RZ ;  /* 0x00000009868b7c24 */ /* 0x000fe2000f8e02ff */
[----:B------:R-:W-:Y:S01]  /*7310*/  SEL R109, RZ, 0x4, P2 ;  /* 0x00000004ff6d7807 */ /* 0x000fe20001000000 */
[----:B------:R2:W-:Y:S01]  /*7320*/  STL [R1+0x3dc], R0 ;  /* 0x0003dc0001007387 */ /* 0x0005e20000100800 */
[----:B------:R-:W-:-:S02]  /*7330*/  ISETP.GE.AND P2, PT, R174, UR7, PT ;  /* 0x00000007ae007c0c */ /* 0x000fc4000bf46270 */
[----:B------:R-:W-:Y:S01]  /*7340*/  SEL R248, R248, RZ, P1 ;  /* 0x000000fff8f87207 */ /* 0x000fe20000800000 */
[----:B------:R3:W-:Y:S01]  /*7350*/  STL [R1+0x3e0], R133 ;  /* 0x0003e08501007387 */ /* 0x0007e20000100800 */
[----:B------:R-:W-:Y:S02]  /*7360*/  SEL R113, RZ, 0x4, P2 ;  /* 0x00000004ff717807 */ /* 0x000fe40001000000 */
[----:B-1----:R-:W-:Y:S01]  /*7370*/  SEL R13, R141, RZ, P1 ;  /* 0x000000ff8d0d7207 */ /* 0x002fe20000800000 */
[----:B------:R-:W-:Y:S01]  /*7380*/  IMAD R141, R138, UR9, RZ ;  /* 0x000000098a8d7c24 */ /* 0x000fe2000f8e02ff */
[----:B------:R-:W-:Y:S02]  /*7390*/  ISETP.GE.AND P2, PT, R172, UR7, PT ;  /* 0x00000007ac007c0c */ /* 0x000fe4000bf46270 */
[----:B--2---:R-:W-:Y:S01]  /*73a0*/  SEL R0, R143, RZ, P1 ;  /* 0x000000ff8f007207 */ /* 0x004fe20000800000 */
[----:B------:R1:W-:Y:S01]  /*73b0*/  STL [R1+0x3e8], R13 ;  /* 0x0003e80d01007387 */ /* 0x0003e20000100800 */
[----:B------:R-:W-:Y:S01]  /*73c0*/  SEL R117, RZ, 0x4, P2 ;  /* 0x00000004ff757807 */ /* 0x000fe20001000000 */
[----:B---3--:R-:W-:Y:S01]  /*73d0*/  IMAD R133, R130, UR9, RZ ;  /* 0x0000000982857c24 */ /* 0x008fe2000f8e02ff */
[----:B------:R-:W-:Y:S01]  /*73e0*/  ISETP.GE.AND P2, PT, R170, UR7, PT ;  /* 0x00000007aa007c0c */ /* 0x000fe2000bf46270 */
[----:B------:R2:W-:Y:S01]  /*73f0*/  STL [R1+0x3f0], R0 ;  /* 0x0003f00001007387 */ /* 0x0005e20000100800 */
[----:B------:R-:W-:Y:S01]  /*7400*/  SEL R249, R249, RZ, P1 ;  /* 0x000000fff9f97207 */ /* 0x000fe20000800000 */
[----:B------:R-:W-:Y:S01]  /*7410*/  IMAD R143, R140, UR9, RZ ;  /* 0x000000098c8f7c24 */ /* 0x000fe2000f8e02ff */
[----:B------:R-:W-:Y:S01]  /*7420*/  SEL R121, RZ, 0x4, P2 ;  /* 0x00000004ff797807 */ /* 0x000fe20001000000 */
[----:B------:R3:W-:Y:S01]  /*7430*/  STL [R1+0x3f4], R81 ;  /* 0x0003f45101007387 */ /* 0x0007e20000100800 */
[----:B------:R-:W-:-:S02]  /*7440*/  ISETP.GE.AND P2, PT, R168, UR7, PT ;  /* 0x00000007a8007c0c */ /* 0x000fc4000bf46270 */
[----:B-1----:R-:W-:Y:S01]  /*7450*/  SEL R13, R83, RZ, P1 ;  /* 0x000000ff530d7207 */ /* 0x002fe20000800000 */
[----:B------:R-:W-:Y:S01]  /*7460*/  IMAD R83, R80, UR9, RZ ;  /* 0x0000000950537c24 */ /* 0x000fe2000f8e02ff */
[----:B------:R-:W-:Y:S02]  /*7470*/  SEL R125, RZ, 0x4, P2 ;  /* 0x00000004ff7d7807 */ /* 0x000fe40001000000 */
[----:B--2---:R-:W-:Y:S01]  /*7480*/  SEL R0, R85, RZ, P1 ;  /* 0x000000ff55007207 */ /* 0x004fe20000800000 */
[----:B------:R1:W-:Y:S01]  /*7490*/  STL [R1+0x3f8], R13 ;  /* 0x0003f80d01007387 */ /* 0x0003e20000100800 */
[----:B------:R-:W-:Y:S01]  /*74a0*/  SEL R250, R250, RZ, P1 ;  /* 0x000000fffafa7207 */ /* 0x000fe20000800000 */
[----:B------:R-:W-:Y:S01]  /*74b0*/  IMAD R85, R82, UR9, RZ ;  /* 0x0000000952557c24 */ /* 0x000fe2000f8e02ff */
[----:B---3--:R-:W-:Y:S01]  /*74c0*/  SEL R81, R87, RZ, P1 ;  /* 0x000000ff57517207 */ /* 0x008fe20000800000 */
[----:B------:R2:W-:Y:S01]  /*74d0*/  STL [R1+0x3fc], R0 ;  /* 0x0003fc0001007387 */ /* 0x0005e20000100800 */
[----:B------:R-:W-:Y:S01]  /*74e0*/  IMAD R87, R84, UR9, RZ ;  /* 0x0000000954577c24 */ /* 0x000fe2000f8e02ff */
[----:B------:R-:W-:-:S02]  /*74f0*/  ISETP.NE.U32.AND P6, PT, R98, RZ, PT ;  /* 0x000000ff6200720c */ /* 0x000fc40003fc5070 */
[----:B------:R3:W-:Y:S01]  /*7500*/  STL [R1+0x400], R81 ;  /* 0x0004005101007387 */ /* 0x0007e20000100800 */
[----:B------:R-:W-:Y:S02]  /*7510*/  ISETP.NE.U32.AND P5, PT, R100, RZ, PT ;  /* 0x000000ff6400720c */ /* 0x000fe40003fa5070 */
[----:B-1----:R-:W-:Y:S01]  /*7520*/  SEL R13, R89, RZ, P1 ;  /* 0x000000ff590d7207 */ /* 0x002fe20000800000 */
[----:B------:R-:W-:Y:S01]  /*7530*/  IMAD R89, R86, UR9, RZ ;  /* 0x0000000956597c24 */ /* 0x000fe2000f8e02ff */
[----:B------:R-:W-:Y:S02]  /*7540*/  ISETP.NE.U32.AND P4, PT, R102, RZ, PT ;  /* 0x000000ff6600720c */ /* 0x000fe40003f85070 */
[----:B--2---:R-:W-:Y:S01]  /*7550*/  SEL R0, R91, RZ, P1 ;  /* 0x000000ff5b007207 */ /* 0x004fe20000800000 */
[----:B------:R1:W-:Y:S01]  /*7560*/  STL [R1+0x404], R13 ;  /* 0x0004040d01007387 */ /* 0x0003e20000100800 */
[----:B------:R-:W-:Y:S01]  /*7570*/  IMAD R91, R88, UR9, RZ ;  /* 0x00000009585b7c24 */ /* 0x000fe2000f8e02ff */
[----:B---3--:R-:W-:Y:S01]  /*7580*/  SEL R81, R93, RZ, P1 ;  /* 0x000000ff5d517207 */ /* 0x008fe20000800000 */
[----:B------:R-:W-:Y:S01]  /*7590*/  IMAD R93, R90, UR9, RZ ;  /* 0x000000095a5d7c24 */ /* 0x000fe2000f8e02ff */
[----:B------:R2:W-:Y:S01]  /*75a0*/  STL [R1+0x408], R0 ;  /* 0x0004080001007387 */ /* 0x0005e20000100800 */
[----:B------:R-:W-:-:S02]  /*75b0*/  ISETP.NE.U32.AND P3, PT, R104, RZ, PT ;  /* 0x000000ff6800720c */ /* 0x000fc40003f65070 */
[----:B------:R-:W-:Y:S01]  /*75c0*/  ISETP.NE.U32.AND P2, PT, R106, RZ, PT ;  /* 0x000000ff6a00720c */ /* 0x000fe20003f45070 */
[----:B------:R3:W-:Y:S01]  /*75d0*/  STL [R1+0x40c], R81 ;  /* 0x00040c5101007387 */ /* 0x0007e20000100800 */
[----:B------:R-:W-:Y:S02]  /*75e0*/  LOP3.LUT R251, R251, 0xfffff7ff, RZ, 0xc0, !PT ;  /* 0xfffff7fffbfb7812 */ /* 0x000fe400078ec0ff */
[----:B-1----:R-:W-:Y:S01]  /*75f0*/  SEL R13, R95, RZ, P1 ;  /* 0x000000ff5f0d7207 */ /* 0x002fe20000800000 */
[----:B------:R-:W-:Y:S01]  /*7600*/  IMAD R95, R92, UR9, RZ ;  /* 0x000000095c5f7c24 */ /* 0x000fe2000f8e02ff */
[----:B------:R-:W-:Y:S02]  /*7610*/  @P5 LOP3.LUT R251, R251, 0x800, RZ, 0xfc, !PT ;  /* 0x00000800fbfb5812 */ /* 0x000fe400078efcff */
[----:B--2---:R-:W-:Y:S01]  /*7620*/  SEL R0, R97, RZ, P1 ;  /* 0x000000ff61007207 */ /* 0x004fe20000800000 */
[----:B------:R1:W-:Y:S01]  /*7630*/  STL [R1+0x414], R13 ;  /* 0x0004140d01007387 */ /* 0x0003e20000100800 */
[----:B------:R-:W-:Y:S01]  /*7640*/  IMAD R97, R94, UR9, RZ ;  /* 0x000000095e617c24 */ /* 0x000fe2000f8e02ff */
[----:B---3--:R-:W-:Y:S01]  /*7650*/  SEL R81, R109, RZ, P1 ;  /* 0x000000ff6d517207 */ /* 0x008fe20000800000 */
[----:B------:R-:W-:Y:S01]  /*7660*/  IMAD R109, R96, UR9, RZ ;  /* 0x00000009606d7c24 */ /* 0x000fe2000f8e02ff */
[----:B------:R2:W-:Y:S01]  /*7670*/  STL [R1+0x418], R0 ;  /* 0x0004180001007387 */ /* 0x0005e20000100800 */
[----:B------:R-:W-:-:S02]  /*7680*/  ISETP.NE.U32.AND P5, PT, R136, RZ, PT ;  /* 0x000000ff8800720c */ /* 0x000fc40003fa5070 */
[----:B------:R-:W-:Y:S01]  /*7690*/  LOP3.LUT R251, R251, 0xffffff7f, RZ, 0xc0, !PT ;  /* 0xffffff7ffbfb7812 */ /* 0x000fe200078ec0ff */
[----:B------:R3:W-:Y:S01]  /*76a0*/  STL [R1+0x41c], R81 ;  /* 0x00041c5101007387 */ /* 0x0007e20000100800 */
[----:B-1----:R-:W-:Y:S01]  /*76b0*/  SEL R13, R111, RZ, P1 ;  /* 0x000000ff6f0d7207 */ /* 0x002fe20000800000 */
[----:B------:R-:W-:Y:S01]  /*76c0*/  IMAD R111, R108, UR9, RZ ;  /* 0x000000096c6f7c24 */ /* 0x000fe2000f8e02ff */
[----:B------:R-:W-:Y:S02]  /*76d0*/  @P4 LOP3.LUT R251, R251, 0x80, RZ, 0xfc, !PT ;  /* 0x00000080fbfb4812 */ /* 0x000fe400078efcff */
[----:B--2---:R-:W-:Y:S01]  /*76e0*/  SEL R0, R113, RZ, P1 ;  /* 0x000000ff71007207 */ /* 0x004fe20000800000 */
[----:B------:R1:W-:Y:S01]  /*76f0*/  STL [R1+0x420], R13 ;  /* 0x0004200d01007387 */ /* 0x0003e20000100800 */
[----:B------:R-:W-:Y:S01]  /*7700*/  IMAD R113, R110, UR9, RZ ;  /* 0x000000096e717c24 */ /* 0x000fe2000f8e02ff */
[----:B------:R-:W-:Y:S02]  /*7710*/  LOP3.LUT R251, R251, 0xfffffeff, RZ, 0xc0, !PT ;  /* 0xfffffefffbfb7812 */ /* 0x000fe400078ec0ff */
[----:B---3--:R-:W-:Y:S01]  /*7720*/  SEL R81, R115, RZ, P1 ;  /* 0x000000ff73517207 */ /* 0x008fe20000800000 */
[----:B------:R2:W-:Y:S01]  /*7730*/  STL [R1+0x424], R0 ;  /* 0x0004240001007387 */ /* 0x0005e20000100800 */
[----:B------:R-:W-:Y:S01]  /*7740*/  IMAD R115, R112, UR9, RZ ;  /* 0x0000000970737c24 */ /* 0x000fe2000f8e02ff */
[----:B------:R-:W-:-:S02]  /*7750*/  @P3 LOP3.LUT R251, R251, 0x100, RZ, 0xfc, !PT ;  /* 0x00000100fbfb3812 */ /* 0x000fc400078efcff */
[----:B------:R3:W-:Y:S01]  /*7760*/  STL [R1+0x428], R81 ;  /* 0x0004285101007387 */ /* 0x0007e20000100800 */
[----:B-1----:R-:W-:Y:S01]  /*7770*/  SEL R13, R117, RZ, P1 ;  /* 0x000000ff750d7207 */ /* 0x002fe20000800000 */
[----:B------:R-:W-:Y:S01]  /*7780*/  IMAD R117, R114, UR9, RZ ;  /* 0x0000000972757c24 */ /* 0x000fe2000f8e02ff */
[----:B------:R-:W-:Y:S02]  /*7790*/  LOP3.LUT R251, R251, 0xfffffdff, RZ, 0xc0, !PT ;  /* 0xfffffdfffbfb7812 */ /* 0x000fe400078ec0ff */
[----:B------:R-:W-:Y:S01]  /*77a0*/  ISETP.NE.U32.AND P3, PT, R10, RZ, PT ;  /* 0x000000ff0a00720c */ /* 0x000fe20003f65070 */
[----:B------:R1:W-:Y:S01]  /*77b0*/  STL [R1+0x42c], R13 ;  /* 0x00042c0d01007387 */ /* 0x0003e20000100800 */
[----:B--2---:R-:W-:Y:S01]  /*77c0*/  SEL R0, R119, RZ, P1 ;  /* 0x000000ff77007207 */ /* 0x004fe20000800000 */
[----:B------:R-:W-:Y:S01]  /*77d0*/  IMAD R119, R116, UR9, RZ ;  /* 0x0000000974777c24 */ /* 0x000fe2000f8e02ff */
[----:B------:R-:W-:Y:S02]  /*77e0*/  @P2 LOP3.LUT R251, R251, 0x200, RZ, 0xfc, !PT ;  /* 0x00000200fbfb2812 */ /* 0x000fe400078efcff */
[----:B---3--:R-:W-:Y:S01]  /*77f0*/  SEL R81, R121, RZ, P1 ;  /* 0x000000ff79517207 */ /* 0x008fe20000800000 */
[----:B------:R2:W-:Y:S01]  /*7800*/  STL [R1+0x430], R0 ;  /* 0x0004300001007387 */ /* 0x0005e20000100800 */
[----:B------:R-:W-:Y:S01]  /*7810*/  IMAD R121, R118, UR9, RZ ;  /* 0x0000000976797c24 */ /* 0x000fe2000f8e02ff */
[----:B------:R-:W-:Y:S01]  /*7820*/  ISETP.NE.U32.AND P2, PT, R11, RZ, PT ;  /* 0x000000ff0b00720c */ /* 0x000fe20003f45070 */
[----:B------:R-:W-:Y:S01]  /*7830*/  IMAD R11, R14, 0x2, R218 ;  /* 0x000000020e0b7824 */ /* 0x000fe200078e02da */
[----:B-1----:R-:W-:Y:S01]  /*7840*/  SEL R13, R123, RZ, P1 ;  /* 0x000000ff7b0d7207 */ /* 0x002fe20000800000 */
[----:B------:R1:W-:Y:S01]  /*7850*/  STL [R1+0x438], R81 ;  /* 0x0004385101007387 */ /* 0x0003e20000100800 */
[----:B------:R-:W-:Y:S01]  /*7860*/  IMAD R123, R120, UR9, RZ ;  /* 0x00000009787b7c24 */ /* 0x000fe2000f8e02ff */
[----:B------:R-:W-:Y:S01]  /*7870*/  ISETP.NE.U32.AND P4, PT, R9, RZ, PT ;  /* 0x000000ff0900720c */ /* 0x000fe20003f85070 */
[----:B------:R-:W-:Y:S01]  /*7880*/  IMAD R10, R14, 0x2, R11 ;  /* 0x000000020e0a7824 */ /* 0x000fe200078e020b */
[----:B------:R3:W-:Y:S01]  /*7890*/  STL [R1+0x440], R13 ;  /* 0x0004400d01007387 */ /* 0x0007e20000100800 */
[----:B--2---:R-:W-:Y:S01]  /*78a0*/  SEL R0, R125, RZ, P1 ;  /* 0x000000ff7d007207 */ /* 0x004fe20000800000 */
[----:B------:R-:W-:Y:S01]  /*78b0*/  IMAD R125, R122, UR9, RZ ;  /* 0x000000097a7d7c24 */ /* 0x000fe2000f8e02ff */
[----:B------:R-:W-:Y:S01]  /*78c0*/  LOP3.LUT R251, R251, 0xffffefff, RZ, 0xc0, !PT ;  /* 0xffffeffffbfb7812 */ /* 0x000fe200078ec0ff */
[----:B------:R-:W-:Y:S01]  /*78d0*/  IMAD R9, R14, 0x2, R10 ;  /* 0x000000020e097824 */ /* 0x000fe200078e020a */
[----:B-1----:R-:W-:Y:S01]  /*78e0*/  SEL R81, R127, RZ, P1 ;  /* 0x000000ff7f517207 */ /* 0x002fe20000800000 */
[----:B------:R1:W-:Y:S01]  /*78f0*/  STL [R1+0x434], R0 ;  /* 0x0004340001007387 */ /* 0x0003e20000100800 */
[----:B------:R-:W-:Y:S01]  /*7900*/  IMAD R127, R124, UR9, RZ ;  /* 0x000000097c7f7c24 */ /* 0x000fe2000f8e02ff */
[----:B------:R-:W-:Y:S01]  /*7910*/  @P5 LOP3.LUT R251, R251, 0x1000, RZ, 0xfc, !PT ;  /* 0x00001000fbfb5812 */ /* 0x000fe200078efcff */
[----:B------:R-:W-:Y:S01]  /*7920*/  IMAD R199, R14, 0x2, R9 ;  /* 0x000000020ec77824 */ /* 0x000fe200078e0209 */
[----:B---3--:R-:W-:Y:S01]  /*7930*/  SEL R13, R129, RZ, P1 ;  /* 0x000000ff810d7207 */ /* 0x008fe20000800000 */
[----:B------:R2:W-:Y:S01]  /*7940*/  STL [R1+0x44c], R81 ;  /* 0x00044c5101007387 */ /* 0x0005e20000100800 */
[----:B------:R-:W-:Y:S01]  /*7950*/  IMAD R129, R126, UR9, RZ ;  /* 0x000000097e817c24 */ /* 0x000fe2000f8e02ff */
[----:B------:R-:W-:-:S02]  /*7960*/  LOP3.LUT R251, R251, 0xfffffbff, RZ, 0xc0, !PT ;  /* 0xfffffbfffbfb7812 */ /* 0x000fc400078ec0ff */
[----:B------:R3:W-:Y:S01]  /*7970*/  STL [R1+0x454], R13 ;  /* 0x0004540d01007387 */ /* 0x0007e20000100800 */
[----:B-1----:R-:W-:Y:S01]  /*7980*/  SEL R0, R131, RZ, P1 ;  /* 0x000000ff83007207 */ /* 0x002fe20000800000 */
[----:B------:R-:W-:Y:S01]  /*7990*/  IMAD R131, R128, UR9, RZ ;  /* 0x0000000980837c24 */ /* 0x000fe2000f8e02ff */
[----:B------:R-:W-:Y:S02]  /*79a0*/  @P2 LOP3.LUT R251, R251, 0x400, RZ, 0xfc, !PT ;  /* 0x00000400fbfb2812 */ /* 0x000fe400078efcff */
[----:B------:R-:W-:Y:S01]  /*79b0*/  LOP3.LUT P2, RZ, R4, 0x7f, RZ, 0xc0, !PT ;  /* 0x0000007f04ff7812 */ /* 0x000fe2000784c0ff */
[----:B------:R1:W-:Y:S01]  /*79c0*/  STL [R1+0x458], R0 ;  /* 0x0004580001007387 */ /* 0x0003e20000100800 */
[----:B--2---:R-:W-:Y:S01]  /*79d0*/  IMAD R81, R72, UR9, RZ ;  /* 0x0000000948517c24 */ /* 0x004fe2000f8e02ff */
[----:B------:R-:W-:Y:S02]  /*79e0*/  LOP3.LUT R4, R4, 0x3f, RZ, 0xc0, !PT ;  /* 0x0000003f04047812 */ /* 0x000fe400078ec0ff */
[----:B---3--:R-:W-:Y:S01]  /*79f0*/  SEL R13, R77, RZ, P1 ;  /* 0x000000ff4d0d7207 */ /* 0x008fe20000800000 */
[----:B------:R-:W-:Y:S01]  /*7a00*/  IMAD R77, R74, UR9, RZ ;  /* 0x000000094a4d7c24 */ /* 0x000fe2000f8e02ff */
[----:B------:R-:W-:Y:S01]  /*7a10*/  ISETP.NE.U32.AND P5, PT, R6, RZ, PT ;  /* 0x000000ff0600720c */ /* 0x000fe20003fa5070 */
[----:B------:R-:W-:Y:S01]  /*7a20*/  IMAD R4, R4, 0x80, R7 ;  /* 0x0000008004047824 */ /* 0x000fe200078e0207 */
[----:B-1----:R-:W-:-:S03]  /*7a30*/  SEL R0, R73, RZ, P1 ;  /* 0x000000ff49007207 */ /* 0x002fc60000800000 */
[----:B------:R-:W-:Y:S01]  /*7a40*/  VIADD R7, R4, UR11 ;  /* 0x0000000b04077c36 */ /* 0x000fe20008000000 */
[----:B------:R-:W-:Y:S01]  /*7a50*/  SEL R73, R75, RZ, P1 ;  /* 0x000000ff4b497207 */ /* 0x000fe20000800000 */
[----:B------:R-:W-:Y:S01]  /*7a60*/  VOTEU.ALL UP1, P2 ;  /* 0x0000000000ff7886 */ /* 0x000fe20001020000 */
[----:B------:R-:W-:Y:S01]  /*7a70*/  VOTEU.ALL UP2, P2 ;  /* 0x0000000000ff7886 */ /* 0x000fe20001040000 */
[----:B------:R1:W-:Y:S03]  /*7a80*/  STL [R1+0x444], R0 ;  /* 0x0004440001007387 */ /* 0x0003e60000100800 */
[----:B------:R-:W-:-:S04]  /*7a90*/  @!UP1 UIADD3 UR14, UPT, UPT, -UR5, 0x100000, URZ ;  /* 0x00100000050e9890 */ /* 0x000fc8000fffe1ff */
[----:B------:R-:W-:Y:S02]  /*7aa0*/  @!UP1 USHF.L.U32 UR15, UR14, 0xb, URZ ;  /* 0x0000000b0e0f9899 */ /* 0x000fe400080006ff */
[----:B------:R-:W-:Y:S01]  /*7ab0*/  @!UP1 USHF.L.U32 UR14, UR14, 0x1, URZ ;  /* 0x000000010e0e9899 */ /* 0x000fe200080006ff */
[----:B------:R2:W-:Y:S04]  /*7ac0*/  STL [R1+0x43c], R73 ;  /* 0x00043c4901007387 */ /* 0x0005e80000100800 */
[----:B------:R3:W-:Y:S01]  /*7ad0*/  STL [R1+0x178], R81 ;  /* 0x0001785101007387 */ /* 0x0007e20000100800 */
[----:B-1----:R-:W-:Y:S01]  /*7ae0*/  SEL R0, R79, RZ, P1 ;  /* 0x000000ff4f007207 */ /* 0x002fe20000800000 */
[----:B------:R-:W-:Y:S01]  /*7af0*/  IMAD R79, R76, UR9, RZ ;  /* 0x000000094c4f7c24 */ /* 0x000fe2000f8e02ff */
[C---:B------:R-:W-:Y:S01]  /*7b00*/  LEA R72, P1, R81.reuse, R158, 0x2 ;  /* 0x0000009e51487211 */ /* 0x040fe200078210ff */
[----:B------:R1:W-:Y:S03]  /*7b10*/  STL [R1+0x174], R77 ;  /* 0x0001744d01007387 */ /* 0x0003e60000100800 */
[----:B--2---:R-:W-:Y:S01]  /*7b20*/  LEA.HI.X.SX32 R73, R81, R12, 0x2, P1 ;  /* 0x0000000c51497211 */ /* 0x004fe200008f16ff */
[----:B------:R2:W-:Y:S01]  /*7b30*/  STL [R1+0x170], R79 ;  /* 0x0001704f01007387 */ /* 0x0005e20000100800 */
[----:B------:R-:W-:Y:S01]  /*7b40*/  LEA R74, P1, R77, R158, 0x2 ;  /* 0x0000009e4d4a7211 */ /* 0x000fe200078210ff */
[----:B---3--:R-:W-:-:S03]  /*7b50*/  IMAD R81, R78, UR9, RZ ;  /* 0x000000094e517c24 */ /* 0x008fc6000f8e02ff */
[----:B------:R-:W-:Y:S02]  /*7b60*/  LEA.HI.X.SX32 R75, R77, R12, 0x2, P1 ;  /* 0x0000000c4d4b7211 */ /* 0x000fe400008f16ff */
[C---:B------:R-:W-:Y:S01]  /*7b70*/  LEA R76, P1, R79.reuse, R158, 0x2 ;  /* 0x0000009e4f4c7211 */ /* 0x040fe200078210ff */
[----:B------:R3:W-:Y:S03]  /*7b80*/  STL [R1+0x16c], R81 ;  /* 0x00016c5101007387 */ /* 0x0007e60000100800 */
[----:B-1----:R-:W-:Y:S01]  /*7b90*/  LEA.HI.X.SX32 R77, R79, R12, 0x2, P1 ;  /* 0x0000000c4f4d7211 */ /* 0x002fe200008f16ff */
[----:B------:R1:W-:Y:S01]  /*7ba0*/  STL [R1+0x168], R83 ;  /* 0x0001685301007387 */ /* 0x0003e20000100800 */
[----:B------:R-:W-:-:S03]  /*7bb0*/  LEA R78, P1, R81, R158, 0x2 ;  /* 0x0000009e514e7211 */ /* 0x000fc600078210ff */
[----:B------:R4:W-:Y:S01]  /*7bc0*/  STL [R1+0x164], R85 ;  /* 0x0001645501007387 */ /* 0x0009e20000100800 */
[----:B--2---:R-:W-:Y:S02]  /*7bd0*/  LEA.HI.X.SX32 R79, R81, R12, 0x2, P1 ;  /* 0x0000000c514f7211 */ /* 0x004fe400008f16ff */
[C---:B------:R-:W-:Y:S01]  /*7be0*/  LEA R80, P1, R83.reuse, R158, 0x2 ;  /* 0x0000009e53507211 */ /* 0x040fe200078210ff */
[----:B------:R2:W-:Y:S03]  /*7bf0*/  STL [R1+0x160], R87 ;  /* 0x0001605701007387 */ /* 0x0005e60000100800 */
[----:B---3--:R-:W-:Y:S01]  /*7c00*/  LEA.HI.X.SX32 R81, R83, R12, 0x2, P1 ;  /* 0x0000000c53517211 */ /* 0x008fe200008f16ff */
[----:B------:R3:W-:Y:S01]  /*7c10*/  STL [R1+0x15c], R89 ;  /* 0x00015c5901007387 */ /* 0x0007e20000100800 */
[----:B------:R-:W-:-:S03]  /*7c20*/  LEA R82, P1, R85, R158, 0x2 ;  /* 0x0000009e55527211 */ /* 0x000fc600078210ff */
[----:B------:R2:W-:Y:S01]  /*7c30*/  STL [R1+0x158], R91 ;  /* 0x0001585b01007387 */ /* 0x0005e20000100800 */
[----:B-1----:R-:W-:Y:S02]  /*7c40*/  LEA.HI.X.SX32 R83, R85, R12, 0x2, P1 ;  /* 0x0000000c55537211 */ /* 0x002fe400008f16ff */
[C---:B------:R-:W-:Y:S01]  /*7c50*/  LEA R84, P1, R87.reuse, R158, 0x2 ;  /* 0x0000009e57547211 */ /* 0x040fe200078210ff */
[----:B------:R1:W-:Y:S03]  /*7c60*/  STL [R1+0x154], R93 ;  /* 0x0001545d01007387 */ /* 0x0003e60000100800 */
[----:B----4-:R-:W-:Y:S01]  /*7c70*/  LEA.HI.X.SX32 R85, R87, R12, 0x2, P1 ;  /* 0x0000000c57557211 */ /* 0x010fe200008f16ff */
[----:B------:R4:W-:Y:S01]  /*7c80*/  STL [R1+0x150], R95 ;  /* 0x0001505f01007387 */ /* 0x0009e20000100800 */
[----:B------:R-:W-:-:S03]  /*7c90*/  LEA R86, P1, R89, R158, 0x2 ;  /* 0x0000009e59567211 */ /* 0x000fc600078210ff */
[----:B------:R1:W-:Y:S01]  /*7ca0*/  STL [R1+0x14c], R97 ;  /* 0x00014c6101007387 */ /* 0x0003e20000100800 */
[----:B--2---:R-:W-:Y:S02]  /*7cb0*/  LEA.HI.X.SX32 R87, R89, R12, 0x2, P1 ;  /* 0x0000000c59577211 */ /* 0x004fe400008f16ff */
[C---:B------:R-:W-:Y:S01]  /*7cc0*/  LEA R88, P1, R91.reuse, R158, 0x2 ;  /* 0x0000009e5b587211 */ /* 0x040fe200078210ff */
[----:B------:R2:W-:Y:S03]  /*7cd0*/  STL [R1+0x148], R109 ;  /* 0x0001486d01007387 */ /* 0x0005e60000100800 */
[----:B---3--:R-:W-:Y:S02]  /*7ce0*/  LEA.HI.X.SX32 R89, R91, R12, 0x2, P1 ;  /* 0x0000000c5b597211 */ /* 0x008fe400008f16ff */
[----:B------:R-:W-:-:S04]  /*7cf0*/  LEA R90, P1, R93, R158, 0x2 ;  /* 0x0000009e5d5a7211 */ /* 0x000fc800078210ff */
[----:B------:R-:W-:Y:S02]  /*7d00*/  LEA.HI.X.SX32 R91, R93, R12, 0x2, P1 ;  /* 0x0000000c5d5b7211 */ /* 0x000fe400008f16ff */
[----:B------:R-:W-:-:S04]  /*7d10*/  LEA R92, P1, R95, R158, 0x2 ;  /* 0x0000009e5f5c7211 */ /* 0x000fc800078210ff */
[----:B-1----:R-:W-:Y:S02]  /*7d20*/  LEA.HI.X.SX32 R93, R95, R12, 0x2, P1 ;  /* 0x0000000c5f5d7211 */ /* 0x002fe400008f16ff */
[----:B------:R-:W-:-:S04]  /*7d30*/  LEA R94, P1, R97, R158, 0x2 ;  /* 0x0000009e615e7211 */ /* 0x000fc800078210ff */
[----:B----4-:R-:W-:Y:S02]  /*7d40*/  LEA.HI.X.SX32 R95, R97, R12, 0x2, P1 ;  /* 0x0000000c615f7211 */ /* 0x010fe400008f16ff */
[----:B------:R-:W-:-:S04]  /*7d50*/  LEA R96, P1, R109, R158, 0x2 ;  /* 0x0000009e6d607211 */ /* 0x000fc800078210ff */
[----:B------:R-:W-:Y:S01]  /*7d60*/  LEA.HI.X.SX32 R97, R109, R12, 0x2, P1 ;  /* 0x0000000c6d617211 */ /* 0x000fe200008f16ff */
[----:B--2---:R-:W-:-:S05]  /*7d70*/  IMAD R109, R99, UR9, RZ ;  /* 0x00000009636d7c24 */ /* 0x004fca000f8e02ff */
[C---:B------:R-:W-:Y:S01]  /*7d80*/  LEA R98, P1, R109.reuse, R158, 0x2 ;  /* 0x0000009e6d627211 */ /* 0x040fe200078210ff */
[----:B------:R1:W-:Y:S03]  /*7d90*/  STL [R1+0x12c], R109 ;  /* 0x00012c6d01007387 */ /* 0x0003e60000100800 */
[----:B------:R-:W-:Y:S01]  /*7da0*/  LEA.HI.X.SX32 R99, R109, R12, 0x2, P1 ;  /* 0x0000000c6d637211 */ /* 0x000fe200008f16ff */
[----:B-1----:R-:W-:-:S05]  /*7db0*/  IMAD R109, R101, UR9, RZ ;  /* 0x00000009656d7c24 */ /* 0x002fca000f8e02ff */
        /* <DEDUP_REMOVED lines=15> */
[----:B------:R2:W-:Y:S01]  /*7eb0*/  STL [R1+0x118], R111 ;  /* 0x0001186f01007387 */ /* 0x0005e20000100800 */
[----:B------:R-:W-:-:S03]  /*7ec0*/  LEA R108, P1, R111, R158, 0x2 ;  /* 0x0000009e6f6c7211 */ /* 0x000fc600078210ff */
[----:B------:R3:W-:Y:S01]  /*7ed0*/  STL [R1+0x114], R113 ;  /* 0x0001147101007387 */ /* 0x0007e20000100800 */
[----:B-1----:R-:W-:Y:S02]  /*7ee0*/  LEA.HI.X.SX32 R109, R111, R12, 0x2, P1 ;  /* 0x0000000c6f6d7211 */ /* 0x002fe400008f16ff */
[C---:B------:R-:W-:Y:S01]  /*7ef0*/  LEA R110, P1, R113.reuse, R158, 0x2 ;  /* 0x0000009e716e7211 */ /* 0x040fe200078210ff */
[----:B------:R1:W-:Y:S03]  /*7f00*/  STL [R1+0x110], R115 ;  /* 0x0001107301007387 */ /* 0x0003e60000100800 */
[----:B--2---:R-:W-:Y:S01]  /*7f10*/  LEA.HI.X.SX32 R111, R113, R12, 0x2, P1 ;  /* 0x0000000c716f7211 */ /* 0x004fe200008f16ff */
[----:B------:R2:W-:Y:S01]  /*7f20*/  STL [R1+0x10c], R117 ;  /* 0x00010c7501007387 */ /* 0x0005e20000100800 */
[----:B------:R-:W-:-:S03]  /*7f30*/  LEA R112, P1, R115, R158, 0x2 ;  /* 0x0000009e73707211 */ /* 0x000fc600078210ff */
[----:B------:R4:W-:Y:S01]  /*7f40*/  STL [R1+0x108], R119 ;  /* 0x0001087701007387 */ /* 0x0009e20000100800 */
[----:B---3--:R-:W-:Y:S02]  /*7f50*/  LEA.HI.X.SX32 R113, R115, R12, 0x2, P1 ;  /* 0x0000000c73717211 */ /* 0x008fe400008f16ff */
        /* <DEDUP_REMOVED lines=9> */
[----:B----4-:R-:W-:Y:S01]  /*7ff0*/  LEA.HI.X.SX32 R119, R121, R12, 0x2, P1 ;  /* 0x0000000c79777211 */ /* 0x010fe200008f16ff */
        /* <DEDUP_REMOVED lines=10> */
[----:B------:R-:W-:Y:S02]  /*80a0*/  LEA.HI.X.SX32 R125, R127, R12, 0x2, P1 ;  /* 0x0000000c7f7d7211 */ /* 0x000fe400008f16ff */
[----:B------:R-:W-:-:S04]  /*80b0*/  LEA R126, P1, R129, R158, 0x2 ;  /* 0x0000009e817e7211 */ /* 0x000fc800078210ff */
[----:B--2---:R-:W-:Y:S02]  /*80c0*/  LEA.HI.X.SX32 R127, R129, R12, 0x2, P1 ;  /* 0x0000000c817f7211 */ /* 0x004fe400008f16ff */
[----:B------:R-:W-:-:S04]  /*80d0*/  LEA R128, P1, R131, R158, 0x2 ;  /* 0x0000009e83807211 */ /* 0x000fc800078210ff */
[----:B----4-:R-:W-:Y:S02]  /*80e0*/  LEA.HI.X.SX32 R129, R131, R12, 0x2, P1 ;  /* 0x0000000c83817211 */ /* 0x010fe400008f16ff */
[----:B------:R-:W-:-:S04]  /*80f0*/  LEA R130, P1, R133, R158, 0x2 ;  /* 0x0000009e85827211 */ /* 0x000fc800078210ff */
[----:B------:R-:W-:Y:S02]  /*8100*/  LEA.HI.X.SX32 R131, R133, R12, 0x2, P1 ;  /* 0x0000000c85837211 */ /* 0x000fe400008f16ff */
[----:B------:R-:W-:-:S04]  /*8110*/  LEA R132, P1, R135, R158, 0x2 ;  /* 0x0000009e87847211 */ /* 0x000fc800078210ff */
[----:B---3--:R-:W-:Y:S02]  /*8120*/  LEA.HI.X.SX32 R133, R135, R12, 0x2, P1 ;  /* 0x0000000c87857211 */ /* 0x008fe400008f16ff */
[----:B------:R-:W-:-:S04]  /*8130*/  LEA R134, P1, R139, R158, 0x2 ;  /* 0x0000009e8b867211 */ /* 0x000fc800078210ff */
[----:B-1----:R-:W-:Y:S01]  /*8140*/  LEA.HI.X.SX32 R135, R139, R12, 0x2, P1 ;  /* 0x0000000c8b877211 */ /* 0x002fe200008f16ff */
[----:B------:R-:W-:-:S05]  /*8150*/  IMAD R139, R137, UR9, RZ ;  /* 0x00000009898b7c24 */ /* 0x000fca000f8e02ff */
        /* <DEDUP_REMOVED lines=25> */
[----:B------:R-:W-:-:S04]  /*82f0*/  LEA R150, P1, R153, R158, 0x2 ;  /* 0x0000009e99967211 */ /* 0x000fc800078210ff */
[----:B---3--:R-:W-:Y:S02]  /*8300*/  LEA.HI.X.SX32 R151, R153, R12, 0x2, P1 ;  /* 0x0000000c99977211 */ /* 0x008fe400008f16ff */
[----:B------:R-:W-:-:S04]  /*8310*/  LEA R152, P1, R155, R158, 0x2 ;  /* 0x0000009e9b987211 */ /* 0x000fc800078210ff */
[----:B-1----:R-:W-:Y:S02]  /*8320*/  LEA.HI.X.SX32 R153, R155, R12, 0x2, P1 ;  /* 0x0000000c9b997211 */ /* 0x002fe400008f16ff */
[----:B------:R-:W-:-:S04]  /*8330*/  LEA R154, P1, R157, R158, 0x2 ;  /* 0x0000009e9d9a7211 */ /* 0x000fc800078210ff */
[----:B------:R-:W-:Y:S02]  /*8340*/  LEA.HI.X.SX32 R155, R157, R12, 0x2, P1 ;  /* 0x0000000c9d9b7211 */ /* 0x000fe400008f16ff */
[----:B------:R-:W-:-:S04]  /*8350*/  LEA R156, P1, R161, R158, 0x2 ;  /* 0x0000009ea19c7211 */ /* 0x000fc800078210ff */
[----:B--2---:R-:W-:Y:S01]  /*8360*/  LEA.HI.X.SX32 R157, R161, R12, 0x2, P1 ;  /* 0x0000000ca19d7211 */ /* 0x004fe200008f16ff */
[----:B----4-:R-:W-:-:S05]  /*8370*/  IMAD R161, R159, UR9, RZ ;  /* 0x000000099fa17c24 */ /* 0x010fca000f8e02ff */
[C---:B------:R-:W-:Y:S01]  /*8380*/  LEA R158, P1, R161.reuse, R158, 0x2 ;  /* 0x0000009ea19e7211 */ /* 0x040fe200078210ff */
[----:B------:R1:W-:Y:S03]  /*8390*/  STL [R1+0x70], R161 ;  /* 0x000070a101007387 */ /* 0x0003e60000100800 */
[----:B------:R-:W-:Y:S01]  /*83a0*/  LEA.HI.X.SX32 R159, R161, R12, 0x2, P1 ;  /* 0x0000000ca19f7211 */ /* 0x000fe200008f16ff */
[----:B------:R-:W-:Y:S01]  /*83b0*/  IMAD R12, R160, UR4, RZ ;  /* 0x00000004a00c7c24 */ /* 0x000fe2000f8e02ff */
[----:B------:R2:W-:Y:S01]  /*83c0*/  STL [R1+0x4c8], R202 ;  /* 0x0004c8ca01007387 */ /* 0x0005e20000100800 */
[----:B------:R-:W-:-:S03]  /*83d0*/  USHF.L.U32 UR4, UR6, 0x15, URZ ;  /* 0x0000001506047899 */ /* 0x000fc600080006ff */
[C---:B------:R-:W-:Y:S01]  /*83e0*/  LEA R222, P1, R12.reuse, UR12, 0x2 ;  /* 0x0000000c0cde7c11 */ /* 0x040fe2000f8210ff */
[----:B------:R-:W-:Y:S01]  /*83f0*/  ULOP3.LUT UR4, UR4, 0x600000, URZ, 0xc0, !UPT ;  /* 0x0060000004047892 */ /* 0x000fe2000f8ec0ff */
[----:B------:R3:W-:Y:S02]  /*8400*/  STL [R1+0x1e4], R204 ;  /* 0x0001e4cc01007387 */ /* 0x0007e40000100800 */
[----:B------:R-:W-:Y:S01]  /*8410*/  LEA.HI.X.SX32 R223, R12, UR13, 0x2, P1 ;  /* 0x0000000d0cdf7c11 */ /* 0x000fe200088f16ff */
[----:B------:R-:W-:Y:S01]  /*8420*/  UIADD3 UR12, UPT, UPT, UR10, UR4, URZ ;  /* 0x000000040a0c7290 */ /* 0x000fe2000fffe0ff */
[----:B------:R-:W-:Y:S01]  /*8430*/  LEA R160, P1, R199, R222, 0x2 ;  /* 0x000000dec7a07211 */ /* 0x000fe200078210ff */
[----:B------:R4:W-:Y:S01]  /*8440*/  STL [R1+0x1d0], R206 ;  /* 0x0001d0ce01007387 */ /* 0x0009e20000100800 */
[----:B------:R-:W-:-:S04]  /*8450*/  @!UP1 UIADD3 UR4, UPT, UPT, -UR5, 0x100000, URZ ;  /* 0x0010000005049890 */ /* 0x000fc8000fffe1ff */
[----:B------:R-:W-:Y:S02]  /*8460*/  @!UP1 USHF.L.U32 UR5, UR4, 0xb, URZ ;  /* 0x0000000b04059899 */ /* 0x000fe400080006ff */
[----:B------:R-:W-:Y:S01]  /*8470*/  @!UP1 USHF.L.U32 UR4, UR4, 0x1, URZ ;  /* 0x0000000104049899 */ /* 0x000fe200080006ff */
[----:B------:R-:W-:Y:S01]  /*8480*/  UMOV UR13, UR28 ;  /* 0x0000001c000d7c82 */ /* 0x000fe20008000000 */
[-C--:B-1----:R-:W-:Y:S01]  /*8490*/  LEA.HI.X.SX32 R161, R199, R223.reuse, 0x2, P1 ;  /* 0x000000dfc7a17211 */ /* 0x082fe200008f16ff */
[----:B------:R-:W-:Y:S01]  /*84a0*/  IMAD R199, R14, 0x2, R199 ;  /* 0x000000020ec77824 */ /* 0x000fe200078e02c7 */
[----:B------:R1:W-:Y:S01]  /*84b0*/  STL [R1+0x1cc], R208 ;  /* 0x0001ccd001007387 */ /* 0x0003e20000100800 */
[----:B------:R-:W-:Y:S01]  /*84c0*/  VOTEU.ALL UP1, P2 ;  /* 0x0000000000ff7886 */ /* 0x000fe20001020000 */
[----:B------:R-:W-:Y:S02]  /*84d0*/  ISETP.NE.U32.AND P2, PT, R30, RZ, PT ;  /* 0x000000ff1e00720c */ /* 0x000fe40003f45070 */
[C---:B------:R-:W-:Y:S01]  /*84e0*/  LEA R162, P1, R199.reuse, R222, 0x2 ;  /* 0x000000dec7a27211 */ /* 0x040fe200078210ff */
[----:B------:R-:W-:Y:S01]  /*84f0*/  STTM.16dp32bit_t0_t15.x64 tmem[UR12], RZ ;  /* 0x000000ff000079ed */ /* 0x000fe20008b0000c */
[----:B------:R-:W-:Y:S01]  /*8500*/  STTM.16dp32bit_t16_t31.x64 tmem[UR12+0x40], RZ ;  /* 0x000040ff000079ed */ /* 0x000fe20008b2000c */
[----:B------:R-:W1:Y:S02]  /*8510*/  FENCE.VIEW.ASYNC.T ;  /* 0x00000000000073c6 */ /* 0x000e640000000200 */
[----:B-1----:R-:W-:Y:S01]  /*8520*/  BAR.SYNC.DEFER_BLOCKING 0x0 ;  /* 0x0000000000007b1d */ /* 0x002fe20000010000 */
[----:B------:R-:W-:Y:S01]  /*8530*/  LEA.HI.X.SX32 R163, R199, R223, 0x2, P1 ;  /* 0x000000dfc7a37211 */ /* 0x000fe200008f16ff */
[----:B------:R-:W-:-:S05]  /*8540*/  IMAD R199, R14, 0x2, R199 ;  /* 0x000000020ec77824 */ /* 0x000fca00078e02c7 */
[CC--:B------:R-:W-:Y:S01]  /*8550*/  LEA R164, P1, R199.reuse, R222.reuse, 0x2 ;  /* 0x000000dec7a47211 */ /* 0x0c0fe200078210ff */
[----:B------:R1:W-:Y:S03]  /*8560*/  STL [R1+0x310], R210 ;  /* 0x000310d201007387 */ /* 0x0003e60000100800 */
[-C--:B------:R-:W-:Y:S01]  /*8570*/  LEA.HI.X.SX32 R165, R199, R223.reuse, 0x2, P1 ;  /* 0x000000dfc7a57211 */ /* 0x080fe200008f16ff */
[C---:B------:R-:W-:Y:S01]  /*8580*/  IMAD R199, R14.reuse, 0x2, R199 ;  /* 0x000000020ec77824 */ /* 0x040fe200078e02c7 */
[----:B------:R1:W-:Y:S04]  /*8590*/  STL [R1+0x54], R212 ;  /* 0x000054d401007387 */ /* 0x0003e80000100800 */
[CC--:B------:R-:W-:Y:S01]  /*85a0*/  LEA R166, P1, R199.reuse, R222.reuse, 0x2 ;  /* 0x000000dec7a67211 */ /* 0x0c0fe200078210ff */
[----:B------:R1:W-:Y:S03]  /*85b0*/  STL [R1+0x50], R214 ;  /* 0x000050d601007387 */ /* 0x0003e60000100800 */
[----:B------:R-:W-:Y:S01]  /*85c0*/  LEA.HI.X.SX32 R167, R199, R223, 0x2, P1 ;  /* 0x000000dfc7a77211 */ /* 0x000fe200008f16ff */
[----:B------:R-:W-:Y:S01]  /*85d0*/  IMAD R199, R14, 0x2, R199 ;  /* 0x000000020ec77824 */ /* 0x000fe200078e02c7 */
[----:B------:R1:W-:Y:S04]  /*85e0*/  STL [R1+0x4c], R216 ;  /* 0x00004cd801007387 */ /* 0x0003e80000100800 */
[----:B------:R-:W1:Y:S02]  /*85f0*/  FENCE.VIEW.ASYNC.S ;  /* 0x00000000000073c6 */ /* 0x000e640000000000 */
[----:B-1----:R1:W1:Y:S02]  /*8600*/  @!UP1 SYNCS.EXCH.64 URZ, [UR13], UR14 ;  /* 0x0000000e0dff95b2 */ /* 0x0022640008000100 */
[----:B-1----:R-:W-:Y:S01]  /*8610*/  BAR.SYNC.DEFER_BLOCKING 0x0 ;  /* 0x0000000000007b1d */ /* 0x002fe20000010000 */
[----:B------:R-:W-:-:S04]  /*8620*/  LEA R168, P1, R199, R222, 0x2 ;  /* 0x000000dec7a87211 */ /* 0x000fc800078210ff */
[-C--:B------:R-:W-:Y:S01]  /*8630*/  LEA.HI.X.SX32 R169, R199, R223.reuse, 0x2, P1 ;  /* 0x000000dfc7a97211 */ /* 0x080fe200008f16ff */
[C---:B------:R-:W-:Y:S01]  /*8640*/  IMAD R199, R14.reuse, 0x2, R199 ;  /* 0x000000020ec77824 */ /* 0x040fe200078e02c7 */
[----:B------:R1:W-:Y:S04]  /*8650*/  STL [R1+0x48], R218 ;  /* 0x000048da01007387 */ /* 0x0003e80000100800 */
[C---:B------:R-:W-:Y:S01]  /*8660*/  LEA R170, P1, R199.reuse, R222, 0x2 ;  /* 0x000000dec7aa7211 */ /* 0x040fe200078210ff */
[----:B------:R-:W4:Y:S03]  /*8670*/  LDL.LU R6, [R1+0x18] ;  /* 0x0000180001067983 */ /* 0x000f260000300800 */
[----:B------:R-:W-:Y:S01]  /*8680*/  LEA.HI.X.SX32 R171, R199, R223, 0x2, P1 ;  /* 0x000000dfc7ab7211 */ /* 0x000fe200008f16ff */
[----:B------:R-:W-:-:S05]  /*8690*/  IMAD R199, R14, 0x2, R199 ;  /* 0x000000020ec77824 */ /* 0x000fca00078e02c7 */
[C---:B------:R-:W-:Y:S01]  /*86a0*/  LEA R172, P1, R199.reuse, R222, 0x2 ;  /* 0x000000dec7ac7211 */ /* 0x040fe200078210ff */
[----:B------:R1:W1:Y:S03]  /*86b0*/  @!UP2 SYNCS.EXCH.64 URZ, [UR11+0x54008], UR4 ;  /* 0x054008040bffa5b2 */ /* 0x0002660008000100 */
[----:B------:R-:W-:Y:S01]  /*86c0*/  LEA.HI.X.SX32 R173, R199, R223, 0x2, P1 ;  /* 0x000000dfc7ad7211 */ /* 0x000fe200008f16ff */
[----:B------:R-:W-:-:S05]  /*86d0*/  IMAD R199, R14, 0x2, R199 ;  /* 0x000000020ec77824 */ /* 0x000fca00078e02c7 */
[----:B------:R-:W-:-:S04]  /*86e0*/  LEA R174, P1, R199, R222, 0x2 ;  /* 0x000000dec7ae7211 */ /* 0x000fc800078210ff */
        /* <DEDUP_REMOVED lines=36> */
[----:B------:R-:W-:Y:S02]  /*8930*/  LEA.HI.X.SX32 R199, R199, R223, 0x2, P1 ;  /* 0x000000dfc7c77211 */ /* 0x000fe400008f16ff */
[----:B------:R-:W-:-:S04]  /*8940*/  LEA R200, P1, R202, R222, 0x2 ;  /* 0x000000decac87211 */ /* 0x000fc800078210ff */
[----:B------:R-:W-:Y:S02]  /*8950*/  LEA.HI.X.SX32 R201, R202, R223, 0x2, P1 ;  /* 0x000000dfcac97211 */ /* 0x000fe400008f16ff */
[----:B--2---:R-:W-:-:S04]  /*8960*/  LEA R202, P1, R204, R222, 0x2 ;  /* 0x000000deccca7211 */ /* 0x004fc800078210ff */
[----:B------:R-:W-:Y:S02]  /*8970*/  LEA.HI.X.SX32 R203, R204, R223, 0x2, P1 ;  /* 0x000000dfcccb7211 */ /* 0x000fe400008f16ff */
[----:B---3--:R-:W-:-:S04]  /*8980*/  LEA R204, P1, R206, R222, 0x2 ;  /* 0x000000dececc7211 */ /* 0x008fc800078210ff */
[----:B------:R-:W-:Y:S02]  /*8990*/  LEA.HI.X.SX32 R205, R206, R223, 0x2, P1 ;  /* 0x000000dfcecd7211 */ /* 0x000fe400008f16ff */
[----:B----4-:R-:W-:-:S04]  /*89a0*/  LEA R206, P1, R208, R222, 0x2 ;  /* 0x000000ded0ce7211 */ /* 0x010fc800078210ff */
[----:B------:R-:W-:Y:S02]  /*89b0*/  LEA.HI.X.SX32 R207, R208, R223, 0x2, P1 ;  /* 0x000000dfd0cf7211 */ /* 0x000fe400008f16ff */
[----:B------:R-:W-:-:S04]  /*89c0*/  LEA R208, P1, R210, R222, 0x2 ;  /* 0x000000ded2d07211 */ /* 0x000fc800078210ff */
        /* <DEDUP_REMOVED lines=9> */
[----:B-1----:R-:W-:-:S04]  /*8a60*/  LEA R218, P1, R11, R222, 0x2 ;  /* 0x000000de0bda7211 */ /* 0x002fc800078210ff */
[----:B------:R-:W-:Y:S02]  /*8a70*/  LEA.HI.X.SX32 R219, R11, R223, 0x2, P1 ;  /* 0x000000df0bdb7211 */ /* 0x000fe400008f16ff */
[----:B------:R-:W-:-:S04]  /*8a80*/  LEA R220, P1, R10, R222, 0x2 ;  /* 0x000000de0adc7211 */ /* 0x000fc800078210ff */
[----:B------:R-:W-:Y:S02]  /*8a90*/  LEA.HI.X.SX32 R221, R10, R223, 0x2, P1 ;  /* 0x000000df0add7211 */ /* 0x000fe400008f16ff */
[----:B------:R-:W-:-:S04]  /*8aa0*/  LEA R222, P1, R9, R222, 0x2 ;  /* 0x000000de09de7211 */ /* 0x000fc800078210ff */
[----:B------:R-:W-:Y:S02]  /*8ab0*/  LEA.HI.X.SX32 R223, R9, R223, 0x2, P1 ;  /* 0x000000df09df7211 */ /* 0x000fe400008f16ff */
[----:B------:R-:W-:Y:S02]  /*8ac0*/  ISETP.NE.U32.AND P1, PT, R31, RZ, PT ;  /* 0x000000ff1f00720c */ /* 0x000fe40003f25070 */
[----:B------:R-:W-:-:S05]  /*8ad0*/  LOP3.LUT R31, R4, 0x10, RZ, 0x3c, !PT ;  /* 0x00000010041f7812 */ /* 0x000fca00078e3cff */
[----:B------:R-:W-:-:S06]  /*8ae0*/  VIADD R30, R31, UR11 ;  /* 0x0000000b1f1e7c36 */ /* 0x000fcc0008000000 */
[----:B------:R-:W-:Y:S01]  /*8af0*/  @!PT LDS RZ, [RZ] ;  /* 0x00000000fffff984 */ /* 0x000fe20000000800 */
[----:B------:R-:W-:Y:S01]  /*8b00*/  @!PT LDS RZ, [RZ] ;  /* 0x00000000fffff984 */ /* 0x000fe20000000800 */
[----:B------:R-:W-:Y:S01]  /*8b10*/  @!PT LDS RZ, [RZ] ;  /* 0x00000000fffff984 */ /* 0x000fe20000000800 */
[----:B------:R1:W-:Y:S04]  /*8b20*/  LDGSTS.E [R7+0x38000], desc[UR40][R200.64], P1 ;  /* 0x38000000c8077fae */ /* 0x0003e800089a1028 */
[----:B------:R2:W-:Y:S01]  /*8b30*/  LDGSTS.E [R7+0x38008], desc[UR40][R202.64], P2 ;  /* 0x38008000ca077fae */ /* 0x0005e200091a1028 */
[----:B------:R-:W-:-:S03]  /*8b40*/  ISETP.NE.U32.AND P1, PT, R252, RZ, PT ;  /* 0x000000fffc00720c */ /* 0x000fc60003f25070 */
[----:B------:R3:W-:Y:S04]  /*8b50*/  LDGSTS.E [R7+0x3a000], desc[UR40][R168.64], P5 ;  /* 0x3a000000a8077fae */ /* 0x0007e8000a9a1028 */
[----:B------:R4:W-:Y:S01]  /*8b60*/  LDGSTS.E [R7+0x3a008], desc[UR40][R170.64], P0 ;  /* 0x3a008000aa077fae */ /* 0x0009e200081a1028 */
[----:B------:R-:W-:Y:S02]  /*8b70*/  ISETP.NE.U32.AND P0, PT, R224, RZ, PT ;  /* 0x000000ffe000720c */ /* 0x000fe40003f05070 */
[----:B------:R-:W-:Y:S01]  /*8b80*/  ISETP.NE.U32.AND P2, PT, R239, RZ, PT ;  /* 0x000000ffef00720c */ /* 0x000fe20003f45070 */
[----:B------:R-:W2:Y:S01]  /*8b90*/  LDL.LU R252, [R1+0x14] ;  /* 0x0000140001fc7983 */ /* 0x000ea20000300800 */
[----:B------:R-:W-:Y:S02]  /*8ba0*/  ISETP.NE.U32.AND P5, PT, R238, RZ, PT ;  /* 0x000000ffee00720c */ /* 0x000fe40003fa5070 */
[----:B------:R-:W-:-:S07]  /*8bb0*/  LOP3.LUT R239, R4, 0x20, RZ, 0x3c, !PT ;  /* 0x0000002004ef7812 */ /* 0x000fce00078e3cff */
[----:B------:R1:W-:Y:S01]  /*8bc0*/  LDGSTS.E [R30+0x38000], desc[UR40][R204.64], P0 ;  /* 0x38000000cc1e7fae */ /* 0x0003e200081a1028 */
[----:B------:R-:W-:-:S03]  /*8bd0*/  ISETP.NE.U32.AND P0, PT, R226, RZ, PT ;  /* 0x000000ffe200720c */ /* 0x000fc60003f05070 */
[----:B------:R1:W-:Y:S01]  /*8be0*/  LDGSTS.E [R30+0x38008], desc[UR40][R206.64], P1 ;  /* 0x38008000ce1e7fae */ /* 0x0003e200089a1028 */
[----:B------:R-:W-:Y:S01]  /*8bf0*/  ISETP.NE.U32.AND P1, PT, R225, RZ, PT ;  /* 0x000000ffe100720c */ /* 0x000fe20003f25070 */
[----:B------:R-:W-:Y:S02]  /*8c00*/  VIADD R31, R239, UR11 ;  /* 0x0000000bef1f7c36 */ /* 0x000fe40008000000 */
[----:B------:R1:W-:Y:S01]  /*8c10*/  LDGSTS.E [R30+0x3a000], desc[UR40][R172.64], P2 ;  /* 0x3a000000ac1e7fae */ /* 0x0003e200091a1028 */
[----:B------:R-:W-:-:S03]  /*8c20*/  ISETP.NE.U32.AND P2, PT, R23, RZ, PT ;  /* 0x000000ff1700720c */ /* 0x000fc60003f45070 */
[----:B------:R1:W-:Y:S01]  /*8c30*/  LDGSTS.E [R30+0x3a008], desc[UR40][R174.64], P5 ;  /* 0x3a008000ae1e7fae */ /* 0x0003e2000a9a1028 */
[----:B------:R-:W-:-:S03]  /*8c40*/  ISETP.NE.U32.AND P5, PT, R25, RZ, PT ;  /* 0x000000ff1900720c */ /* 0x000fc60003fa5070 */
[----:B------:R1:W-:Y:S01]  /*8c50*/  LDGSTS.E [R31+0x38000], desc[UR40][R208.64], P0 ;  /* 0x38000000d01f7fae */ /* 0x0003e200081a1028 */
[----:B------:R-:W-:-:S03]  /*8c60*/  ISETP.NE.U32.AND P0, PT, R228, RZ, PT ;  /* 0x000000ffe400720c */ /* 0x000fc60003f05070 */
[----:B------:R1:W-:Y:S01]  /*8c70*/  LDGSTS.E [R31+0x38008], desc[UR40][R210.64], P1 ;  /* 0x38008000d21f7fae */ /* 0x0003e200089a1028 */
[----:B------:R-:W-:Y:S02]  /*8c80*/  ISETP.NE.U32.AND P1, PT, R227, RZ, PT ;  /* 0x000000ffe300720c */ /* 0x000fe40003f25070 */
[----:B------:R-:W-:Y:S01]  /*8c90*/  LOP3.LUT R238, R4, 0x30, RZ, 0x3c, !PT ;  /* 0x0000003004ee7812 */ /* 0x000fe200078e3cff */
[----:B------:R1:W-:Y:S04]  /*8ca0*/  LDGSTS.E [R31+0x3a000], desc[UR40][R176.64], P2 ;  /* 0x3a000000b01f7fae */ /* 0x0003e800091a1028 */
[----:B------:R-:W-:Y:S01]  /*8cb0*/  VIADD R23, R238, UR11 ;  /* 0x0000000bee177c36 */ /* 0x000fe20008000000 */
[----:B------:R1:W-:Y:S01]  /*8cc0*/  LDGSTS.E [R31+0x3a008], desc[UR40][R178.64], P5 ;  /* 0x3a008000b21f7fae */ /* 0x0003e2000a9a1028 */
[----:B------:R-:W-:-:S02]  /*8cd0*/  ISETP.NE.U32.AND P2, PT, R237, RZ, PT ;  /* 0x000000ffed00720c */ /* 0x000fc40003f45070 */
[----:B------:R-:W-:Y:S01]  /*8ce0*/  ISETP.NE.U32.AND P5, PT, R240, RZ, PT ;  /* 0x000000fff000720c */ /* 0x000fe20003fa5070 */
[----:B------:R1:W-:Y:S01]  /*8cf0*/  LDGSTS.E [R23+0x38000], desc[UR40][R212.64], P0 ;  /* 0x38000000d4177fae */ /* 0x0003e200081a1028 */
[----:B------:R-:W-:-:S03]  /*8d00*/  ISETP.NE.U32.AND P0, PT, R230, RZ, PT ;  /* 0x000000ffe600720c */ /* 0x000fc60003f05070 */
[----:B------:R1:W-:Y:S01]  /*8d10*/  LDGSTS.E [R23+0x38008], desc[UR40][R214.64], P1 ;  /* 0x38008000d6177fae */ /* 0x0003e200089a1028 */
[----:B------:R-:W-:Y:S02]  /*8d20*/  ISETP.NE.U32.AND P1, PT, R229, RZ, PT ;  /* 0x000000ffe500720c */ /* 0x000fe40003f25070 */
[----:B------:R-:W-:Y:S01]  /*8d30*/  LOP3.LUT R237, R4, 0x40, RZ, 0x3c, !PT ;  /* 0x0000004004ed7812 */ /* 0x000fe200078e3cff */
[----:B------:R-:W2:Y:S04]  /*8d40*/  LDL.LU R240, [R1+0x10] ;  /* 0x0000100001f07983 */ /* 0x000ea80000300800 */
[----:B------:R-:W-:Y:S01]  /*8d50*/  VIADD R25, R237, UR11 ;  /* 0x0000000bed197c36 */ /* 0x000fe20008000000 */
        /* <DEDUP_REMOVED lines=11> */
[----:B------:R1:W-:Y:S04]  /*8e10*/  LDGSTS.E [R25+0x3a008], desc[UR40][R186.64], P5 ;  /* 0x3a008000ba197fae */ /* 0x0003e8000a9a1028 */
[----:B------:R-:W2:Y:S04]  /*8e20*/  LDL.LU R242, [R1+0xc] ;  /* 0x00000c0001f27983 */ /* 0x000ea80000300800 */
[----:B------:R1:W-:Y:S01]  /*8e30*/  LDGSTS.E [R224+0x38000], desc[UR40][R220.64], P0 ;  /* 0x38000000dce07fae */ /* 0x0003e200081a1028 */
[----:B------:R-:W-:-:S03]  /*8e40*/  ISETP.NE.U32.AND P0, PT, R234, RZ, PT ;  /* 0x000000ffea00720c */ /* 0x000fc60003f05070 */
[----:B------:R-:W2:Y:S04]  /*8e50*/  LDL.LU R5, [R1+0x8] ;  /* 0x0000080001057983 */ /* 0x000ea80000300800 */
[----:B------:R1:W-:Y:S01]  /*8e60*/  LDGSTS.E [R224+0x38008], desc[UR40][R222.64], P1 ;  /* 0x38008000dee07fae */ /* 0x0003e200089a1028 */
[----:B------:R-:W-:-:S03]  /*8e70*/  ISETP.NE.U32.AND P1, PT, R233, RZ, PT ;  /* 0x000000ffe900720c */ /* 0x000fc60003f25070 */
[----:B------:R-:W2:Y:S04]  /*8e80*/  LDL.LU R234, [R1+0x4] ;  /* 0x0000040001ea7983 */ /* 0x000ea80000300800 */
[----:B------:R-:W2:Y:S01]  /*8e90*/  LDL.LU R233, [R1] ;  /* 0x0000000001e97983 */ /* 0x000ea20000300800 */
[----:B------:R-:W-:Y:S02]  /*8ea0*/  ISETP.NE.U32.AND P2, PT, R22, RZ, PT ;  /* 0x000000ff1600720c */ /* 0x000fe40003f45070 */
[----:B------:R-:W-:Y:S02]  /*8eb0*/  ISETP.NE.U32.AND P5, PT, R28, RZ, PT ;  /* 0x000000ff1c00720c */ /* 0x000fe40003fa5070 */
[----:B------:R-:W-:-:S09]  /*8ec0*/  LOP3.LUT R228, R4, 0x60, RZ, 0x3c, !PT ;  /* 0x0000006004e47812 */ /* 0x000fd200078e3cff */
[----:B------:R1:W-:Y:S01]  /*8ed0*/  LDGSTS.E [R224+0x3a000], desc[UR40][R188.64], P2 ;  /* 0x3a000000bce07fae */ /* 0x0003e200091a1028 */
[----:B------:R-:W-:-:S03]  /*8ee0*/  ISETP.NE.U32.AND P2, PT, R27, RZ, PT ;  /* 0x000000ff1b00720c */ /* 0x000fc60003f45070 */
[----:B------:R1:W-:Y:S01]  /*8ef0*/  LDGSTS.E [R224+0x3a008], desc[UR40][R190.64], P5 ;  /* 0x3a008000bee07fae */ /* 0x0003e2000a9a1028 */
[----:B------:R-:W-:Y:S01]  /*8f00*/  ISETP.NE.U32.AND P5, PT, R244, RZ, PT ;  /* 0x000000fff400720c */ /* 0x000fe20003fa5070 */
[----:B------:R-:W-:Y:S01]  /*8f10*/  VIADD R22, R228, UR11 ;  /* 0x0000000be4167c36 */ /* 0x000fe20008000000 */
[----:B------:R-:W-:-:S04]  /*8f20*/  LOP3.LUT R227, R4, 0x70, RZ, 0x3c, !PT ;  /* 0x0000007004e37812 */ /* 0x000fc800078e3cff */
[----:B------:R1:W-:Y:S01]  /*8f30*/  LDGSTS.E [R22+0x38000], desc[UR40][R160.64], P0 ;  /* 0x38000000a0167fae */ /* 0x0003e200081a1028 */
[----:B------:R-:W-:-:S03]  /*8f40*/  ISETP.NE.U32.AND P0, PT, R236, RZ, PT ;  /* 0x000000ffec00720c */ /* 0x000fc60003f05070 */
[----:B------:R1:W-:Y:S01]  /*8f50*/  LDGSTS.E [R22+0x38008], desc[UR40][R162.64], P1 ;  /* 0x38008000a2167fae */ /* 0x0003e200089a1028 */
[----:B------:R-:W-:-:S03]  /*8f60*/  ISETP.NE.U32.AND P1, PT, R235, RZ, PT ;  /* 0x000000ffeb00720c */ /* 0x000fc60003f25070 */
[----:B------:R1:W-:Y:S01]  /*8f70*/  LDGSTS.E [R22+0x3a000], desc[UR40][R192.64], P2 ;  /* 0x3a000000c0167fae */ /* 0x0003e200091a1028 */
[----:B------:R-:W-:-:S03]  /*8f80*/  ISETP.NE.U32.AND P2, PT, R26, RZ, PT ;  /* 0x000000ff1a00720c */ /* 0x000fc60003f45070 */
[----:B------:R1:W-:Y:S01]  /*8f90*/  LDGSTS.E [R22+0x3a008], desc[UR40][R194.64], P5 ;  /* 0x3a008000c2167fae */ /* 0x0003e2000a9a1028 */
[----:B------:R-:W-:Y:S01]  /*8fa0*/  ISETP.NE.U32.AND P5, PT, R29, RZ, PT ;  /* 0x000000ff1d00720c */ /* 0x000fe20003fa5070 */
[----:B------:R-:W-:Y:S02]  /*8fb0*/  VIADD R27, R227, UR11 ;  /* 0x0000000be31b7c36 */ /* 0x000fe40008000000 */
[----:B------:R-:W-:-:S03]  /*8fc0*/  VIADD R28, R3, UR11 ;  /* 0x0000000b031c7c36 */ /* 0x000fc60008000000 */
[----:B------:R1:W-:Y:S04]  /*8fd0*/  LDGSTS.E [R27+0x38000], desc[UR40][R164.64], P0 ;  /* 0x38000000a41b7fae */ /* 0x0003e800081a1028 */
[----:B------:R1:W-:Y:S04]  /*8fe0*/  LDGSTS.E [R27+0x38008], desc[UR40][R166.64], P1 ;  /* 0x38008000a61b7fae */ /* 0x0003e800089a1028 */
[----:B------:R1:W-:Y:S04]  /*8ff0*/  LDGSTS.E [R27+0x3a000], desc[UR40][R196.64], P2 ;  /* 0x3a000000c41b7fae */ /* 0x0003e800091a1028 */
[----:B------:R1:W-:Y:S04]  /*9000*/  LDGSTS.E [R27+0x3a008], desc[UR40][R198.64], P5 ;  /* 0x3a008000c61b7fae */ /* 0x0003e8000a9a1028 */
[----:B------:R-:W0:Y:S04]  /*9010*/  LDGDEPBAR ;  /* 0x00000000000079af */ /* 0x000e280000000000 */
[----:B------:R1:W-:Y:S04]  /*9020*/  LDGSTS.E [R28], desc[UR40][R70.64], P6 ;  /* 0x00000000461c7fae */ /* 0x0003e8000b1a1028 */
[----:B------:R1:W-:Y:S04]  /*9030*/  LDGSTS.E [R28+0x400], desc[UR40][R62.64], P6 ;  /* 0x004000003e1c7fae */ /* 0x0003e8000b1a1028 */
[----:B------:R1:W-:Y:S01]  /*9040*/  LDGSTS.E [R28+0x800], desc[UR40][R54.64], P6 ;  /* 0x00800000361c7fae */ /* 0x0003e2000b1a1028 */
[----:B------:R-:W-:-:S03]  /*9050*/  LOP3.LUT R232, R3, 0x20, RZ, 0x3c, !PT ;  /* 0x0000002003e87812 */ /* 0x000fc600078e3cff */
[----:B------:R1:W-:Y:S04]  /*9060*/  LDGSTS.E [R28+0xc00], desc[UR40][R46.64], P6 ;  /* 0x00c000002e1c7fae */ /* 0x0003e8000b1a1028 */
[----:B------:R1:W-:Y:S04]  /*9070*/  LDGSTS.E [R28+0x1000], desc[UR40][R38.64], P6 ;  /* 0x01000000261c7fae */ /* 0x0003e8000b1a1028 */
[----:B------:R1:W-:Y:S04]  /*9080*/  LDGSTS.E [R28+0x1400], desc[UR40][R72.64], P6 ;  /* 0x01400000481c7fae */ /* 0x0003e8000b1a1028 */
[----:B------:R1:W-:Y:S04]  /*9090*/  LDGSTS.E [R28+0x1800], desc[UR40][R80.64], P6 ;  /* 0x01800000501c7fae */ /* 0x0003e8000b1a1028 */
[----:B------:R1:W-:Y:S01]  /*90a0*/  LDGSTS.E [R28+0x1c00], desc[UR40][R88.64], P6 ;  /* 0x01c00000581c7fae */ /* 0x0003e2000b1a1028 */
[----:B------:R-:W-:-:S03]  /*90b0*/  VIADD R29, R232, UR11 ;  /* 0x0000000be81d7c36 */ /* 0x000fc60008000000 */
[----:B------:R1:W-:Y:S04]  /*90c0*/  LDGSTS.E [R28+0x2000], desc[UR40][R96.64], P6 ;  /* 0x02000000601c7fae */ /* 0x0003e8000b1a1028 */
        /* <DEDUP_REMOVED lines=59> */
[----:B------:R-:W0:Y:S01]  /*9480*/  LDGDEPBAR ;  /* 0x00000000000079af */ /* 0x000e220000000000 */
[----:B------:R-:W-:Y:S01]  /*9490*/  ISETP.NE.U32.AND P5, PT, R243, RZ, PT ;  /* 0x000000fff300720c */ /* 0x000fe20003fa5070 */
[----:B------:R-:W-:-:S04]  /*94a0*/  IMAD.SHL.U32 R26, R14, 0x40, RZ ;  /* 0x000000400e1a7824 */ /* 0x000fc800078e00ff */
[C---:B-1----:R-:W-:Y:S01]  /*94b0*/  IMAD.WIDE R200, R26.reuse, 0x4, R200 ;  /* 0x000000041ac87825 */ /* 0x042fe200078e02c8 */
[----:B------:R-:W-:Y:S01]  /*94c0*/  BAR.SYNC.DEFER_BLOCKING 0x0 ;  /* 0x0000000000007b1d */ /* 0x000fe20000010000 */
[----:B------:R-:W-:Y:S02]  /*94d0*/  ISETP.NE.U32.AND P2, PT, R241, RZ, PT ;  /* 0x000000fff100720c */ /* 0x000fe40003f45070 */
[----:B--2---:R-:W-:-:S04]  /*94e0*/  IMAD.WIDE R202, R26, 0x4, R202 ;  /* 0x000000041aca7825 */ /* 0x004fc800078e02ca */
[----:B---3--:R-:W-:Y:S01]  /*94f0*/  IMAD.WIDE R168, R26, 0x4, R168 ;  /* 0x000000041aa87825 */ /* 0x008fe200078e02a8 */
[----:B------:R-:W-:Y:S02]  /*9500*/  ISETP.NE.U32.AND P1, PT, R250, RZ, PT ;  /* 0x000000fffa00720c */ /* 0x000fe40003f25070 */
[----:B------:R-:W2:Y:S01]  /*9510*/  LDL.LU R250, [R1+0x1c] ;  /* 0x00001c0001fa7983 */ /* 0x000ea20000300800 */
[----:B----4-:R-:W-:-:S03]  /*9520*/  IMAD.WIDE R170, R26, 0x4, R170 ;  /* 0x000000041aaa7825 */ /* 0x010fc600078e02aa */
[----:B------:R-:W3:Y:S01]  /*9530*/  LDL.LU R235, [R1+0x20] ;  /* 0x0000200001eb7983 */ /* 0x000ee20000300800 */
[----:B------:R-:W-:-:S03]  /*9540*/  IMAD.WIDE R204, R26, 0x4, R204 ;  /* 0x000000041acc7825 */ /* 0x000fc600078e02cc */
[----:B------:R-:W4:Y:S01]  /*9550*/  LDL.LU R236, [R1+0x24] ;  /* 0x0000240001ec7983 */ /* 0x000f220000300800 */
[----:B------:R-:W-:-:S03]  /*9560*/  IMAD.WIDE R206, R26, 0x4, R206 ;  /* 0x000000041ace7825 */ /* 0x000fc600078e02ce */
[----:B------:R-:W4:Y:S04]  /*9570*/  LDL.LU R244, [R1+0x28] ;  /* 0x0000280001f47983 */ /* 0x000f280000300800 */
[----:B------:R-:W-:Y:S01]  /*9580*/  @!PT LDS RZ, [RZ] ;  /* 0x00000000fffff984 */ /* 0x000fe20000000800 */
[----:B------:R-:W-:Y:S01]  /*9590*/  @!PT LDS RZ, [RZ] ;  /* 0x00000000fffff984 */ /* 0x000fe20000000800 */
[----:B------:R-:W-:Y:S01]  /*95a0*/  @!PT LDS RZ, [RZ] ;  /* 0x00000000fffff984 */ /* 0x000fe20000000800 */
[----:B------:R1:W-:Y:S01]  /*95b0*/  LDGSTS.E [R7+0x3c000], desc[UR40][R200.64], P5 ;  /* 0x3c000000c8077fae */ /* 0x0003e2000a9a1028 */
[----:B------:R-:W-:-:S03]  /*95c0*/  ISETP.NE.U32.AND P5, PT, R21, RZ, PT ;  /* 0x000000ff1500720c */ /* 0x000fc60003fa5070 */
[----:B------:R1:W-:Y:S01]  /*95d0*/  LDGSTS.E [R7+0x3c008], desc[UR40][R202.64], P2 ;  /* 0x3c008000ca077fae */ /* 0x0003e200091a1028 */
[----:B------:R-:W-:-:S09]  /*95e0*/  ISETP.NE.U32.AND P2, PT, R20, RZ, PT ;  /* 0x000000ff1400720c */ /* 0x000fd20003f45070 */
[----:B------:R1:W-:Y:S01]  /*95f0*/  LDGSTS.E [R7+0x3e000], desc[UR40][R168.64], P5 ;  /* 0x3e000000a8077fae */ /* 0x0003e2000a9a1028 */
[----:B------:R-:W-:-:S03]  /*9600*/  ISETP.NE.U32.AND P5, PT, R19, RZ, PT ;  /* 0x000000ff1300720c */ /* 0x000fc60003fa5070 */
[----:B------:R1:W-:Y:S01]  /*9610*/  LDGSTS.E [R7+0x3e008], desc[UR40][R170.64], P2 ;  /* 0x3e008000aa077fae */ /* 0x0003e200091a1028 */
[----:B------:R-:W-:-:S09]  /*9620*/  ISETP.NE.U32.AND P2, PT, R18, RZ, PT ;  /* 0x000000ff1200720c */ /* 0x000fd20003f45070 */
[----:B------:R1:W-:Y:S01]  /*9630*/  LDGSTS.E [R30+0x3c000], desc[UR40][R204.64], P5 ;  /* 0x3c000000cc1e7fae */ /* 0x0003e2000a9a1028 */
[----:B------:R-:W-:Y:S01]  /*9640*/  ISETP.NE.U32.AND P5, PT, R17, RZ, PT ;  /* 0x000000ff1100720c */ /* 0x000fe20003fa5070 */
[----:B------:R-:W-:Y:S02]  /*9650*/  IMAD.WIDE R172, R26, 0x4, R172 ;  /* 0x000000041aac7825 */ /* 0x000fe400078e02ac */
[----:B------:R1:W-:Y:S01]  /*9660*/  LDGSTS.E [R30+0x3c008], desc[UR40][R206.64], P2 ;  /* 0x3c008000ce1e7fae */ /* 0x0003e200091a1028 */
[----:B------:R-:W-:Y:S01]  /*9670*/  ISETP.NE.U32.AND P2, PT, R16, RZ, PT ;  /* 0x000000ff1000720c */ /* 0x000fe20003f45070 */
[----:B------:R-:W-:-:S08]  /*9680*/  IMAD.WIDE R174, R26, 0x4, R174 ;  /* 0x000000041aae7825 */ /* 0x000fd000078e02ae */
[----:B------:R1:W-:Y:S01]  /*9690*/  LDGSTS.E [R30+0x3e000], desc[UR40][R172.64], P5 ;  /* 0x3e000000ac1e7fae */ /* 0x0003e2000a9a1028 */
[----:B------:R-:W-:-:S03]  /*96a0*/  ISETP.NE.U32.AND P5, PT, R233, RZ, PT ;  /* 0x000000ffe900720c */ /* 0x000fc60003fa5070 */
[----:B------:R-:W4:Y:S01]  /*96b0*/  LDL.LU R233, [R1+0x2c] ;  /* 0x00002c0001e97983 */ /* 0x000f220000300800 */
[----:B------:R-:W-:-:S03]  /*96c0*/  IMAD.WIDE R208, R26, 0x4, R208 ;  /* 0x000000041ad07825 */ /* 0x000fc600078e02d0 */
[----:B------:R1:W-:Y:S01]  /*96d0*/  LDGSTS.E [R30+0x3e008], desc[UR40][R174.64], P2 ;  /* 0x3e008000ae1e7fae */ /* 0x0003e200091a1028 */
[----:B------:R-:W-:-:S03]  /*96e0*/  ISETP.NE.U32.AND P2, PT, R234, RZ, PT ;  /* 0x000000ffea00720c */ /* 0x000fc60003f45070 */
[----:B------:R-:W4:Y:S04]  /*96f0*/  LDL.LU R234, [R1+0x30] ;  /* 0x0000300001ea7983 */ /* 0x000f280000300800 */
[----:B------:R1:W-:Y:S01]  /*9700*/  LDGSTS.E [R31+0x3c000], desc[UR40][R208.64], P5 ;  /* 0x3c000000d01f7fae */ /* 0x0003e2000a9a1028 */
[----:B------:R-:W-:-:S03]  /*9710*/  ISETP.NE.U32.AND P5, PT, R5, RZ, PT ;  /* 0x000000ff0500720c */ /* 0x000fc60003fa5070 */
[----:B------:R-:W4:Y:S01]  /*9720*/  LDL.LU R5, [R1+0x34] ;  /* 0x0000340001057983 */ /* 0x000f220000300800 */
[----:B------:R-:W-:-:S04]  /*9730*/  IMAD.WIDE R210, R26, 0x4, R210 ;  /* 0x000000041ad27825 */ /* 0x000fc800078e02d2 */
[----:B------:R-:W-:Y:S01]  /*9740*/  IMAD.WIDE R176, R26, 0x4, R176 ;  /* 0x000000041ab07825 */ /* 0x000fe200078e02b0 */
[----:B------:R1:W-:Y:S01]  /*9750*/  LDGSTS.E [R31+0x3c008], desc[UR40][R210.64], P2 ;  /* 0x3c008000d21f7fae */ /* 0x0003e200091a1028 */
[----:B------:R-:W-:-:S03]  /*9760*/  ISETP.NE.U32.AND P2, PT, R242, RZ, PT ;  /* 0x000000fff200720c */ /* 0x000fc60003f45070 */
[----:B------:R1:W-:Y:S01]  /*9770*/  LDGSTS.E [R31+0x3e000], desc[UR40][R176.64], P5 ;  /* 0x3e000000b01f7fae */ /* 0x0003e2000a9a1028 */
[----:B------:R-:W-:-:S03]  /*9780*/  ISETP.NE.U32.AND P5, PT, R240, RZ, PT ;  /* 0x000000fff000720c */ /* 0x000fc60003fa5070 */
[----:B------:R-:W4:Y:S04]  /*9790*/  LDL.LU R242, [R1+0x38] ;  /* 0x0000380001f27983 */ /* 0x000f280000300800 */
[----:B------:R-:W4:Y:S01]  /*97a0*/  LDL.LU R240, [R1+0x3c] ;  /* 0x00003c0001f07983 */ /* 0x000f220000300800 */
[----:B------:R-:W-:-:S05]  /*97b0*/  IMAD.WIDE R178, R26, 0x4, R178 ;  /* 0x000000041ab27825 */ /* 0x000fca00078e02b2 */
[----:B------:R1:W-:Y:S01]  /*97c0*/  LDGSTS.E [R31+0x3e008], desc[UR40][R178.64], P2 ;  /* 0x3e008000b21f7fae */ /* 0x0003e200091a1028 */
[----:B------:R-:W-:-:S03]  /*97d0*/  ISETP.NE.U32.AND P2, PT, R252, RZ, PT ;  /* 0x000000fffc00720c */ /* 0x000fc60003f45070 */
[----:B------:R-:W4:Y:S01]  /*97e0*/  LDL.LU R252, [R1+0x40] ;  /* 0x0000400001fc7983 */ /* 0x000f220000300800 */
[----:B------:R-:W-:-:S05]  /*97f0*/  IMAD.WIDE R212, R26, 0x4, R212 ;  /* 0x000000041ad47825 */ /* 0x000fca00078e02d4 */
[----:B------:R1:W-:Y:S01]  /*9800*/  LDGSTS.E [R23+0x3c000], desc[UR40][R212.64], P5 ;  /* 0x3c000000d4177fae */ /* 0x0003e2000a9a1028 */
[----:B------:R-:W-:-:S03]  /*9810*/  ISETP.NE.U32.AND P5, PT, R6, RZ, PT ;  /* 0x000000ff0600720c */ /* 0x000fc60003fa5070 */
[----:B------:R-:W4:Y:S01]  /*9820*/  LDL.LU R6, [R1+0x44] ;  /* 0x0000440001067983 */ /* 0x000f220000300800 */
[----:B------:R-:W-:-:S05]  /*9830*/  IMAD.WIDE R214, R26, 0x4, R214 ;  /* 0x000000041ad67825 */ /* 0x000fca00078e02d6 */
[----:B------:R1:W-:Y:S01]  /*9840*/  LDGSTS.E [R23+0x3c008], desc[UR40][R214.64], P2 ;  /* 0x3c008000d6177fae */ /* 0x0003e200091a1028 */
[----:B------:R-:W-:-:S04]  /*9850*/  IMAD.WIDE R180, R26, 0x4, R180 ;  /* 0x000000041ab47825 */ /* 0x000fc800078e02b4 */
[C---:B------:R-:W-:Y:S01]  /*9860*/  IMAD.WIDE R182, R26.reuse, 0x4, R182 ;  /* 0x000000041ab67825 */ /* 0x040fe200078e02b6 */
[----:B------:R1:W-:Y:S03]  /*9870*/  LDGSTS.E [R23+0x3e000], desc[UR40][R180.64], P5 ;  /* 0x3e000000b4177fae */ /* 0x0003e6000a9a1028 */
[----:B------:R-:W-:-:S04]  /*9880*/  IMAD.WIDE R216, R26, 0x4, R216 ;  /* 0x000000041ad87825 */ /* 0x000fc800078e02d8 */
[----:B------:R-:W-:-:S04]  /*9890*/  IMAD.WIDE R218, R26, 0x4, R218 ;  /* 0x000000041ada7825 */ /* 0x000fc800078e02da */
[----:B------:R-:W-:-:S04]  /*98a0*/  IMAD.WIDE R184, R26, 0x4, R184 ;  /* 0x000000041ab87825 */ /* 0x000fc800078e02b8 */
[----:B------:R-:W-:-:S04]  /*98b0*/  IMAD.WIDE R186, R26, 0x4, R186 ;  /* 0x000000041aba7825 */ /* 0x000fc800078e02ba */
[----:B------:R-:W-:-:S04]  /*98c0*/  IMAD.WIDE R220, R26, 0x4, R220 ;  /* 0x000000041adc7825 */ /* 0x000fc800078e02dc */
[----:B------:R-:W-:-:S04]  /*98d0*/  IMAD.WIDE R222, R26, 0x4, R222 ;  /* 0x000000041ade7825 */ /* 0x000fc800078e02de */
[----:B------:R-:W-:Y:S01]  /*98e0*/  IMAD.WIDE R188, R26, 0x4, R188 ;  /* 0x000000041abc7825 */ /* 0x000fe200078e02bc */
[----:B--2---:R-:W-:Y:S02]  /*98f0*/  ISETP.NE.U32.AND P2, PT, R250, RZ, PT ;  /* 0x000000fffa00720c */ /* 0x004fe40003f45070 */
[----:B---3--:R-:W-:-:S11]  /*9900*/  ISETP.NE.U32.AND P5, PT, R235, RZ, PT ;  /* 0x000000ffeb00720c */ /* 0x008fd60003fa5070 */
[----:B------:R2:W-:Y:S01]  /*9910*/  LDGSTS.E [R23+0x3e008], desc[UR40][R182.64], P2 ;  /* 0x3e008000b6177fae */ /* 0x0005e200091a1028 */
[----:B----4-:R-:W-:-:S03]  /*9920*/  ISETP.NE.U32.AND P2, PT, R236, RZ, PT ;  /* 0x000000ffec00720c */ /* 0x010fc60003f45070 */
[----:B------:R3:W-:Y:S01]  /*9930*/  LDGSTS.E [R25+0x3c000], desc[UR40][R216.64], P5 ;  /* 0x3c000000d8197fae */ /* 0x0007e2000a9a1028 */
[----:B------:R-:W-:-:S03]  /*9940*/  ISETP.NE.U32.AND P5, PT, R244, RZ, PT ;  /* 0x000000fff400720c */ /* 0x000fc60003fa5070 */
[----:B------:R-:W4:Y:S06]  /*9950*/  LDL.LU R244, [R1+0x5c] ;  /* 0x00005c0001f47983 */ /* 0x000f2c0000300800 */
[----:B------:R1:W-:Y:S04]  /*9960*/  LDGSTS.E [R25+0x3c008], desc[UR40][R218.64], P2 ;  /* 0x3c008000da197fae */ /* 0x0003e800091a1028 */
[----:B------:R1:W-:Y:S01]  /*9970*/  LDGSTS.E [R25+0x3e000], desc[UR40][R184.64], P5 ;  /* 0x3e000000b8197fae */ /* 0x0003e2000a9a1028 */
[----:B------:R-:W-:-:S02]  /*9980*/  ISETP.NE.U32.AND P2, PT, R233, RZ, PT ;  /* 0x000000ffe900720c */ /* 0x000fc40003f45070 */
[----:B------:R-:W-:-:S11]  /*9990*/  ISETP.NE.U32.AND P5, PT, R234, RZ, PT ;  /* 0x000000ffea00720c */ /* 0x000fd60003fa5070 */
[----:B------:R1:W-:Y:S01]  /*99a0*/  LDGSTS.E [R25+0x3e008], desc[UR40][R186.64], P2 ;  /* 0x3e008000ba197fae */ /* 0x0003e200091a1028 */
[----:B------:R-:W-:-:S03]  /*99b0*/  ISETP.NE.U32.AND P2, PT, R5, RZ, PT ;  /* 0x000000ff0500720c */ /* 0x000fc60003f45070 */
[----:B------:R1:W-:Y:S10]  /*99c0*/  LDGSTS.E [R224+0x3c000], desc[UR40][R220.64], P5 ;  /* 0x3c000000dce07fae */ /* 0x0003f4000a9a1028 */
[----:B------:R1:W-:Y:S01]  /*99d0*/  LDGSTS.E [R224+0x3c008], desc[UR40][R222.64], P2 ;  /* 0x3c008000dee07fae */ /* 0x0003e200091a1028 */
[----:B------:R-:W-:-:S02]  /*99e0*/  ISETP.NE.U32.AND P5, PT, R242, RZ, PT ;  /* 0x000000fff200720c */ /* 0x000fc40003fa5070 */
[----:B------:R-:W-:Y:S02]  /*99f0*/  ISETP.NE.U32.AND P2, PT, R240, RZ, PT ;  /* 0x000000fff000720c */ /* 0x000fe40003f45070 */
[----:B------:R-:W2:Y:S09]  /*9a00*/  LDL.LU R240, [R1+0x58] ;  /* 0x0000580001f07983 */ /* 0x000eb20000300800 */
[----:B------:R1:W-:Y:S01]  /*9a10*/  LDGSTS.E [R224+0x3e000], desc[UR40][R188.64], P5 ;  /* 0x3e000000bce07fae */ /* 0x0003e2000a9a1028 */
[----:B------:R-:W-:-:S03]  /*9a20*/  ISETP.NE.U32.AND P5, PT, R252, RZ, PT ;  /* 0x000000fffc00720c */ /* 0x000fc60003fa5070 */
[----:B------:R-:W2:Y:S01]  /*9a30*/  LDL.LU R252, [R1+0x60] ;  /* 0x0000600001fc7983 */ /* 0x000ea20000300800 */
[----:B------:R-:W-:-:S03]  /*9a40*/  IMAD.WIDE R190, R26, 0x4, R190 ;  /* 0x000000041abe7825 */ /* 0x000fc600078e02be */
[----:B------:R-:W2:Y:S01]  /*9a50*/  LDL.LU R233, [R1+0x64] ;  /* 0x0000640001e97983 */ /* 0x000ea20000300800 */
[----:B------:R-:W-:-:S03]  /*9a60*/  IMAD.WIDE R160, R26, 0x4, R160 ;  /* 0x000000041aa07825 */ /* 0x000fc600078e02a0 */
[----:B------:R1:W-:Y:S01]  /*9a70*/  LDGSTS.E [R224+0x3e008], desc[UR40][R190.64], P2 ;  /* 0x3e008000bee07fae */ /* 0x0003e200091a1028 */
[----:B------:R-:W-:-:S03]  /*9a80*/  ISETP.NE.U32.AND P2, PT, R6, RZ, PT ;  /* 0x000000ff0600720c */ /* 0x000fc60003f45070 */
[----:B------:R1:W-:Y:S01]  /*9a90*/  LDGSTS.E [R22+0x3c000], desc[UR40][R160.64], P5 ;  /* 0x3c000000a0167fae */ /* 0x0003e2000a9a1028 */
[----:B------:R-:W-:Y:S01]  /*9aa0*/  ISETP.NE.U32.AND P5, PT, R247, RZ, PT ;  /* 0x000000fff700720c */ /* 0x000fe20003fa5070 */
[C---:B------:R-:W-:Y:S02]  /*9ab0*/  IMAD.WIDE R162, R26.reuse, 0x4, R162 ;  /* 0x000000041aa27825 */ /* 0x040fe400078e02a2 */
[----:B------:R-:W2:Y:S02]  /*9ac0*/  LDL.LU R6, [R1+0x68] ;  /* 0x0000680001067983 */ /* 0x000ea40000300800 */
[----:B------:R-:W-:Y:S02]  /*9ad0*/  IMAD.WIDE R192, R26, 0x4, R192 ;  /* 0x000000041ac07825 */ /* 0x000fe400078e02c0 */
[----:B------:R-:W2:Y:S04]  /*9ae0*/  LDL.LU R234, [R1+0x6c] ;  /* 0x00006c0001ea7983 */ /* 0x000ea80000300800 */
[----:B------:R1:W-:Y:S01]  /*9af0*/  LDGSTS.E [R22+0x3c008], desc[UR40][R162.64], P2 ;  /* 0x3c008000a2167fae */ /* 0x0003e200091a1028 */
[----:B------:R-:W-:-:S03]  /*9b00*/  ISETP.NE.U32.AND P2, PT, R8, RZ, PT ;  /* 0x000000ff0800720c */ /* 0x000fc60003f45070 */
[----:B------:R1:W-:Y:S01]  /*9b10*/  LDGSTS.E [R22+0x3e000], desc[UR40][R192.64], P5 ;  /* 0x3e000000c0167fae */ /* 0x0003e2000a9a1028 */
[----:B------:R-:W-:Y:S01]  /*9b20*/  ISETP.NE.U32.AND P5, PT, R246, RZ, PT ;  /* 0x000000fff600720c */ /* 0x000fe20003fa5070 */
[C---:B------:R-:W-:Y:S02]  /*9b30*/  IMAD.WIDE R194, R26.reuse, 0x4, R194 ;  /* 0x000000041ac27825 */ /* 0x040fe400078e02c2 */
[----:B------:R-:W2:Y:S02]  /*9b40*/  LDL.LU R5, [R1+0x9c] ;  /* 0x00009c0001057983 */ /* 0x000ea40000300800 */
[----:B------:R-:W-:Y:S02]  /*9b50*/  IMAD.WIDE R164, R26, 0x4, R164 ;  /* 0x000000041aa47825 */ /* 0x000fe400078e02a4 */
[----:B------:R-:W3:Y:S04]  /*9b60*/  LDL.LU R242, [R1+0xa4] ;  /* 0x0000a40001f27983 */ /* 0x000ee80000300800 */
[----:B------:R1:W-:Y:S01]  /*9b70*/  LDGSTS.E [R22+0x3e008], desc[UR40][R194.64], P2 ;  /* 0x3e008000c2167fae */ /* 0x0003e200091a1028 */
[----:B------:R-:W-:-:S03]  /*9b80*/  ISETP.NE.U32.AND P2, PT, R24, RZ, PT ;  /* 0x000000ff1800720c */ /* 0x000fc60003f45070 */
[----:B------:R1:W-:Y:S01]  /*9b90*/  LDGSTS.E [R27+0x3c000], desc[UR40][R164.64], P5 ;  /* 0x3c000000a41b7fae */ /* 0x0003e2000a9a1028 */
[----:B------:R-:W-:Y:S01]  /*9ba0*/  LOP3.LUT P5, RZ, R251, 0x1000, RZ, 0xc0, !PT ;  /* 0x00001000fbff7812 */ /* 0x000fe200078ac0ff */
[----:B------:R-:W-:-:S04]  /*9bb0*/  IMAD.WIDE R166, R26, 0x4, R166 ;  /* 0x000000041aa67825 */ /* 0x000fc800078e02a6 */
[----:B------:R-:W-:-:S04]  /*9bc0*/  IMAD.WIDE R196, R26, 0x4, R196 ;  /* 0x000000041ac47825 */ /* 0x000fc800078e02c4 */
[----:B------:R1:W-:Y:S01]  /*9bd0*/  LDGSTS.E [R27+0x3c008], desc[UR40][R166.64], P2 ;  /* 0x3c008000a61b7fae */ /* 0x0003e200091a1028 */
[----:B------:R-:W-:-:S03]  /*9be0*/  ISETP.NE.U32.AND P2, PT, R245, RZ, PT ;  /* 0x000000fff500720c */ /* 0x000fc60003f45070 */
[----:B------:R1:W-:Y:S01]  /*9bf0*/  LDGSTS.E [R27+0x3e000], desc[UR40][R196.64], P5 ;  /* 0x3e000000c41b7fae */ /* 0x0003e2000a9a1028 */
[----:B------:R-:W-:Y:S01]  /*9c00*/  LOP3.LUT P5, RZ, R251, 0x800, RZ, 0xc0, !PT ;  /* 0x00000800fbff7812 */ /* 0x000fe200078ac0ff */
[----:B------:R-:W-:Y:S02]  /*9c10*/  IMAD.SHL.U32 R15, R15, 0x40, RZ ;  /* 0x000000400f0f7824 */ /* 0x000fe400078e00ff */
[----:B------:R-:W-:-:S04]  /*9c20*/  IMAD.WIDE R198, R26, 0x4, R198 ;  /* 0x000000041ac67825 */ /* 0x000fc800078e02c6 */
[C---:B------:R-:W-:Y:S02]  /*9c30*/  IMAD.WIDE R70, R15.reuse, 0x4, R70 ;  /* 0x000000040f467825 */ /* 0x040fe400078e0246 */
[----:B------:R1:W-:Y:S02]  /*9c40*/  LDGSTS.E [R27+0x3e008], desc[UR40][R198.64], P2 ;  /* 0x3e008000c61b7fae */ /* 0x0003e400091a1028 */
[C---:B------:R-:W-:Y:S02]  /*9c50*/  IMAD.WIDE R62, R15.reuse, 0x4, R62 ;  /* 0x000000040f3e7825 */ /* 0x040fe400078e023e */
[----:B------:R-:W0:Y:S02]  /*9c60*/  LDGDEPBAR ;  /* 0x00000000000079af */ /* 0x000e240000000000 */
[C---:B------:R-:W-:Y:S02]  /*9c70*/  IMAD.WIDE R54, R15.reuse, 0x4, R54 ;  /* 0x000000040f367825 */ /* 0x040fe400078e0236 */
[----:B------:R1:W-:Y:S02]  /*9c80*/  LDGSTS.E [R28+0x8000], desc[UR40][R70.64], P5 ;  /* 0x08000000461c7fae */ /* 0x0003e4000a9a1028 */
[----:B------:R-:W-:-:S02]  /*9c90*/  IMAD.WIDE R46, R15, 0x4, R46 ;  /* 0x000000040f2e7825 */ /* 0x000fc400078e022e */
[----:B------:R1:W-:Y:S02]  /*9ca0*/  LDGSTS.E [R28+0x8400], desc[UR40][R62.64], P5 ;  /* 0x084000003e1c7fae */ /* 0x0003e4000a9a1028 */
[C---:B------:R-:W-:Y:S02]  /*9cb0*/  IMAD.WIDE R38, R15.reuse, 0x4, R38 ;  /* 0x000000040f267825 */ /* 0x040fe400078e0226 */
[----:B------:R1:W-:Y:S02]  /*9cc0*/  LDGSTS.E [R28+0x8800], desc[UR40][R54.64], P5 ;  /* 0x08800000361c7fae */ /* 0x0003e4000a9a1028 */
        /* <DEDUP_REMOVED lines=117> */
[----:B------:R1:W-:Y:S04]  /*a420*/  LDGSTS.E [R226+0xb700], desc[UR40][R142.64], P5 ;  /* 0x0b7000008ee27fae */ /* 0x0003e8000a9a1028 */
[----:B------:R1:W-:Y:S04]  /*a430*/  LDGSTS.E [R226+0xbb00], desc[UR40][R150.64], P5 ;  /* 0x0bb0000096e27fae */ /* 0x0003e8000a9a1028 */
[----:B------:R1:W-:Y:S04]  /*a440*/  LDGSTS.E [R226+0xbf00], desc[UR40][R158.64], P5 ;  /* 0x0bf000009ee27fae */ /* 0x0003e8000a9a1028 */
[----:B------:R-:W0:Y:S01]  /*a450*/  LDGDEPBAR ;  /* 0x00000000000079af */ /* 0x000e220000000000 */
[----:B----4-:R-:W-:-:S02]  /*a460*/  ISETP.NE.U32.AND P2, PT, R244, RZ, PT ;  /* 0x000000fff400720c */ /* 0x010fc40003f45070 */
[----:B--2---:R-:W-:Y:S01]  /*a470*/  ISETP.NE.U32.AND P5, PT, R240, RZ, PT ;  /* 0x000000fff000720c */ /* 0x004fe20003fa5070 */
[----:B------:R-:W2:Y:S04]  /*a480*/  LDL.LU R244, [R1+0xa8] ;  /* 0x0000a80001f47983 */ /* 0x000ea80000300800 */
[----:B------:R-:W4:Y:S01]  /*a490*/  LDL.LU R240, [R1+0xac] ;  /* 0x0000ac0001f07983 */ /* 0x000f220000300800 */
[----:B-1----:R-:W-:Y:S01]  /*a4a0*/  IMAD.WIDE R200, R26, 0x4, R200 ;  /* 0x000000041ac87825 */ /* 0x002fe200078e02c8 */
[----:B------:R-:W-:Y:S06]  /*a4b0*/  BAR.SYNC.DEFER_BLOCKING 0x0 ;  /* 0x0000000000007b1d */ /* 0x000fec0000010000 */
[----:B------:R-:W-:Y:S01]  /*a4c0*/  @!PT LDS RZ, [RZ] ;  /* 0x00000000fffff984 */ /* 0x000fe20000000800 */
[----:B------:R-:W-:Y:S01]  /*a4d0*/  @!PT LDS RZ, [RZ] ;  /* 0x00000000fffff984 */ /* 0x000fe20000000800 */
[----:B------:R-:W-:Y:S01]  /*a4e0*/  @!PT LDS RZ, [RZ] ;  /* 0x00000000fffff984 */ /* 0x000fe20000000800 */
        /* <DEDUP_REMOVED lines=20> */
[----:B---3--:R-:W-:-:S03]  /*a630*/  ISETP.NE.U32.AND P5, PT, R242, RZ, PT ;  /* 0x000000fff200720c */ /* 0x008fc60003fa5070 */
[----:B------:R-:W3:Y:S04]  /*a640*/  LDL.LU R5, [R1+0xc0] ;  /* 0x0000c00001057983 */ /* 0x000ee80000300800 */
[----:B------:R-:W3:Y:S01]  /*a650*/  LDL.LU R242, [R1+0xc4] ;  /* 0x0000c40001f27983 */ /* 0x000ee20000300800 */
[----:B------:R-:W-:-:S03]  /*a660*/  IMAD.WIDE R172, R26, 0x4, R172 ;  /* 0x000000041aac7825 */ /* 0x000fc600078e02ac */
[----:B------:R-:W3:Y:S01]  /*a670*/  LDL.LU R235, [R1+0xc8] ;  /* 0x0000c80001eb7983 */ /* 0x000ee20000300800 */
[----:B------:R-:W-:-:S03]  /*a680*/  IMAD.WIDE R174, R26, 0x4, R174 ;  /* 0x000000041aae7825 */ /* 0x000fc600078e02ae */
[----:B------:R1:W-:Y:S04]  /*a690*/  LDGSTS.E [R30+0x42000], desc[UR40][R172.64], P2 ;  /* 0x42000000ac1e7fae */ /* 0x0003e800091a1028 */
[----:B------:R1:W-:Y:S01]  /*a6a0*/  LDGSTS.E [R30+0x42008], desc[UR40][R174.64], P5 ;  /* 0x42008000ae1e7fae */ /* 0x0003e2000a9a1028 */
[----:B------:R-:W-:-:S04]  /*a6b0*/  IMAD.WIDE R208, R26, 0x4, R208 ;  /* 0x000000041ad07825 */ /* 0x000fc800078e02d0 */
[----:B------:R-:W-:-:S04]  /*a6c0*/  IMAD.WIDE R210, R26, 0x4, R210 ;  /* 0x000000041ad27825 */ /* 0x000fc800078e02d2 */
[----:B------:R-:W-:Y:S01]  /*a6d0*/  IMAD.WIDE R176, R26, 0x4, R176 ;  /* 0x000000041ab07825 */ /* 0x000fe200078e02b0 */
[----:B--2---:R-:W-:Y:S02]  /*a6e0*/  ISETP.NE.U32.AND P2, PT, R244, RZ, PT ;  /* 0x000000fff400720c */ /* 0x004fe40003f45070 */
[----:B----4-:R-:W-:Y:S02]  /*a6f0*/  ISETP.NE.U32.AND P5, PT, R240, RZ, PT ;  /* 0x000000fff000720c */ /* 0x010fe40003fa5070 */
[----:B------:R-:W2:Y:S09]  /*a700*/  LDL.LU R240, [R1+0xcc] ;  /* 0x0000cc0001f07983 */ /* 0x000eb20000300800 */
[----:B------:R4:W-:Y:S04]  /*a710*/  LDGSTS.E [R31+0x40000], desc[UR40][R208.64], P2 ;  /* 0x40000000d01f7fae */ /* 0x0009e800091a1028 */
[----:B------:R1:W-:Y:S01]  /*a720*/  LDGSTS.E [R31+0x40008], desc[UR40][R210.64], P5 ;  /* 0x40008000d21f7fae */ /* 0x0003e2000a9a1028 */
[----:B------:R-:W-:-:S03]  /*a730*/  ISETP.NE.U32.AND P2, PT, R252, RZ, PT ;  /* 0x000000fffc00720c */ /* 0x000fc60003f45070 */
[----:B------:R-:W4:Y:S04]  /*a740*/  LDL.LU R252, [R1+0xd0] ;  /* 0x0000d00001fc7983 */ /* 0x000f280000300800 */
[----:B------:R-:W4:Y:S06]  /*a750*/  LDL.LU R236, [R1+0xd4] ;  /* 0x0000d40001ec7983 */ /* 0x000f2c0000300800 */
[----:B------:R1:W-:Y:S01]  /*a760*/  LDGSTS.E [R31+0x42000], desc[UR40][R176.64], P2 ;  /* 0x42000000b01f7fae */ /* 0x0003e200091a1028 */
[----:B------:R-:W-:-:S03]  /*a770*/  ISETP.NE.U32.AND P2, PT, R6, RZ, PT ;  /* 0x000000ff0600720c */ /* 0x000fc60003f45070 */
[----:B------:R-:W4:Y:S01]  /*a780*/  LDL.LU R6, [R1+0xd8] ;  /* 0x0000d80001067983 */ /* 0x000f220000300800 */
[----:B------:R-:W-:-:S03]  /*a790*/  ISETP.NE.U32.AND P5, PT, R233, RZ, PT ;  /* 0x000000ffe900720c */ /* 0x000fc60003fa5070 */
[----:B------:R-:W4:Y:S01]  /*a7a0*/  LDL.LU R244, [R1+0xdc] ;  /* 0x0000dc0001f47983 */ /* 0x000f220000300800 */
[----:B------:R-:W-:-:S03]  /*a7b0*/  IMAD.WIDE R178, R26, 0x4, R178 ;  /* 0x000000041ab27825 */ /* 0x000fc600078e02b2 */
[----:B------:R-:W4:Y:S06]  /*a7c0*/  LDL.LU R233, [R1+0xe0] ;  /* 0x0000e00001e97983 */ /* 0x000f2c0000300800 */
[----:B------:R1:W-:Y:S01]  /*a7d0*/  LDGSTS.E [R31+0x42008], desc[UR40][R178.64], P5 ;  /* 0x42008000b21f7fae */ /* 0x0003e2000a9a1028 */
[----:B------:R-:W-:-:S03]  /*a7e0*/  ISETP.NE.U32.AND P5, PT, R234, RZ, PT ;  /* 0x000000ffea00720c */ /* 0x000fc60003fa5070 */
[----:B------:R-:W4:Y:S01]  /*a7f0*/  LDL.LU R234, [R1+0x130] ;  /* 0x0001300001ea7983 */ /* 0x000f220000300800 */
[----:B------:R-:W-:-:S04]  /*a800*/  IMAD.WIDE R212, R26, 0x4, R212 ;  /* 0x000000041ad47825 */ /* 0x000fc800078e02d4 */
[----:B------:R-:W-:Y:S01]  /*a810*/  IMAD.WIDE R214, R26, 0x4, R214 ;  /* 0x000000041ad67825 */ /* 0x000fe200078e02d6 */
[----:B------:R1:W-:Y:S01]  /*a820*/  LDGSTS.E [R23+0x40000], desc[UR40][R212.64], P2 ;  /* 0x40000000d4177fae */ /* 0x0003e200091a1028 */
[----:B---3--:R-:W-:-:S03]  /*a830*/  ISETP.NE.U32.AND P2, PT, R5, RZ, PT ;  /* 0x000000ff0500720c */ /* 0x008fc60003f45070 */
[----:B------:R3:W-:Y:S01]  /*a840*/  LDGSTS.E [R23+0x40008], desc[UR40][R214.64], P5 ;  /* 0x40008000d6177fae */ /* 0x0007e2000a9a1028 */
[----:B------:R-:W-:-:S03]  /*a850*/  ISETP.NE.U32.AND P5, PT, R242, RZ, PT ;  /* 0x000000fff200720c */ /* 0x000fc60003fa5070 */
[----:B------:R-:W3:Y:S04]  /*a860*/  LDL.LU R5, [R1+0x138] ;  /* 0x0001380001057983 */ /* 0x000ee80000300800 */
[----:B------:R-:W3:Y:S01]  /*a870*/  LDL.LU R242, [R1+0x134] ;  /* 0x0001340001f27983 */ /* 0x000ee20000300800 */
[----:B------:R-:W-:-:S04]  /*a880*/  IMAD.WIDE R180, R26, 0x4, R180 ;  /* 0x000000041ab47825 */ /* 0x000fc800078e02b4 */
[----:B------:R-:W-:Y:S01]  /*a890*/  IMAD.WIDE R182, R26, 0x4, R182 ;  /* 0x000000041ab67825 */ /* 0x000fe200078e02b6 */
[----:B------:R1:W-:Y:S01]  /*a8a0*/  LDGSTS.E [R23+0x42000], desc[UR40][R180.64], P2 ;  /* 0x42000000b4177fae */ /* 0x0003e200091a1028 */
[----:B------:R-:W-:-:S03]  /*a8b0*/  ISETP.NE.U32.AND P2, PT, R235, RZ, PT ;  /* 0x000000ffeb00720c */ /* 0x000fc60003f45070 */
[----:B------:R1:W-:Y:S01]  /*a8c0*/  LDGSTS.E [R23+0x42008], desc[UR40][R182.64], P5 ;  /* 0x42008000b6177fae */ /* 0x0003e2000a9a1028 */
[----:B------:R-:W-:-:S09]  /*a8d0*/  IMAD.WIDE R216, R26, 0x4, R216 ;  /* 0x000000041ad87825 */ /* 0x000fd200078e02d8 */
[----:B------:R1:W-:Y:S01]  /*a8e0*/  LDGSTS.E [R25+0x40000], desc[UR40][R216.64], P2 ;  /* 0x40000000d8197fae */ /* 0x0003e200091a1028 */
[----:B------:R-:W-:-:S04]  /*a8f0*/  IMAD.WIDE R218, R26, 0x4, R218 ;  /* 0x000000041ada7825 */ /* 0x000fc800078e02da */
[----:B------:R-:W-:Y:S01]  /*a900*/  IMAD.WIDE R184, R26, 0x4, R184 ;  /* 0x000000041ab87825 */ /* 0x000fe200078e02b8 */
[----:B--2---:R-:W-:Y:S02]  /*a910*/  ISETP.NE.U32.AND P5, PT, R240, RZ, PT ;  /* 0x000000fff000720c */ /* 0x004fe40003fa5070 */
[----:B------:R-:W2:Y:S11]  /*a920*/  LDL.LU R240, [R1+0x13c] ;  /* 0x00013c0001f07983 */ /* 0x000eb60000300800 */
[----:B------:R1:W-:Y:S01]  /*a930*/  LDGSTS.E [R25+0x40008], desc[UR40][R218.64], P5 ;  /* 0x40008000da197fae */ /* 0x0003e2000a9a1028 */
[----:B----4-:R-:W-:-:S03]  /*a940*/  ISETP.NE.U32.AND P2, PT, R252, RZ, PT ;  /* 0x000000fffc00720c */ /* 0x010fc60003f45070 */
[----:B------:R-:W4:Y:S10]  /*a950*/  LDL.LU R252, [R1+0x140] ;  /* 0x0001400001fc7983 */ /* 0x000f340000300800 */
[----:B------:R1:W-:Y:S01]  /*a960*/  LDGSTS.E [R25+0x42000], desc[UR40][R184.64], P2 ;  /* 0x42000000b8197fae */ /* 0x0003e200091a1028 */
[----:B------:R-:W-:-:S03]  /*a970*/  ISETP.NE.U32.AND P2, PT, R6, RZ, PT ;  /* 0x000000ff0600720c */ /* 0x000fc60003f45070 */
[----:B------:R-:W4:Y:S01]  /*a980*/  LDL.LU R6, [R1+0x144] ;  /* 0x0001440001067983 */ /* 0x000f220000300800 */
[----:B------:R-:W-:Y:S01]  /*a990*/  ISETP.NE.U32.AND P5, PT, R236, RZ, PT ;  /* 0x000000ffec00720c */ /* 0x000fe20003fa5070 */
[----:B------:R-:W-:-:S04]  /*a9a0*/  IMAD.WIDE R186, R26, 0x4, R186 ;  /* 0x000000041aba7825 */ /* 0x000fc800078e02ba */
[----:B------:R-:W-:-:S08]  /*a9b0*/  IMAD.WIDE R220, R26, 0x4, R220 ;  /* 0x000000041adc7825 */ /* 0x000fd000078e02dc */
[----:B------:R1:W-:Y:S01]  /*a9c0*/  LDGSTS.E [R25+0x42008], desc[UR40][R186.64], P5 ;  /* 0x42008000ba197fae */ /* 0x0003e2000a9a1028 */
[----:B------:R-:W-:Y:S01]  /*a9d0*/  ISETP.NE.U32.AND P5, PT, R244, RZ, PT ;  /* 0x000000fff400720c */ /* 0x000fe20003fa5070 */
[C---:B------:R-:W-:Y:S02]  /*a9e0*/  IMAD.WIDE R222, R26.reuse, 0x4, R222 ;  /* 0x000000041ade7825 */ /* 0x040fe400078e02de */
[----:B------:R1:W-:Y:S01]  /*a9f0*/  LDGSTS.E [R224+0x40000], desc[UR40][R220.64], P2 ;  /* 0x40000000dce07fae */ /* 0x0003e200091a1028 */
[----:B------:R-:W-:Y:S01]  /*aa00*/  ISETP.NE.U32.AND P2, PT, R233, RZ, PT ;  /* 0x000000ffe900720c */ /* 0x000fe20003f45070 */
[----:B------:R-:W-:-:S08]  /*aa10*/  IMAD.WIDE R188, R26, 0x4, R188 ;  /* 0x000000041abc7825 */ /* 0x000fd000078e02bc */
[----:B------:R1:W-:Y:S01]  /*aa20*/  LDGSTS.E [R224+0x40008], desc[UR40][R222.64], P5 ;  /* 0x40008000dee07fae */ /* 0x0003e2000a9a1028 */
[----:B------:R-:W-:Y:S01]  /*aa30*/  ISETP.NE.U32.AND P5, PT, R234, RZ, PT ;  /* 0x000000ffea00720c */ /* 0x000fe20003fa5070 */
[C---:B------:R-:W-:Y:S02]  /*aa40*/  IMAD.WIDE R190, R26.reuse, 0x4, R190 ;  /* 0x000000041abe7825 */ /* 0x040fe400078e02be */
[----:B------:R1:W-:Y:S01]  /*aa50*/  LDGSTS.E [R224+0x42000], desc[UR40][R188.64], P2 ;  /* 0x42000000bce07fae */ /* 0x0003e200091a1028 */
[----:B---3--:R-:W-:Y:S01]  /*aa60*/  ISETP.NE.U32.AND P2, PT, R5, RZ, PT ;  /* 0x000000ff0500720c */ /* 0x008fe20003f45070 */
[----:B------:R-:W-:Y:S02]  /*aa70*/  IMAD.WIDE R160, R26, 0x4, R160 ;  /* 0x000000041aa07825 */ /* 0x000fe400078e02a0 */
[----:B------:R-:W3:Y:S06]  /*aa80*/  LDL.LU R5, [R1+0x264] ;  /* 0x0002640001057983 */ /* 0x000eec0000300800 */
[----:B------:R1:W-:Y:S01]  /*aa90*/  LDGSTS.E [R224+0x42008], desc[UR40][R190.64], P5 ;  /* 0x42008000bee07fae */ /* 0x0003e2000a9a1028 */
[----:B------:R-:W-:Y:S01]  /*aaa0*/  ISETP.NE.U32.AND P5, PT, R242, RZ, PT ;  /* 0x000000fff200720c */ /* 0x000fe20003fa5070 */
[----:B------:R-:W-:-:S02]  /*aab0*/  IMAD.WIDE R162, R26, 0x4, R162 ;  /* 0x000000041aa27825 */ /* 0x000fc400078e02a2 */
[----:B------:R1:W-:Y:S01]  /*aac0*/  LDGSTS.E [R22+0x40000], desc[UR40][R160.64], P2 ;  /* 0x40000000a0167fae */ /* 0x0003e200091a1028 */
[----:B------:R-:W-:-:S03]  /*aad0*/  LOP3.LUT P2, RZ, R251, 0x400, RZ, 0xc0, !PT ;  /* 0x00000400fbff7812 */ /* 0x000fc6000784c0ff */
[----:B------:R-:W3:Y:S06]  /*aae0*/  LDL.LU R242, [R1+0x25c] ;  /* 0x00025c0001f27983 */ /* 0x000eec0000300800 */
[----:B------:R1:W-:Y:S01]  /*aaf0*/  LDGSTS.E [R22+0x40008], desc[UR40][R162.64], P5 ;  /* 0x40008000a2167fae */ /* 0x0003e2000a9a1028 */
[----:B------:R-:W-:-:S04]  /*ab00*/  IMAD.WIDE R192, R26, 0x4, R192 ;  /* 0x000000041ac07825 */ /* 0x000fc800078e02c0 */
[C---:B------:R-:W-:Y:S01]  /*ab10*/  IMAD.WIDE R194, R26.reuse, 0x4, R194 ;  /* 0x000000041ac27825 */ /* 0x040fe200078e02c2 */
[----:B------:R1:W-:Y:S03]  /*ab20*/  LDGSTS.E [R22+0x42000], desc[UR40][R192.64], P2 ;  /* 0x42000000c0167fae */ /* 0x0003e600091a1028 */
[----:B------:R-:W-:-:S04]  /*ab30*/  IMAD.WIDE R164, R26, 0x4, R164 ;  /* 0x000000041aa47825 */ /* 0x000fc800078e02a4 */
[----:B------:R-:W-:Y:S01]  /*ab40*/  IMAD.WIDE R166, R26, 0x4, R166 ;  /* 0x000000041aa67825 */ /* 0x000fe200078e02a6 */
[----:B--2---:R-:W-:Y:S02]  /*ab50*/  ISETP.NE.U32.AND P5, PT, R240, RZ, PT ;  /* 0x000000fff000720c */ /* 0x004fe40003fa5070 */
[----:B------:R-:W2:Y:S11]  /*ab60*/  LDL.LU R240, [R1+0x260] ;  /* 0x0002600001f07983 */ /* 0x000eb60000300800 */
[----:B------:R1:W-:Y:S04]  /*ab70*/  LDGSTS.E [R22+0x42008], desc[UR40][R194.64], P5 ;  /* 0x42008000c2167fae */ /* 0x0003e8000a9a1028 */
[----:B------:R1:W-:Y:S01]  /*ab80*/  LDGSTS.E [R27+0x40000], desc[UR40][R164.64], P3 ;  /* 0x40000000a41b7fae */ /* 0x0003e200099a1028 */
[----:B----4-:R-:W-:-:S03]  /*ab90*/  ISETP.NE.U32.AND P5, PT, R252, RZ, PT ;  /* 0x000000fffc00720c */ /* 0x010fc60003fa5070 */
[----:B------:R-:W4:Y:S10]  /*aba0*/  LDL.LU R252, [R1+0x268] ;  /* 0x0002680001fc7983 */ /* 0x000f340000300800 */
[----:B------:R1:W-:Y:S01]  /*abb0*/  LDGSTS.E [R27+0x40008], desc[UR40][R166.64], P5 ;  /* 0x40008000a61b7fae */ /* 0x0003e2000a9a1028 */
[----:B------:R-:W-:-:S03]  /*abc0*/  ISETP.NE.U32.AND P5, PT, R6, RZ, PT ;  /* 0x000000ff0600720c */ /* 0x000fc60003fa5070 */
[----:B------:R-:W4:Y:S01]  /*abd0*/  LDL.LU R6, [R1+0x26c] ;  /* 0x00026c0001067983 */ /* 0x000f220000300800 */
[----:B------:R-:W-:-:S03]  /*abe0*/  IMAD.WIDE R196, R26, 0x4, R196 ;  /* 0x000000041ac47825 */ /* 0x000fc600078e02c4 */
[----:B------:R-:W4:Y:S04]  /*abf0*/  LDL.LU R233, [R1+0x270] ;  /* 0x0002700001e97983 */ /* 0x000f280000300800 */
[----:B------:R1:W-:Y:S01]  /*ac00*/  LDGSTS.E [R27+0x42000], desc[UR40][R196.64], P4 ;  /* 0x42000000c41b7fae */ /* 0x0003e2000a1a1028 */
[----:B------:R-:W-:Y:S01]  /*ac10*/  LOP3.LUT P4, RZ, R251, 0x80, RZ, 0xc0, !PT ;  /* 0x00000080fbff7812 */ /* 0x000fe2000788c0ff */
[----:B------:R-:W-:Y:S02]  /*ac20*/  IMAD.WIDE R198, R26, 0x4, R198 ;  /* 0x000000041ac67825 */ /* 0x000fe400078e02c6 */
[----:B------:R-:W4:Y:S02]  /*ac30*/  LDL.LU R236, [R1+0x274] ;  /* 0x0002740001ec7983 */ /* 0x000f240000300800 */
[----:B------:R-:W-:-:S02]  /*ac40*/  IMAD.WIDE R70, R15, 0x4, R70 ;  /* 0x000000040f467825 */ /* 0x000fc400078e0246 */
        /* <DEDUP_REMOVED lines=129> */
[----:B------:R-:W4:Y:S04]  /*b460*/  LDL.LU R234, [R1+0x278] ;  /* 0x0002780001ea7983 */ /* 0x000f280000300800 */
[----:B------:R-:W0:Y:S01]  /*b470*/  LDGDEPBAR ;  /* 0x00000000000079af */ /* 0x000e220000000000 */
[----:B---3--:R-:W-:-:S02]  /*b480*/  ISETP.NE.U32.AND P4, PT, R5, RZ, PT ;  /* 0x000000ff0500720c */ /* 0x008fc40003f85070 */
[----:B------:R-:W-:Y:S01]  /*b490*/  ISETP.NE.U32.AND P5, PT, R242, RZ, PT ;  /* 0x000000fff200720c */ /* 0x000fe20003fa5070 */
[----:B------:R-:W3:Y:S04]  /*b4a0*/  LDL.LU R5, [R1+0x27c] ;  /* 0x00027c0001057983 */ /* 0x000ee80000300800 */
[----:B------:R-:W3:Y:S01]  /*b4b0*/  LDL.LU R242, [R1+0x280] ;  /* 0x0002800001f27983 */ /* 0x000ee20000300800 */
[C---:B-1----:R-:W-:Y:S01]  /*b4c0*/  IMAD.WIDE R200, R26.reuse, 0x4, R200 ;  /* 0x000000041ac87825 */ /* 0x042fe200078e02c8 */
[----:B------:R-:W-:Y:S03]  /*b4d0*/  BAR.SYNC.DEFER_BLOCKING 0x0 ;  /* 0x0000000000007b1d */ /* 0x000fe60000010000 */
[----:B------:R-:W-:-:S03]  /*b4e0*/  IMAD.WIDE R202, R26, 0x4, R202 ;  /* 0x000000041aca7825 */ /* 0x000fc600078e02ca */
[----:B------:R-:W-:Y:S01]  /*b4f0*/  @!PT LDS RZ, [RZ] ;  /* 0x00000000fffff984 */ /* 0x000fe20000000800 */
[----:B------:R-:W-:Y:S01]  /*b500*/  @!PT LDS RZ, [RZ] ;  /* 0x00000000fffff984 */ /* 0x000fe20000000800 */
[----:B------:R-:W-:Y:S01]  /*b510*/  @!PT LDS RZ, [RZ] ;  /* 0x00000000fffff984 */ /* 0x000fe20000000800 */
[----:B------:R1:W-:Y:S01]  /*b520*/  LDGSTS.E [R7+0x44000], desc[UR40][R200.64], P4 ;  /* 0x44000000c8077fae */ /* 0x0003e2000a1a1028 */
[----:B--2---:R-:W-:-:S03]  /*b530*/  ISETP.NE.U32.AND P4, PT, R240, RZ, PT ;  /* 0x000000fff000720c */ /* 0x004fc60003f85070 */
[----:B------:R2:W-:Y:S01]  /*b540*/  LDGSTS.E [R7+0x44008], desc[UR40][R202.64], P5 ;  /* 0x44008000ca077fae */ /* 0x0005e2000a9a1028 */
[----:B----4-:R-:W-:-:S03]  /*b550*/  ISETP.NE.U32.AND P5, PT, R252, RZ, PT ;  /* 0x000000fffc00720c */ /* 0x010fc60003fa5070 */
[----:B------:R-:W4:Y:S04]  /*b560*/  LDL.LU R240, [R1+0x284] ;  /* 0x0002840001f07983 */ /* 0x000f280000300800 */
[----:B------:R-:W2:Y:S01]  /*b570*/  LDL.LU R252, [R1+0x288] ;  /* 0x0002880001fc7983 */ /* 0x000ea20000300800 */
[----:B------:R-:W-:-:S05]  /*b580*/  IMAD.WIDE R168, R26, 0x4, R168 ;  /* 0x000000041aa87825 */ /* 0x000fca00078e02a8 */
[----:B------:R1:W-:Y:S01]  /*b590*/  LDGSTS.E [R7+0x46000], desc[UR40][R168.64], P4 ;  /* 0x46000000a8077fae */ /* 0x0003e2000a1a1028 */
[----:B------:R-:W-:-:S03]  /*b5a0*/  ISETP.NE.U32.AND P4, PT, R6, RZ, PT ;  /* 0x000000ff0600720c */ /* 0x000fc60003f85070 */
[----:B------:R-:W2:Y:S01]  /*b5b0*/  LDL.LU R6, [R1+0x28c] ;  /* 0x00028c0001067983 */ /* 0x000ea20000300800 */
[----:B------:R-:W-:-:S03]  /*b5c0*/  IMAD.WIDE R170, R26, 0x4, R170 ;  /* 0x000000041aaa7825 */ /* 0x000fc600078e02aa */
[----:B------:R-:W2:Y:S04]  /*b5d0*/  LDL.LU R244, [R1+0x290] ;  /* 0x0002900001f47983 */ /* 0x000ea80000300800 */
[----:B------:R1:W-:Y:S01]  /*b5e0*/  LDGSTS.E [R7+0x46008], desc[UR40][R170.64], P5 ;  /* 0x46008000aa077fae */ /* 0x0003e2000a9a1028 */
[----:B------:R-:W-:Y:S01]  /*b5f0*/  ISETP.NE.U32.AND P5, PT, R233, RZ, PT ;  /* 0x000000ffe900720c */ /* 0x000fe20003fa5070 */
[C---:B------:R-:W-:Y:S02]  /*b600*/  IMAD.WIDE R204, R26.reuse, 0x4, R204 ;  /* 0x000000041acc7825 */ /* 0x040fe400078e02cc */
[----:B------:R-:W2:Y:S02]  /*b610*/  LDL.LU R233, [R1+0x294] ;  /* 0x0002940001e97983 */ /* 0x000ea40000300800 */
[----:B------:R-:W-:-:S02]  /*b620*/  IMAD.WIDE R206, R26, 0x4, R206 ;  /* 0x000000041ace7825 */ /* 0x000fc400078e02ce */
[----:B------:R1:W-:Y:S01]  /*b630*/  LDGSTS.E [R30+0x44000], desc[UR40][R204.64], P4 ;  /* 0x44000000cc1e7fae */ /* 0x0003e2000a1a1028 */
[----:B------:R-:W-:-:S05]  /*b640*/  ISETP.NE.U32.AND P4, PT, R236, RZ, PT ;  /* 0x000000ffec00720c */ /* 0x000fca0003f85070 */
[----:B------:R1:W-:Y:S01]  /*b650*/  LDGSTS.E [R30+0x44008], desc[UR40][R206.64], P5 ;  /* 0x44008000ce1e7fae */ /* 0x0003e2000a9a1028 */
[----:B------:R-:W-:-:S04]  /*b660*/  IMAD.WIDE R172, R26, 0x4, R172 ;  /* 0x000000041aac7825 */ /* 0x000fc800078e02ac */
[----:B------:R-:W-:-:S03]  /*b670*/  IMAD.WIDE R174, R26, 0x4, R174 ;  /* 0x000000041aae7825 */ /* 0x000fc600078e02ae */
[----:B------:R1:W-:Y:S01]  /*b680*/  LDGSTS.E [R30+0x46000], desc[UR40][R172.64], P4 ;  /* 0x46000000ac1e7fae */ /* 0x0003e2000a1a1028 */
[----:B------:R-:W-:-:S04]  /*b690*/  IMAD.WIDE R208, R26, 0x4, R208 ;  /* 0x000000041ad07825 */ /* 0x000fc800078e02d0 */
[----:B------:R-:W-:-:S04]  /*b6a0*/  IMAD.WIDE R210, R26, 0x4, R210 ;  /* 0x000000041ad27825 */ /* 0x000fc800078e02d2 */
[----:B------:R-:W-:Y:S01]  /*b6b0*/  IMAD.WIDE R176, R26, 0x4, R176 ;  /* 0x000000041ab07825 */ /* 0x000fe200078e02b0 */
[----:B------:R-:W-:Y:S02]  /*b6c0*/  ISETP.NE.U32.AND P5, PT, R234, RZ, PT ;  /* 0x000000ffea00720c */ /* 0x000fe40003fa5070 */
[----:B------:R-:W2:Y:S01]  /*b6d0*/  LDL.LU R234, [R1+0x298] ;  /* 0x0002980001ea7983 */ /* 0x000ea20000300800 */
[----:B---3--:R-:W-:-:S03]  /*b6e0*/  ISETP.NE.U32.AND P4, PT, R5, RZ, PT ;  /* 0x000000ff0500720c */ /* 0x008fc60003f85070 */
[----:B------:R-:W3:Y:S07]  /*b6f0*/  LDL.LU R5, [R1+0x29c] ;  /* 0x00029c0001057983 */ /* 0x000eee0000300800 */
[----:B------:R1:W-:Y:S01]  /*b700*/  LDGSTS.E [R30+0x46008], desc[UR40][R174.64], P5 ;  /* 0x46008000ae1e7fae */ /* 0x0003e2000a9a1028 */
[----:B------:R-:W-:-:S03]  /*b710*/  ISETP.NE.U32.AND P5, PT, R242, RZ, PT ;  /* 0x000000fff200720c */ /* 0x000fc60003fa5070 */
[----:B------:R-:W3:Y:S04]  /*b720*/  LDL.LU R242, [R1+0x2a0] ;  /* 0x0002a00001f27983 */ /* 0x000ee80000300800 */
[----:B------:R1:W-:Y:S06]  /*b730*/  LDGSTS.E [R31+0x44000], desc[UR40][R208.64], P4 ;  /* 0x44000000d01f7fae */ /* 0x0003ec000a1a1028 */
[----:B------:R1:W-:Y:S01]  /*b740*/  LDGSTS.E [R31+0x44008], desc[UR40][R210.64], P5 ;  /* 0x44008000d21f7fae */ /* 0x0003e2000a9a1028 */
[----:B----4-:R-:W-:-:S03]  /*b750*/  ISETP.NE.U32.AND P4, PT, R240, RZ, PT ;  /* 0x000000fff000720c */ /* 0x010fc60003f85070 */
[----:B------:R-:W4:Y:S01]  /*b760*/  LDL.LU R240, [R1+0x2a4] ;  /* 0x0002a40001f07983 */ /* 0x000f220000300800 */
[----:B--2---:R-:W-:-:S03]  /*b770*/  ISETP.NE.U32.AND P5, PT, R252, RZ, PT ;  /* 0x000000fffc00720c */ /* 0x004fc60003fa5070 */
[----:B------:R-:W2:Y:S06]  /*b780*/  LDL.LU R252, [R1+0x2a8] ;  /* 0x0002a80001fc7983 */ /* 0x000eac0000300800 */
[----:B------:R1:W-:Y:S01]  /*b790*/  LDGSTS.E [R31+0x46000], desc[UR40][R176.64], P4 ;  /* 0x46000000b01f7fae */ /* 0x0003e2000a1a1028 */
[----:B------:R-:W-:-:S03]  /*b7a0*/  ISETP.NE.U32.AND P4, PT, R6, RZ, PT ;  /* 0x000000ff0600720c */ /* 0x000fc60003f85070 */
[----:B------:R-:W2:Y:S04]  /*b7b0*/  LDL.LU R6, [R1+0x2ac] ;  /* 0x0002ac0001067983 */ /* 0x000ea80000300800 */
[----:B------:R-:W2:Y:S04]  /*b7c0*/  LDL.LU R250, [R1+0x2b0] ;  /* 0x0002b00001fa7983 */ /* 0x000ea80000300800 */
[----:B------:R-:W2:Y:S01]  /*b7d0*/  LDL.LU R235, [R1+0x2b4] ;  /* 0x0002b40001eb7983 */ /* 0x000ea20000300800 */
[----:B------:R-:W-:-:S03]  /*b7e0*/  IMAD.WIDE R178, R26, 0x4, R178 ;  /* 0x000000041ab27825 */ /* 0x000fc600078e02b2 */
[----:B------:R-:W2:Y:S04]  /*b7f0*/  LDL.LU R236, [R1+0x2b8] ;  /* 0x0002b80001ec7983 */ /* 0x000ea80000300800 */
[----:B------:R1:W-:Y:S01]  /*b800*/  LDGSTS.E [R31+0x46008], desc[UR40][R178.64], P5 ;  /* 0x46008000b21f7fae */ /* 0x0003e2000a9a1028 */
[----:B------:R-:W-:-:S03]  /*b810*/  ISETP.NE.U32.AND P5, PT, R244, RZ, PT ;  /* 0x000000fff400720c */ /* 0x000fc60003fa5070 */
[----:B------:R-:W2:Y:S01]  /*b820*/  LDL.LU R244, [R1+0x2bc] ;  /* 0x0002bc0001f47983 */ /* 0x000ea20000300800 */
[----:B------:R-:W-:-:S04]  /*b830*/  IMAD.WIDE R212, R26, 0x4, R212 ;  /* 0x000000041ad47825 */ /* 0x000fc800078e02d4 */
[----:B------:R-:W-:Y:S01]  /*b840*/  IMAD.WIDE R214, R26, 0x4, R214 ;  /* 0x000000041ad67825 */ /* 0x000fe200078e02d6 */
[----:B------:R1:W-:Y:S01]  /*b850*/  LDGSTS.E [R23+0x44000], desc[UR40][R212.64], P4 ;  /* 0x44000000d4177fae */ /* 0x0003e2000a1a1028 */
[----:B------:R-:W-:-:S03]  /*b860*/  ISETP.NE.U32.AND P4, PT, R233, RZ, PT ;  /* 0x000000ffe900720c */ /* 0x000fc60003f85070 */
[----:B------:R1:W-:Y:S04]  /*b870*/  LDGSTS.E [R23+0x44008], desc[UR40][R214.64], P5 ;  /* 0x44008000d6177fae */ /* 0x0003e8000a9a1028 */
[----:B------:R-:W2:Y:S01]  /*b880*/  LDL.LU R233, [R1+0x2c0] ;  /* 0x0002c00001e97983 */ /* 0x000ea20000300800 */
[----:B------:R-:W-:-:S04]  /*b890*/  IMAD.WIDE R180, R26, 0x4, R180 ;  /* 0x000000041ab47825 */ /* 0x000fc800078e02b4 */
[C---:B------:R-:W-:Y:S01]  /*b8a0*/  IMAD.WIDE R182, R26.reuse, 0x4, R182 ;  /* 0x000000041ab67825 */ /* 0x040fe200078e02b6 */
[----:B------:R1:W-:Y:S03]  /*b8b0*/  LDGSTS.E [R23+0x46000], desc[UR40][R180.64], P4 ;  /* 0x46000000b4177fae */ /* 0x0003e6000a1a1028 */
        /* <DEDUP_REMOVED lines=14> */
[----:B------:R-:W2:Y:S01]  /*b9a0*/  LDL.LU R252, [R1+0x2d8] ;  /* 0x0002d80001fc7983 */ /* 0x000ea20000300800 */
[----:B------:R-:W-:-:S05]  /*b9b0*/  IMAD.WIDE R184, R26, 0x4, R184 ;  /* 0x000000041ab87825 */ /* 0x000fca00078e02b8 */
[----:B------:R1:W-:Y:S01]  /*b9c0*/  LDGSTS.E [R25+0x46000], desc[UR40][R184.64], P4 ;  /* 0x46000000b8197fae */ /* 0x0003e2000a1a1028 */
[----:B------:R-:W-:-:S03]  /*b9d0*/  ISETP.NE.U32.AND P4, PT, R6, RZ, PT ;  /* 0x000000ff0600720c */ /* 0x000fc60003f85070 */
[----:B------:R-:W2:Y:S01]  /*b9e0*/  LDL.LU R6, [R1+0x2d0] ;  /* 0x0002d00001067983 */ /* 0x000ea20000300800 */
[----:B------:R-:W-:-:S04]  /*b9f0*/  IMAD.WIDE R186, R26, 0x4, R186 ;  /* 0x000000041aba7825 */ /* 0x000fc800078e02ba */
[----:B------:R-:W-:Y:S01]  /*ba00*/  IMAD.WIDE R220, R26, 0x4, R220 ;  /* 0x000000041adc7825 */ /* 0x000fe200078e02dc */
[----:B------:R1:W-:Y:S01]  /*ba10*/  LDGSTS.E [R25+0x46008], desc[UR40][R186.64], P5 ;  /* 0x46008000ba197fae */ /* 0x0003e2000a9a1028 */
[----:B------:R-:W-:-:S03]  /*ba20*/  ISETP.NE.U32.AND P5, PT, R250, RZ, PT ;  /* 0x000000fffa00720c */ /* 0x000fc60003fa5070 */
[----:B------:R1:W-:Y:S01]  /*ba30*/  LDGSTS.E [R224+0x44000], desc[UR40][R220.64], P4 ;  /* 0x44000000dce07fae */ /* 0x0003e2000a1a1028 */
[----:B------:R-:W-:Y:S01]  /*ba40*/  ISETP.NE.U32.AND P4, PT, R235, RZ, PT ;  /* 0x000000ffeb00720c */ /* 0x000fe20003f85070 */
[----:B------:R-:W-:-:S04]  /*ba50*/  IMAD.WIDE R222, R26, 0x4, R222 ;  /* 0x000000041ade7825 */ /* 0x000fc800078e02de */
[----:B------:R-:W-:-:S04]  /*ba60*/  IMAD.WIDE R188, R26, 0x4, R188 ;  /* 0x000000041abc7825 */ /* 0x000fc800078e02bc */
        /* <DEDUP_REMOVED lines=9> */
[----:B------:R-:W-:-:S04]  /*bb00*/  IMAD.WIDE R162, R26, 0x4, R162 ;  /* 0x000000041aa27825 */ /* 0x000fc800078e02a2 */
[----:B------:R-:W-:-:S05]  /*bb10*/  IMAD.WIDE R192, R26, 0x4, R192 ;  /* 0x000000041ac07825 */ /* 0x000fca00078e02c0 */
[----:B------:R1:W-:Y:S01]  /*bb20*/  LDGSTS.E [R22+0x44008], desc[UR40][R162.64], P5 ;  /* 0x44008000a2167fae */ /* 0x0003e2000a9a1028 */
[----:B------:R-:W-:-:S04]  /*bb30*/  IMAD.WIDE R194, R26, 0x4, R194 ;  /* 0x000000041ac27825 */ /* 0x000fc800078e02c2 */
[----:B------:R-:W-:Y:S01]  /*bb40*/  IMAD.WIDE R164, R26, 0x4, R164 ;  /* 0x000000041aa47825 */ /* 0x000fe200078e02a4 */
[----:B------:R-:W-:Y:S02]  /*bb50*/  ISETP.NE.U32.AND P4, PT, R234, RZ, PT ;  /* 0x000000ffea00720c */ /* 0x000fe40003f85070 */
[----:B---3--:R-:W-:Y:S02]  /*bb60*/  ISETP.NE.U32.AND P5, PT, R5, RZ, PT ;  /* 0x000000ff0500720c */ /* 0x008fe40003fa5070 */
[----:B------:R-:W3:Y:S09]  /*bb70*/  LDL.LU R5, [R1+0x2e4] ;  /* 0x0002e40001057983 */ /* 0x000ef20000300800 */
        /* <DEDUP_REMOVED lines=13> */
[----:B------:R-:W-:Y:S01]  /*bc50*/  LOP3.LUT P3, RZ, R251, 0x100, RZ, 0xc0, !PT ;  /* 0x00000100fbff7812 */ /* 0x000fe2000786c0ff */
[C---:B------:R-:W-:Y:S02]  /*bc60*/  IMAD.WIDE R196, R26.reuse, 0x4, R196 ;  /* 0x000000041ac47825 */ /* 0x040fe400078e02c4 */
[----:B------:R-:W2:Y:S02]  /*bc70*/  LDL.LU R233, [R1+0x2f0] ;  /* 0x0002f00001e97983 */ /* 0x000ea40000300800 */
[----:B------:R-:W-:Y:S02]  /*bc80*/  IMAD.WIDE R198, R26, 0x4, R198 ;  /* 0x000000041ac67825 */ /* 0x000fe400078e02c6 */
[----:B------:R1:W-:Y:S02]  /*bc90*/  LDGSTS.E [R27+0x46000], desc[UR40][R196.64], P4 ;  /* 0x46000000c41b7fae */ /* 0x0003e4000a1a1028 */
        /* <DEDUP_REMOVED lines=128> */
[----:B------:R-:W2:Y:S04]  /*c4a0*/  LDL.LU R236, [R1+0x2f4] ;  /* 0x0002f40001ec7983 */ /* 0x000ea80000300800 */
[----:B------:R1:W-:Y:S04]  /*c4b0*/  LDGSTS.E [R226+0x1bb00], desc[UR40][R150.64], P3 ;  /* 0x1bb0000096e27fae */ /* 0x0003e800099a1028 */
[----:B------:R-:W2:Y:S04]  /*c4c0*/  LDL.LU R234, [R1+0x2f8] ;  /* 0x0002f80001ea7983 */ /* 0x000ea80000300800 */
[----:B------:R1:W-:Y:S04]  /*c4d0*/  LDGSTS.E [R226+0x1bf00], desc[UR40][R158.64], P3 ;  /* 0x1bf000009ee27fae */ /* 0x0003e800099a1028 */
        /* <DEDUP_REMOVED lines=12> */
[----:B----4-:R-:W-:-:S03]  /*c5a0*/  ISETP.NE.U32.AND P4, PT, R240, RZ, PT ;  /* 0x000000fff000720c */ /* 0x010fc60003f85070 */
[----:B------:R4:W-:Y:S01]  /*c5b0*/  LDGSTS.E [R7+0x48008], desc[UR40][R202.64], P5 ;  /* 0x48008000ca077fae */ /* 0x0009e2000a9a1028 */
[----:B--2---:R-:W-:-:S03]  /*c5c0*/  ISETP.NE.U32.AND P5, PT, R252, RZ, PT ;  /* 0x000000fffc00720c */ /* 0x004fc60003fa5070 */
[----:B------:R-:W2:Y:S04]  /*c5d0*/  LDL.LU R240, [R1+0x304] ;  /* 0x0003040001f07983 */ /* 0x000ea80000300800 */
[----:B------:R-:W4:Y:S01]  /*c5e0*/  LDL.LU R252, [R1+0x308] ;  /* 0x0003080001fc7983 */ /* 0x000f220000300800 */
[----:B------:R-:W-:-:S05]  /*c5f0*/  IMAD.WIDE R168, R26, 0x4, R168 ;  /* 0x000000041aa87825 */ /* 0x000fca00078e02a8 */
[----:B------:R1:W-:Y:S01]  /*c600*/  LDGSTS.E [R7+0x4a000], desc[UR40][R168.64], P4 ;  /* 0x4a000000a8077fae */ /* 0x0003e2000a1a1028 */
[----:B------:R-:W-:-:S03]  /*c610*/  ISETP.NE.U32.AND P4, PT, R6, RZ, PT ;  /* 0x000000ff0600720c */ /* 0x000fc60003f85070 */
[----:B------:R-:W4:Y:S01]  /*c620*/  LDL.LU R6, [R1+0x30c] ;  /* 0x00030c0001067983 */ /* 0x000f220000300800 */
[----:B------:R-:W-:-:S03]  /*c630*/  IMAD.WIDE R170, R26, 0x4, R170 ;  /* 0x000000041aaa7825 */ /* 0x000fc600078e02aa */
[----:B------:R-:W4:Y:S04]  /*c640*/  LDL.LU R244, [R1+0x314] ;  /* 0x0003140001f47983 */ /* 0x000f280000300800 */
[----:B------:R1:W-:Y:S01]  /*c650*/  LDGSTS.E [R7+0x4a008], desc[UR40][R170.64], P5 ;  /* 0x4a008000aa077fae */ /* 0x0003e2000a9a1028 */
[----:B------:R-:W-:-:S03]  /*c660*/  ISETP.NE.U32.AND P5, PT, R233, RZ, PT ;  /* 0x000000ffe900720c */ /* 0x000fc60003fa5070 */
[----:B------:R-:W4:Y:S01]  /*c670*/  LDL.LU R233, [R1+0x318] ;  /* 0x0003180001e97983 */ /* 0x000f220000300800 */
[----:B------:R-:W-:-:S04]  /*c680*/  IMAD.WIDE R204, R26, 0x4, R204 ;  /* 0x000000041acc7825 */ /* 0x000fc800078e02cc */
[C---:B------:R-:W-:Y:S01]  /*c690*/  IMAD.WIDE R206, R26.reuse, 0x4, R206 ;  /* 0x000000041ace7825 */ /* 0x040fe200078e02ce */
[----:B------:R1:W-:Y:S04]  /*c6a0*/  LDGSTS.E [R30+0x48000], desc[UR40][R204.64], P4 ;  /* 0x48000000cc1e7fae */ /* 0x0003e8000a1a1028 */
[----:B------:R1:W-:Y:S01]  /*c6b0*/  LDGSTS.E [R30+0x48008], desc[UR40][R206.64], P5 ;  /* 0x48008000ce1e7fae */ /* 0x0003e2000a9a1028 */
[----:B------:R-:W-:-:S04]  /*c6c0*/  IMAD.WIDE R172, R26, 0x4, R172 ;  /* 0x000000041aac7825 */ /* 0x000fc800078e02ac */
[----:B------:R-:W-:-:S04]  /*c6d0*/  IMAD.WIDE R174, R26, 0x4, R174 ;  /* 0x000000041aae7825 */ /* 0x000fc800078e02ae */
[----:B------:R-:W-:-:S04]  /*c6e0*/  IMAD.WIDE R208, R26, 0x4, R208 ;  /* 0x000000041ad07825 */ /* 0x000fc800078e02d0 */
[----:B------:R-:W-:Y:S01]  /*c6f0*/  IMAD.WIDE R210, R26, 0x4, R210 ;  /* 0x000000041ad27825 */ /* 0x000fe200078e02d2 */
[----:B------:R-:W-:Y:S02]  /*c700*/  ISETP.NE.U32.AND P4, PT, R236, RZ, PT ;  /* 0x000000ffec00720c */ /* 0x000fe40003f85070 */
[----:B------:R-:W-:Y:S02]  /*c710*/  ISETP.NE.U32.AND P5, PT, R234, RZ, PT ;  /* 0x000000ffea00720c */ /* 0x000fe40003fa5070 */
[----:B------:R-:W4:Y:S09]  /*c720*/  LDL.LU R234, [R1+0x31c] ;  /* 0x00031c0001ea7983 */ /* 0x000f320000300800 */
[----:B------:R1:W-:Y:S01]  /*c730*/  LDGSTS.E [R30+0x4a000], desc[UR40][R172.64], P4 ;  /* 0x4a000000ac1e7fae */ /* 0x0003e2000a1a1028 */
[----:B---3--:R-:W-:-:S03]  /*c740*/  ISETP.NE.U32.AND P4, PT, R5, RZ, PT ;  /* 0x000000ff0500720c */ /* 0x008fc60003f85070 */
[----:B------:R3:W-:Y:S01]  /*c750*/  LDGSTS.E [R30+0x4a008], desc[UR40][R174.64], P5 ;  /* 0x4a008000ae1e7fae */ /* 0x0007e2000a9a1028 */
[----:B------:R-:W-:-:S03]  /*c760*/  ISETP.NE.U32.AND P5, PT, R242, RZ, PT ;  /* 0x000000fff200720c */ /* 0x000fc60003fa5070 */
[----:B------:R-:W3:Y:S04]  /*c770*/  LDL.LU R5, [R1+0x320] ;  /* 0x0003200001057983 */ /* 0x000ee80000300800 */
[----:B------:R-:W3:Y:S04]  /*c780*/  LDL.LU R242, [R1+0x324] ;  /* 0x0003240001f27983 */ /* 0x000ee80000300800 */
[----:B------:R1:W-:Y:S04]  /*c790*/  LDGSTS.E [R31+0x48000], desc[UR40][R208.64], P4 ;  /* 0x48000000d01f7fae */ /* 0x0003e8000a1a1028 */
[----:B------:R1:W-:Y:S01]  /*c7a0*/  LDGSTS.E [R31+0x48008], desc[UR40][R210.64], P5 ;  /* 0x48008000d21f7fae */ /* 0x0003e2000a9a1028 */
[----:B--2---:R-:W-:-:S03]  /*c7b0*/  ISETP.NE.U32.AND P4, PT, R240, RZ, PT ;  /* 0x000000fff000720c */ /* 0x004fc60003f85070 */
[----:B------:R-:W2:Y:S01]  /*c7c0*/  LDL.LU R240, [R1+0x328] ;  /* 0x0003280001f07983 */ /* 0x000ea20000300800 */
[----:B----4-:R-:W-:-:S03]  /*c7d0*/  ISETP.NE.U32.AND P5, PT, R252, RZ, PT ;  /* 0x000000fffc00720c */ /* 0x010fc60003fa5070 */
[----:B------:R-:W4:Y:S01]  /*c7e0*/  LDL.LU R252, [R1+0x32c] ;  /* 0x00032c0001fc7983 */ /* 0x000f220000300800 */
[----:B------:R-:W-:-:S05]  /*c7f0*/  IMAD.WIDE R176, R26, 0x4, R176 ;  /* 0x000000041ab07825 */ /* 0x000fca00078e02b0 */
[----:B------:R1:W-:Y:S01]  /*c800*/  LDGSTS.E [R31+0x4a000], desc[UR40][R176.64], P4 ;  /* 0x4a000000b01f7fae */ /* 0x0003e2000a1a1028 */
[----:B------:R-:W-:-:S03]  /*c810*/  ISETP.NE.U32.AND P4, PT, R6, RZ, PT ;  /* 0x000000ff0600720c */ /* 0x000fc60003f85070 */
[----:B------:R-:W4:Y:S04]  /*c820*/  LDL.LU R6, [R1+0x330] ;  /* 0x0003300001067983 */ /* 0x000f280000300800 */
[----:B------:R-:W4:Y:S04]  /*c830*/  LDL.LU R250, [R1+0x334] ;  /* 0x0003340001fa7983 */ /* 0x000f280000300800 */
[----:B------:R-:W4:Y:S04]  /*c840*/  LDL.LU R235, [R1+0x338] ;  /* 0x0003380001eb7983 */ /* 0x000f280000300800 */
        /* <DEDUP_REMOVED lines=11> */
[----:B------:R-:W-:-:S04]  /*c900*/  IMAD.WIDE R180, R26, 0x4, R180 ;  /* 0x000000041ab47825 */ /* 0x000fc800078e02b4 */
[C---:B------:R-:W-:Y:S01]  /*c910*/  IMAD.WIDE R182, R26.reuse, 0x4, R182 ;  /* 0x000000041ab67825 */ /* 0x040fe200078e02b6 */
[----:B------:R1:W-:Y:S03]  /*c920*/  LDGSTS.E [R23+0x4a000], desc[UR40][R180.64], P4 ;  /* 0x4a000000b4177fae */ /* 0x0003e6000a1a1028 */
[----:B------:R-:W-:-:S04]  /*c930*/  IMAD.WIDE R216, R26, 0x4, R216 ;  /* 0x000000041ad87825 */ /* 0x000fc800078e02d8 */
[----:B------:R-:W-:Y:S01]  /*c940*/  IMAD.WIDE R218, R26, 0x4, R218 ;  /* 0x000000041ada7825 */ /* 0x000fe200078e02da */
[----:B------:R-:W-:Y:S02]  /*c950*/  ISETP.NE.U32.AND P5, PT, R234, RZ, PT ;  /* 0x000000ffea00720c */ /* 0x000fe40003fa5070 */
[----:B------:R-:W4:Y:S11]  /*c960*/  LDL.LU R234, [R1+0x348] ;  /* 0x0003480001ea7983 */ /* 0x000f360000300800 */
[----:B------:R1:W-:Y:S01]  /*c970*/  LDGSTS.E [R23+0x4a008], desc[UR40][R182.64], P5 ;  /* 0x4a008000b6177fae */ /* 0x0003e2000a9a1028 */
[----:B---3--:R-:W-:-:S03]  /*c980*/  ISETP.NE.U32.AND P4, PT, R5, RZ, PT ;  /* 0x000000ff0500720c */ /* 0x008fc60003f85070 */
[----:B------:R-:W3:Y:S01]  /*c990*/  LDL.LU R5, [R1+0x34c] ;  /* 0x00034c0001057983 */ /* 0x000ee20000300800 */
[----:B------:R-:W-:-:S03]  /*c9a0*/  ISETP.NE.U32.AND P5, PT, R242, RZ, PT ;  /* 0x000000fff200720c */ /* 0x000fc60003fa5070 */
[----:B------:R-:W3:Y:S06]  /*c9b0*/  LDL.LU R242, [R1+0x350] ;  /* 0x0003500001f27983 */ /* 0x000eec0000300800 */
        /* <DEDUP_REMOVED lines=9> */
[----:B------:R-:W4:Y:S01]  /*ca50*/  LDL.LU R6, [R1+0x360] ;  /* 0x0003600001067983 */ /* 0x000f220000300800 */
[----:B------:R-:W-:-:S05]  /*ca60*/  IMAD.WIDE R186, R26, 0x4, R186 ;  /* 0x000000041aba7825 */ /* 0x000fca00078e02ba */
[----:B------:R1:W-:Y:S01]  /*ca70*/  LDGSTS.E [R25+0x4a008], desc[UR40][R186.64], P5 ;  /* 0x4a008000ba197fae */ /* 0x0003e2000a9a1028 */
[----:B------:R-:W-:Y:S01]  /*ca80*/  ISETP.NE.U32.AND P5, PT, R250, RZ, PT ;  /* 0x000000fffa00720c */ /* 0x000fe20003fa5070 */
[----:B------:R-:W-:-:S04]  /*ca90*/  IMAD.WIDE R220, R26, 0x4, R220 ;  /* 0x000000041adc7825 */ /* 0x000fc800078e02dc */
[----:B------:R-:W-:Y:S01]  /*caa0*/  IMAD.WIDE R222, R26, 0x4, R222 ;  /* 0x000000041ade7825 */ /* 0x000fe200078e02de */
[----:B------:R1:W-:Y:S01]  /*cab0*/  LDGSTS.E [R224+0x48000], desc[UR40][R220.64], P4 ;  /* 0x48000000dce07fae */ /* 0x0003e2000a1a1028 */
[----:B------:R-:W-:-:S06]  /*cac0*/  ISETP.NE.U32.AND P4, PT, R235, RZ, PT ;  /* 0x000000ffeb00720c */ /* 0x000fcc0003f85070 */
[----:B------:R1:W-:Y:S01]  /*cad0*/  LDGSTS.E [R224+0x48008], desc[UR40][R222.64], P5 ;  /* 0x48008000dee07fae */ /* 0x0003e2000a9a1028 */
[----:B------:R-:W-:Y:S01]  /*cae0*/  ISETP.NE.U32.AND P5, PT, R236, RZ, PT ;  /* 0x000000ffec00720c */ /* 0x000fe20003fa5070 */
[----:B------:R-:W-:-:S04]  /*caf0*/  IMAD.WIDE R188, R26, 0x4, R188 ;  /* 0x000000041abc7825 */ /* 0x000fc800078e02bc */
[----:B------:R-:W-:Y:S01]  /*cb00*/  IMAD.WIDE R190, R26, 0x4, R190 ;  /* 0x000000041abe7825 */ /* 0x000fe200078e02be */
[----:B------:R1:W-:Y:S01]  /*cb10*/  LDGSTS.E [R224+0x4a000], desc[UR40][R188.64], P4 ;  /* 0x4a000000bce07fae */ /* 0x0003e2000a1a1028 */
[----:B------:R-:W-:-:S06]  /*cb20*/  ISETP.NE.U32.AND P4, PT, R244, RZ, PT ;  /* 0x000000fff400720c */ /* 0x000fcc0003f85070 */
        /* <DEDUP_REMOVED lines=11> */
[----:B------:R-:W4:Y:S04]  /*cbe0*/  LDL.LU R234, [R1+0x3dc] ;  /* 0x0003dc0001ea7983 */ /* 0x000f280000300800 */
[----:B------:R-:W4:Y:S07]  /*cbf0*/  LDL.LU R236, [R1+0x3e0] ;  /* 0x0003e00001ec7983 */ /* 0x000f2e0000300800 */
        /* <DEDUP_REMOVED lines=11> */
[----:B------:R-:W-:Y:S01]  /*ccb0*/  IMAD.WIDE R166, R26, 0x4, R166 ;  /* 0x000000041aa67825 */ /* 0x000fe200078e02a6 */
[----:B------:R-:W-:-:S04]  /*ccc0*/  LOP3.LUT P2, RZ, R251, 0x200, RZ, 0xc0, !PT ;  /* 0x00000200fbff7812 */ /* 0x000fc8000784c0ff */
[----:B------:R1:W-:Y:S01]  /*ccd0*/  LDGSTS.E [R27+0x48008], desc[UR40][R166.64], P5 ;  /* 0x48008000a61b7fae */ /* 0x0003e2000a9a1028 */
[----:B------:R-:W-:Y:S01]  /*cce0*/  ISETP.NE.U32.AND P5, PT, R6, RZ, PT ;  /* 0x000000ff0600720c */ /* 0x000fe20003fa5070 */
[C---:B------:R-:W-:Y:S02]  /*ccf0*/  IMAD.WIDE R196, R26.reuse, 0x4, R196 ;  /* 0x000000041ac47825 */ /* 0x040fe400078e02c4 */
[----:B------:R-:W2:Y:S02]  /*cd00*/  LDL.LU R6, [R1+0x3fc] ;  /* 0x0003fc0001067983 */ /* 0x000ea40000300800 */
[----:B------:R-:W-:Y:S02]  /*cd10*/  IMAD.WIDE R198, R26, 0x4, R198 ;  /* 0x000000041ac67825 */ /* 0x000fe400078e02c6 */
[----:B------:R1:W-:Y:S02]  /*cd20*/  LDGSTS.E [R27+0x4a000], desc[UR40][R196.64], P4 ;  /* 0x4a000000c41b7fae */ /* 0x0003e4000a1a1028 */
[----:B------:R-:W-:-:S02]  /*cd30*/  IMAD.WIDE R70, R15, 0x4, R70 ;  /* 0x000000040f467825 */ /* 0x000fc400078e0246 */
[----:B------:R-:W2:Y:S02]  /*cd40*/  LDL.LU R244, [R1+0x400] ;  /* 0x0004000001f47983 */ /* 0x000ea40000300800 */
[C---:B------:R-:W-:Y:S02]  /*cd50*/  IMAD.WIDE R62, R15.reuse, 0x4, R62 ;  /* 0x000000040f3e7825 */ /* 0x040fe400078e023e */
[----:B------:R1:W-:Y:S02]  /*cd60*/  LDGSTS.E [R27+0x4a008], desc[UR40][R198.64], P5 ;  /* 0x4a008000c61b7fae */ /* 0x0003e4000a9a1028 */
[C---:B------:R-:W-:Y:S02]  /*cd70*/  IMAD.WIDE R54, R15.reuse, 0x4, R54 ;  /* 0x000000040f367825 */ /* 0x040fe400078e0236 */
[----:B------:R-:W0:Y:S02]  /*cd80*/  LDGDEPBAR ;  /* 0x00000000000079af */ /* 0x000e240000000000 */
        /* <DEDUP_REMOVED lines=124> */
[----:B------:R2:W-:Y:S04]  /*d550*/  LDGSTS.E [R226+0x23f00], desc[UR40][R158.64], P2 ;  /* 0x23f000009ee27fae */ /* 0x0005e800091a1028 */
[----:B------:R-:W0:Y:S01]  /*d560*/  LDGDEPBAR ;  /* 0x00000000000079af */ /* 0x000e220000000000 */
[----:B------:R-:W-:Y:S01]  /*d570*/  ISETP.NE.U32.AND P5, PT, R233, RZ, PT ;  /* 0x000000ffe900720c */ /* 0x000fe20003fa5070 */
[----:B-1----:R-:W-:Y:S01]  /*d580*/  IMAD.WIDE R200, R26, 0x4, R200 ;  /* 0x000000041ac87825 */ /* 0x002fe200078e02c8 */
[----:B------:R-:W-:Y:S01]  /*d590*/  BAR.SYNC.DEFER_BLOCKING 0x0 ;  /* 0x0000000000007b1d */ /* 0x000fe20000010000 */
[----:B------:R-:W-:-:S05]  /*d5a0*/  ISETP.NE.U32.AND P4, PT, R234, RZ, PT ;  /* 0x000000ffea00720c */ /* 0x000fca0003f85070 */
[----:B------:R-:W4:Y:S04]  /*d5b0*/  LDL.LU R233, [R1+0x404] ;  /* 0x0004040001e97983 */ /* 0x000f280000300800 */
[----:B------:R-:W4:Y:S01]  /*d5c0*/  LDL.LU R234, [R1+0x408] ;  /* 0x0004080001ea7983 */ /* 0x000f220000300800 */
[----:B------:R-:W-:-:S03]  /*d5d0*/  IMAD.WIDE R202, R26, 0x4, R202 ;  /* 0x000000041aca7825 */ /* 0x000fc600078e02ca */
[----:B------:R-:W-:Y:S01]  /*d5e0*/  @!PT LDS RZ, [RZ] ;  /* 0x00000000fffff984 */ /* 0x000fe20000000800 */
[----:B------:R-:W-:Y:S01]  /*d5f0*/  @!PT LDS RZ, [RZ] ;  /* 0x00000000fffff984 */ /* 0x000fe20000000800 */
[----:B------:R-:W-:Y:S01]  /*d600*/  @!PT LDS RZ, [RZ] ;  /* 0x00000000fffff984 */ /* 0x000fe20000000800 */
[----:B------:R1:W-:Y:S01]  /*d610*/  LDGSTS.E [R7+0x4c000], desc[UR40][R200.64], P5 ;  /* 0x4c000000c8077fae */ /* 0x0003e2000a9a1028 */
[----:B------:R-:W-:Y:S01]  /*d620*/  ISETP.NE.U32.AND P5, PT, R236, RZ, PT ;  /* 0x000000ffec00720c */ /* 0x000fe20003fa5070 */
[----:B------:R-:W-:Y:S02]  /*d630*/  IMAD.WIDE R168, R26, 0x4, R168 ;  /* 0x000000041aa87825 */ /* 0x000fe400078e02a8 */
[----:B------:R1:W-:Y:S01]  /*d640*/  LDGSTS.E [R7+0x4c008], desc[UR40][R202.64], P4 ;  /* 0x4c008000ca077fae */ /* 0x0003e2000a1a1028 */
[----:B---3--:R-:W-:-:S03]  /*d650*/  ISETP.NE.U32.AND P4, PT, R5, RZ, PT ;  /* 0x000000ff0500720c */ /* 0x008fc60003f85070 */
[----:B------:R-:W3:Y:S06]  /*d660*/  LDL.LU R5, [R1+0x40c] ;  /* 0x00040c0001057983 */ /* 0x000eec0000300800 */
[----:B------:R1:W-:Y:S01]  /*d670*/  LDGSTS.E [R7+0x4e000], desc[UR40][R168.64], P5 ;  /* 0x4e000000a8077fae */ /* 0x0003e2000a9a1028 */
[----:B------:R-:W-:-:S03]  /*d680*/  ISETP.NE.U32.AND P5, PT, R242, RZ, PT ;  /* 0x000000fff200720c */ /* 0x000fc60003fa5070 */
[----:B------:R-:W3:Y:S01]  /*d690*/  LDL.LU R242, [R1+0x414] ;  /* 0x0004140001f27983 */ /* 0x000ee20000300800 */
[----:B------:R-:W-:-:S04]  /*d6a0*/  IMAD.WIDE R170, R26, 0x4, R170 ;  /* 0x000000041aaa7825 */ /* 0x000fc800078e02aa */
[----:B------:R-:W-:Y:S01]  /*d6b0*/  IMAD.WIDE R204, R26, 0x4, R204 ;  /* 0x000000041acc7825 */ /* 0x000fe200078e02cc */
[----:B------:R1:W-:Y:S01]  /*d6c0*/  LDGSTS.E [R7+0x4e008], desc[UR40][R170.64], P4 ;  /* 0x4e008000aa077fae */ /* 0x0003e2000a1a1028 */
[----:B--2---:R-:W-:-:S03]  /*d6d0*/  ISETP.NE.U32.AND P4, PT, R240, RZ, PT ;  /* 0x000000fff000720c */ /* 0x004fc60003f85070 */
[----:B------:R1:W-:Y:S01]  /*d6e0*/  LDGSTS.E [R30+0x4c000], desc[UR40][R204.64], P5 ;  /* 0x4c000000cc1e7fae */ /* 0x0003e2000a9a1028 */
[----:B----4-:R-:W-:-:S03]  /*d6f0*/  ISETP.NE.U32.AND P5, PT, R252, RZ, PT ;  /* 0x000000fffc00720c */ /* 0x010fc60003fa5070 */
[----:B------:R-:W2:Y:S04]  /*d700*/  LDL.LU R240, [R1+0x418] ;  /* 0x0004180001f07983 */ /* 0x000ea80000300800 */
[----:B------:R-:W4:Y:S01]  /*d710*/  LDL.LU R252, [R1+0x41c] ;  /* 0x00041c0001fc7983 */ /* 0x000f220000300800 */
[----:B------:R-:W-:-:S05]  /*d720*/  IMAD.WIDE R206, R26, 0x4, R206 ;  /* 0x000000041ace7825 */ /* 0x000fca00078e02ce */
[----:B------:R1:W-:Y:S01]  /*d730*/  LDGSTS.E [R30+0x4c008], desc[UR40][R206.64], P4 ;  /* 0x4c008000ce1e7fae */ /* 0x0003e2000a1a1028 */
[----:B------:R-:W-:-:S03]  /*d740*/  ISETP.NE.U32.AND P4, PT, R6, RZ, PT ;  /* 0x000000ff0600720c */ /* 0x000fc60003f85070 */
[----:B------:R-:W4:Y:S01]  /*d750*/  LDL.LU R6, [R1+0x420] ;  /* 0x0004200001067983 */ /* 0x000f220000300800 */
[----:B------:R-:W-:-:S03]  /*d760*/  ISETP.NE.U32.AND P0, PT, R248, RZ, PT ;  /* 0x000000fff800720c */ /* 0x000fc60003f05070 */
[----:B------:R-:W4:Y:S04]  /*d770*/  LDL.LU R248, [R1+0x424] ;  /* 0x0004240001f87983 */ /* 0x000f280000300800 */
[----:B------:R-:W4:Y:S04]  /*d780*/  LDL.LU R250, [R1+0x428] ;  /* 0x0004280001fa7983 */ /* 0x000f280000300800 */
        /* <DEDUP_REMOVED lines=15> */
[----:B------:R-:W4:Y:S01]  /*d880*/  LDL.LU R233, [R1+0x440] ;  /* 0x0004400001e97983 */ /* 0x000f220000300800 */
[----:B------:R-:W-:-:S03]  /*d890*/  ISETP.NE.U32.AND P5, PT, R234, RZ, PT ;  /* 0x000000ffea00720c */ /* 0x000fc60003fa5070 */
[----:B------:R-:W4:Y:S07]  /*d8a0*/  LDL.LU R234, [R1+0x434] ;  /* 0x0004340001ea7983 */ /* 0x000f2e0000300800 */
[----:B------:R1:W-:Y:S04]  /*d8b0*/  LDGSTS.E [R31+0x4c008], desc[UR40][R210.64], P4 ;  /* 0x4c008000d21f7fae */ /* 0x0003e8000a1a1028 */
        /* <DEDUP_REMOVED lines=14> */
[----:B------:R-:W2:Y:S01]  /*d9a0*/  LDL.LU R6, [R1+0x43c] ;  /* 0x00043c0001067983 */ /* 0x000ea20000300800 */
        /* <DEDUP_REMOVED lines=16> */
[C---:B------:R-:W-:Y:S01]  /*dab0*/  IMAD.WIDE R220, R26.reuse, 0x4, R220 ;  /* 0x000000041adc7825 */ /* 0x040fe200078e02dc */
[----:B------:R1:W-:Y:S07]  /*dac0*/  LDGSTS.E [R25+0x4e008], desc[UR40][R186.64], P4 ;  /* 0x4e008000ba197fae */ /* 0x0003ee000a1a1028 */
[----:B------:R1:W-:Y:S01]  /*dad0*/  LDGSTS.E [R224+0x4c000], desc[UR40][R220.64], P5 ;  /* 0x4c000000dce07fae */ /* 0x0003e2000a9a1028 */
[----:B------:R-:W-:-:S04]  /*dae0*/  IMAD.WIDE R222, R26, 0x4, R222 ;  /* 0x000000041ade7825 */ /* 0x000fc800078e02de */
[----:B------:R-:W-:-:S04]  /*daf0*/  IMAD.WIDE R188, R26, 0x4, R188 ;  /* 0x000000041abc7825 */ /* 0x000fc800078e02bc */
[----:B------:R-:W-:-:S04]  /*db00*/  IMAD.WIDE R190, R26, 0x4, R190 ;  /* 0x000000041abe7825 */ /* 0x000fc800078e02be */
[----:B------:R-:W-:-:S04]  /*db10*/  IMAD.WIDE R160, R26, 0x4, R160 ;  /* 0x000000041aa07825 */ /* 0x000fc800078e02a0 */
[----:B------:R-:W-:-:S04]  /*db20*/  IMAD.WIDE R162, R26, 0x4, R162 ;  /* 0x000000041aa27825 */ /* 0x000fc800078e02a2 */
[----:B------:R-:W-:Y:S01]  /*db30*/  IMAD.WIDE R192, R26, 0x4, R192 ;  /* 0x000000041ac07825 */ /* 0x000fe200078e02c0 */
[----:B------:R-:W-:Y:S02]  /*db40*/  ISETP.NE.U32.AND P4, PT, R233, RZ, PT ;  /* 0x000000ffe900720c */ /* 0x000fe40003f85070 */
[----:B------:R-:W-:-:S11]  /*db50*/  ISETP.NE.U32.AND P5, PT, R234, RZ, PT ;  /* 0x000000ffea00720c */ /* 0x000fd60003fa5070 */
[----:B------:R1:W-:Y:S04]  /*db60*/  LDGSTS.E [R224+0x4c008], desc[UR40][R222.64], P4 ;  /* 0x4c008000dee07fae */ /* 0x0003e8000a1a1028 */
[----:B------:R1:W-:Y:S01]  /*db70*/  LDGSTS.E [R224+0x4e000], desc[UR40][R188.64], P5 ;  /* 0x4e000000bce07fae */ /* 0x0003e2000a9a1028 */
[----:B---3--:R-:W-:Y:S02]  /*db80*/  ISETP.NE.U32.AND P4, PT, R5, RZ, PT ;  /* 0x000000ff0500720c */ /* 0x008fe40003f85070 */
[----:B------:R-:W-:-:S11]  /*db90*/  ISETP.NE.U32.AND P5, PT, R242, RZ, PT ;  /* 0x000000fff200720c */ /* 0x000fd60003fa5070 */
[----:B------:R1:W-:Y:S04]  /*dba0*/  LDGSTS.E [R224+0x4e008], desc[UR40][R190.64], P4 ;  /* 0x4e008000bee07fae */ /* 0x0003e8000a1a1028 */
[----:B------:R1:W-:Y:S01]  /*dbb0*/  LDGSTS.E [R22+0x4c000], desc[UR40][R160.64], P5 ;  /* 0x4c000000a0167fae */ /* 0x0003e2000a9a1028 */
[----:B----4-:R-:W-:Y:S02]  /*dbc0*/  ISETP.NE.U32.AND P5, PT, R252, RZ, PT ;  /* 0x000000fffc00720c */ /* 0x010fe40003fa5070 */
[----:B------:R-:W-:Y:S02]  /*dbd0*/  ISETP.NE.U32.AND P4, PT, R13, RZ, PT ;  /* 0x000000ff0d00720c */ /* 0x000fe40003f85070 */
[----:B------:R-:W-:Y:S01]  /*dbe0*/  ISETP.NE.U32.AND P6, PT, R249, RZ, PT ;  /* 0x000000fff900720c */ /* 0x000fe20003fc5070 */
[----:B------:R1:W5:Y:S01]  /*dbf0*/  LDL.LU R13, [R1+0x4d0] ;  /* 0x0004d000010d7983 */ /* 0x0003620000300800 */
[----:B--2---:R-:W-:Y:S01]  /*dc00*/  ISETP.NE.U32.AND P2, PT, R240, RZ, PT ;  /* 0x000000fff000720c */ /* 0x004fe20003f45070 */
[----:B------:R-:W-:Y:S01]  /*dc10*/  IMAD.WIDE R194, R26, 0x4, R194 ;  /* 0x000000041ac27825 */ /* 0x000fe200078e02c2 */
[----:B------:R-:W2:Y:S05]  /*dc20*/  LDC R252, c[0x0][0x3a0] ;  /* 0x0000e800fffc7b82 */ /* 0x000eaa0000000800 */
[----:B------:R1:W-:Y:S04]  /*dc30*/  LDGSTS.E [R22+0x4c008], desc[UR40][R162.64], P5 ;  /* 0x4c008000a2167fae */ /* 0x0003e8000a9a1028 */
[----:B------:R1:W-:Y:S01]  /*dc40*/  LDGSTS.E [R22+0x4e000], desc[UR40][R192.64], P0 ;  /* 0x4e000000c0167fae */ /* 0x0003e200081a1028 */
[----:B------:R-:W-:-:S03]  /*dc50*/  ISETP.NE.U32.AND P0, PT, R0, RZ, PT ;  /* 0x000000ff0000720c */ /* 0x000fc60003f05070 */
[----:B------:R1:W5:Y:S01]  /*dc60*/  LDL.LU R0, [R1+0x4cc] ;  /* 0x0004cc0001007983 */ /* 0x0003620000300800 */
[----:B------:R-:W-:Y:S01]  /*dc70*/  ISETP.NE.U32.AND P3, PT, R6, RZ, PT ;  /* 0x000000ff0600720c */ /* 0x000fe20003f65070 */
[C---:B------:R-:W-:Y:S02]  /*dc80*/  IMAD.WIDE R164, R26.reuse, 0x4, R164 ;  /* 0x000000041aa47825 */ /* 0x040fe400078e02a4 */
[----:B------:R1:W-:Y:S02]  /*dc90*/  LDGSTS.E [R22+0x4e008], desc[UR40][R194.64], P6 ;  /* 0x4e008000c2167fae */ /* 0x0003e4000b1a1028 */
[C---:B------:R-:W-:Y:S02]  /*dca0*/  IMAD.WIDE R166, R26.reuse, 0x4, R166 ;  /* 0x000000041aa67825 */ /* 0x040fe400078e02a6 */
[----:B------:R1:W-:Y:S02]  /*dcb0*/  LDGSTS.E [R27+0x4c000], desc[UR40][R164.64], P2 ;  /* 0x4c000000a41b7fae */ /* 0x0003e400091a1028 */
[----:B------:R-:W-:-:S04]  /*dcc0*/  IMAD.WIDE R196, R26, 0x4, R196 ;  /* 0x000000041ac47825 */ /* 0x000fc800078e02c4 */
[----:B------:R-:W-:Y:S01]  /*dcd0*/  IMAD.WIDE R198, R26, 0x4, R198 ;  /* 0x000000041ac67825 */ /* 0x000fe200078e02c6 */
[----:B------:R1:W-:Y:S03]  /*dce0*/  LDGSTS.E [R27+0x4c008], desc[UR40][R166.64], P3 ;  /* 0x4c008000a61b7fae */ /* 0x0003e600099a1028 */
[C---:B------:R-:W-:Y:S01]  /*dcf0*/  IMAD.WIDE R70, R15.reuse, 0x4, R70 ;  /* 0x000000040f467825 */ /* 0x040fe200078e0246 */
[----:B------:R1:W-:Y:S03]  /*dd00*/  LDGSTS.E [R27+0x4e000], desc[UR40][R196.64], P4 ;  /* 0x4e000000c41b7fae */ /* 0x0003e6000a1a1028 */
[C---:B------:R-:W-:Y:S01]  /*dd10*/  IMAD.WIDE R62, R15.reuse, 0x4, R62 ;  /* 0x000000040f3e7825 */ /* 0x040fe200078e023e */
[----:B------:R1:W-:Y:S03]  /*dd20*/  LDGSTS.E [R27+0x4e008], desc[UR40][R198.64], P0 ;  /* 0x4e008000c61b7fae */ /* 0x0003e600081a1028 */
[C---:B------:R-:W-:Y:S01]  /*dd30*/  IMAD.WIDE R54, R15.reuse, 0x4, R54 ;  /* 0x000000040f367825 */ /* 0x040fe200078e0236 */
[----:B------:R-:W0:Y:S03]  /*dd40*/  LDGDEPBAR ;  /* 0x00000000000079af */ /* 0x000e260000000000 */
[C---:B------:R-:W-:Y:S01]  /*dd50*/  IMAD.WIDE R46, R15.reuse, 0x4, R46 ;  /* 0x000000040f2e7825 */ /* 0x040fe200078e022e */
[----:B------:R1:W-:Y:S03]  /*dd60*/  LDGSTS.E [R28+0x28000], desc[UR40][R70.64], P1 ;  /* 0x28000000461c7fae */ /* 0x0003e600089a1028 */
        /* <DEDUP_REMOVED lines=102> */
[----:B------:R-:W-:Y:S01]  /*e3d0*/  IMAD.WIDE R94, R15, 0x4, R94 ;  /* 0x000000040f5e7825 */ /* 0x000fe200078e025e */
[----:B------:R1:W-:Y:S01]  /*e3e0*/  LDGSTS.E [R226+0x29300], desc[UR40][R32.64], P1 ;  /* 0x2930000020e27fae */ /* 0x0003e200089a1028 */
[----:B------:R-:W-:-:S02]  /*e3f0*/  UIADD3 UR9, UPT, UPT, UR8, -0x180, URZ ;  /* 0xfffffe8008097890 */ /* 0x000fc4000fffe0ff */
[C---:B------:R-:W-:Y:S01]  /*e400*/  IMAD.WIDE R102, R15.reuse, 0x4, R102 ;  /* 0x000000040f667825 */ /* 0x040fe200078e0266 */
[----:B------:R-:W-:Y:S01]  /*e410*/  SHF.R.S32.HI R16, RZ, 0x1f, R26 ;  /* 0x0000001fff107819 */ /* 0x000fe2000001141a */
[----:B------:R1:W-:Y:S02]  /*e420*/  LDGSTS.E [R226+0x29700], desc[UR40][R78.64], P1 ;  /* 0x297000004ee27fae */ /* 0x0003e400089a1028 */
[C---:B------:R-:W-:Y:S02]  /*e430*/  IMAD.SHL.U32 R5, R26.reuse, 0x4, RZ ;  /* 0x000000041a057824 */ /* 0x040fe400078e00ff */
[C---:B------:R-:W-:Y:S01]  /*e440*/  IMAD.WIDE R110, R15.reuse, 0x4, R110 ;  /* 0x000000040f6e7825 */ /* 0x040fe200078e026e */
[----:B------:R1:W-:Y:S03]  /*e450*/  LDGSTS.E [R226+0x29b00], desc[UR40][R86.64], P1 ;  /* 0x29b0000056e27fae */ /* 0x0003e600089a1028 */
[C---:B------:R-:W-:Y:S01]  /*e460*/  IMAD.WIDE R118, R15.reuse, 0x4, R118 ;  /* 0x000000040f767825 */ /* 0x040fe200078e0276 */
[----:B------:R1:W-:Y:S03]  /*e470*/  LDGSTS.E [R226+0x29f00], desc[UR40][R94.64], P1 ;  /* 0x29f000005ee27fae */ /* 0x0003e600089a1028 */
[----:B------:R-:W-:Y:S01]  /*e480*/  IMAD.WIDE R126, R15, 0x4, R126 ;  /* 0x000000040f7e7825 */ /* 0x000fe200078e027e */
[----:B------:R1:W-:Y:S01]  /*e490*/  LDGSTS.E [R226+0x2a300], desc[UR40][R102.64], P1 ;  /* 0x2a30000066e27fae */ /* 0x0003e200089a1028 */
[----:B------:R-:W-:-:S02]  /*e4a0*/  SHF.L.U64.HI R6, R26, 0x2, R16 ;  /* 0x000000021a067819 */ /* 0x000fc40000010210 */
[C---:B------:R-:W-:Y:S01]  /*e4b0*/  IMAD.WIDE R134, R15.reuse, 0x4, R134 ;  /* 0x000000040f867825 */ /* 0x040fe200078e0286 */
[----:B------:R-:W-:Y:S01]  /*e4c0*/  IADD3 R18, P2, PT, R200, R5, RZ ;  /* 0x00000005c8127210 */ /* 0x000fe20007f5e0ff */
[----:B------:R1:W-:Y:S02]  /*e4d0*/  LDGSTS.E [R226+0x2a700], desc[UR40][R110.64], P1 ;  /* 0x2a7000006ee27fae */ /* 0x0003e400089a1028 */
[C---:B------:R-:W-:Y:S01]  /*e4e0*/  IMAD.WIDE R142, R15.reuse, 0x4, R142 ;  /* 0x000000040f8e7825 */ /* 0x040fe200078e028e */
[----:B------:R-:W-:Y:S01]  /*e4f0*/  ISETP.GE.AND P5, PT, R2, UR9, PT ;  /* 0x0000000902007c0c */ /* 0x000fe2000bfa6270 */
[----:B------:R1:W-:Y:S02]  /*e500*/  LDGSTS.E [R226+0x2ab00], desc[UR40][R118.64], P1 ;  /* 0x2ab0000076e27fae */ /* 0x0003e400089a1028 */
[----:B------:R-:W-:Y:S02]  /*e510*/  IMAD.WIDE R150, R15, 0x4, R150 ;  /* 0x000000040f967825 */ /* 0x000fe400078e0296 */
[----:B------:R1:W-:Y:S02]  /*e520*/  LDGSTS.E [R226+0x2af00], desc[UR40][R126.64], P1 ;  /* 0x2af000007ee27fae */ /* 0x0003e400089a1028 */
[----:B--2---:R-:W-:-:S02]  /*e530*/  VIADD R252, R252, 0x3f ;  /* 0x0000003ffcfc7836 */ /* 0x004fc40000000000 */
[----:B------:R-:W-:Y:S01]  /*e540*/  IMAD.WIDE R158, R15, 0x4, R158 ;  /* 0x000000040f9e7825 */ /* 0x000fe200078e029e */
[----:B------:R1:W-:Y:S01]  /*e550*/  LDGSTS.E [R226+0x2b300], desc[UR40][R134.64], P1 ;  /* 0x2b30000086e27fae */ /* 0x0003e200089a1028 */
[----:B------:R-:W-:Y:S02]  /*e560*/  SEL R8, RZ, 0x4, P5 ;  /* 0x00000004ff087807 */ /* 0x000fe40002800000 */
[----:B------:R-:W-:Y:S01]  /*e570*/  IMAD.X R19, R201, 0x1, R6, P2 ;  /* 0x00000001c9137824 */ /* 0x000fe200010e0606 */
[----:B------:R1:W-:Y:S01]  /*e580*/  LDGSTS.E [R226+0x2b700], desc[UR40][R142.64], P1 ;  /* 0x2b7000008ee27fae */ /* 0x0003e200089a1028 */
[----:B------:R-:W-:-:S03]  /*e590*/  ISETP.GT.AND P2, PT, R252, 0x1bf, PT ;  /* 0x000001bffc00780c */ /* 0x000fc60003f44270 */
[----:B------:R1:W-:Y:S01]  /*e5a0*/  LDGSTS.E [R226+0x2bb00], desc[UR40][R150.64], P1 ;  /* 0x2bb0000096e27fae */ /* 0x0003e200089a1028 */
[----:B------:R-:W-:-:S03]  /*e5b0*/  LOP3.LUT R240, R2, 0x2, RZ, 0xfc, !PT ;  /* 0x0000000202f07812 */ /* 0x000fc600078efcff */
[----:B------:R1:W-:Y:S01]  /*e5c0*/  LDGSTS.E [R226+0x2bf00], desc[UR40][R158.64], P1 ;  /* 0x2bf000009ee27fae */ /* 0x0003e200089a1028 */
[----:B------:R-:W-:-:S03]  /*e5d0*/  SEL R8, R8, RZ, P2 ;  /* 0x000000ff08087207 */ /* 0x000fc60001000000 */
[----:B------:R-:W0:Y:S01]  /*e5e0*/  LDGDEPBAR ;  /* 0x00000000000079af */ /* 0x000e220000000000 */
[----:B------:R-:W-:Y:S02]  /*e5f0*/  ISETP.GE.AND P0, PT, R240, UR9, PT ;  /* 0x00000009f0007c0c */ /* 0x000fe4000bf06270 */
[----:B------:R-:W-:Y:S02]  /*e600*/  ISETP.NE.U32.AND P3, PT, R8, RZ, PT ;  /* 0x000000ff0800720c */ /* 0x000fe40003f65070 */
[----:B------:R-:W-:Y:S02]  /*e610*/  IADD3 R20, P1, PT, R202, R5, RZ ;  /* 0x00000005ca147210 */ /* 0x000fe40007f3e0ff */
[----:B------:R-:W-:Y:S02]  /*e620*/  SEL R8, RZ, 0x4, P0 ;  /* 0x00000004ff087807 */ /* 0x000fe40000000000 */
[----:B------:R-:W-:Y:S01]  /*e630*/  ISETP.NE.U32.AND P0, PT, RZ, UR6, PT ;  /* 0x00000006ff007c0c */ /* 0x000fe2000bf05070 */
[----:B------:R-:W-:-:S03]  /*e640*/  IMAD.X R21, R203, 0x1, R6, P1 ;  /* 0x00000001cb157824 */ /* 0x000fc600008e0606 */
[----:B------:R-:W-:Y:S02]  /*e650*/  ISETP.LT.OR P1, PT, R252, 0x40, P0 ;  /* 0x00000040fc00780c */ /* 0x000fe40000721670 */
[----:B------:R-:W-:-:S04]  /*e660*/  SEL R8, R8, RZ, P2 ;  /* 0x000000ff08087207 */ /* 0x000fc80001000000 */
[----:B------:R-:W-:Y:S01]  /*e670*/  ISETP.NE.U32.AND P4, PT, R8, RZ, PT ;  /* 0x000000ff0800720c */ /* 0x000fe20003f85070 */
[----:B------:R-:W-:-:S04]  /*e680*/  DEPBAR.LE SB0, 0xa ;  /* 0x000082800000791a */ /* 0x000fc80000000000 */
[----:B------:R-:W-:Y:S06]  /*e690*/  BAR.SYNC.DEFER_BLOCKING 0x0 ;  /* 0x0000000000007b1d */ /* 0x000fec0000010000 */
[----:B-1----:R-:W-:Y:S05]  /*e6a0*/  @P1 BRA `(.L_x_6) ;  /* 0x0000000000d81947 */ /* 0x002fea0003800000 */
[----:B------:R-:W-:Y:S02]  /*e6b0*/  USHF.R.U32.HI UR14, URZ, 0x4, UR11 ;  /* 0x00000004ff0e7899 */ /* 0x000fe4000801160b */
[----:B------:R-:W-:Y:S02]  /*e6c0*/  UIADD3 UR5, UPT, UPT, UR11, 0x38000, URZ ;  /* 0x000380000b057890 */ /* 0x000fe4000fffe0ff */
[----:B------:R-:W-:Y:S02]  /*e6d0*/  USGXT.U32 UR14, UR14, 0xe ;  /* 0x0000000e0e0e789a */ /* 0x000fe40008000000 */
[----:B------:R-:W-:Y:S02]  /*e6e0*/  USHF.R.U32.HI UR5, URZ, 0x4, UR5 ;  /* 0x00000004ff057899 */ /* 0x000fe40008011605 */
[----:B------:R-:W-:Y:S02]  /*e6f0*/  UIADD3 UR48, UP1, UPT, UR14, 0x2, URZ ;  /* 0x000000020e307890 */ /* 0x000fe4000ff3e0ff */
[----:B------:R-:W-:Y:S01]  /*e700*/  USGXT.U32 UR16, UR5, 0xe ;  /* 0x0000000e0510789a */ /* 0x000fe20008000000 */
[----:B------:R-:W-:Y:S01]  /*e710*/  UMOV UR4, URZ ;  /* 0x000000ff00047c82 */ /* 0x000fe20008000000 */
[----:B------:R-:W-:Y:S01]  /*e720*/  UMOV UR6, URZ ;  /* 0x000000ff00067c82 */ /* 0x000fe20008000000 */
[----:B------:R-:W-:-:S02]  /*e730*/  UIADD3.X UR49, UPT, UPT, UR4, 0x40004040, URZ, UP1, !UPT ;  /* 0x4000404004317890 */ /* 0x000fc40008ffe4ff */
[----:B------:R-:W-:Y:S01]  /*e740*/  UIADD3 UR50, UP1, UPT, UR16, 0x2, URZ ;  /* 0x0000000210327890 */ /* 0x000fe2000ff3e0ff */
[----:B------:R-:W-:Y:S01]  /*e750*/  UMOV UR4, UR28 ;  /* 0x0000001c00047c82 */ /* 0x000fe20008000000 */
[----:B------:R-:W-:Y:S02]  /*e760*/  UMOV UR5, URZ ;  /* 0x000000ff00057c82 */ /* 0x000fe40008000000 */
[----:B------:R-:W-:Y:S01]  /*e770*/  UIADD3.X UR51, UPT, UPT, UR6, 0x40004040, URZ, UP1, !UPT ;  /* 0x4000404006337890 */ /* 0x000fe20008ffe4ff */
[----:B------:R-:W-:Y:S01]  /*e780*/  UMOV UR29, UR4 ;  /* 0x00000004001d7c82 */ /* 0x000fe20008000000 */
[----:B------:R-:W-:Y:S02]  /*e790*/  UIADD3.64 UR6, UPT, UPT, UR48, 0x2, URZ ;  /* 0x0000000230067897 */ /* 0x000fe4000fffe0ff */
[----:B------:R-:W-:Y:S02]  /*e7a0*/  UIADD3.64 UR4, UPT, UPT, UR50, 0x2, URZ ;  /* 0x0000000232047897 */ /* 0x000fe4000fffe0ff */
[----:B------:R-:W-:-:S02]  /*e7b0*/  UIADD3.64 UR26, UPT, UPT, UR48, 0x4, URZ ;  /* 0x00000004301a7897 */ /* 0x000fc4000fffe0ff */
[----:B------:R-:W-:Y:S02]  /*e7c0*/  UIADD3.64 UR24, UPT, UPT, UR50, 0x4, URZ ;  /* 0x0000000432187897 */ /* 0x000fe4000fffe0ff */
[----:B------:R-:W-:Y:S02]  /*e7d0*/  UIADD3.64 UR32, UPT, UPT, UR48, 0x3fe, URZ ;  /* 0x000003fe30207897 */ /* 0x000fe4000fffe0ff */
[----:B------:R-:W-:Y:S02]  /*e7e0*/  UIADD3.64 UR30, UPT, UPT, UR50, 0x1fe, URZ ;  /* 0x000001fe321e7897 */ /* 0x000fe4000fffe0ff */
[----:B------:R-:W-:Y:S02]  /*e7f0*/  UIADD3.64 UR36, UPT, UPT, UR48, 0x400, URZ ;  /* 0x0000040030247897 */ /* 0x000fe4000fffe0ff */
[----:B------:R-:W-:Y:S02]  /*e800*/  UIADD3.64 UR34, UPT, UPT, UR50, 0x200, URZ ;  /* 0x0000020032227897 */ /* 0x000fe4000fffe0ff */
[----:B------:R-:W-:-:S02]  /*e810*/  UIADD3.64 UR42, UPT, UPT, UR48, 0x402, URZ ;  /* 0x00000402302a7897 */ /* 0x000fc4000fffe0ff */
[----:B------:R-:W-:Y:S01]  /*e820*/  UIADD3.64 UR38, UPT, UPT, UR50, 0x202, URZ ;  /* 0x0000020232267897 */ /* 0x000fe2000fffe0ff */
[----:B------:R-:W-:Y:S01]  /*e830*/  UMOV UR20, 0x0 ;  /* 0x0000000000147882 */ /* 0x000fe20000000000 */
[----:B------:R-:W-:Y:S01]  /*e840*/  UMOV UR21, 0x4200910 ;  /* 0x0420091000157882 */ /* 0x000fe20000000000 */
[----:B------:R-:W-:Y:S01]  /*e850*/  UIADD3.64 UR46, UPT, UPT, UR48, 0x404, URZ ;  /* 0x00000404302e7897 */ /* 0x000fe2000fffe0ff */
[----:B------:R-:W-:Y:S01]  /*e860*/  UMOV UR15, 0x40004040 ;  /* 0x40004040000f7882 */ /* 0x000fe20000000000 */
[----:B------:R-:W-:Y:S01]  /*e870*/  UIADD3.64 UR44, UPT, UPT, UR50, 0x204, URZ ;  /* 0x00000204322c7897 */ /* 0x000fe2000fffe0ff */
[----:B------:R-:W-:Y:S01]  /*e880*/  UMOV UR17, 0x40004040 ;  /* 0x4000404000117882 */ /* 0x000fe20000000000 */
[----:B------:R-:W-:Y:S01]  /*e890*/  UMOV UR22, 0x0 ;  /* 0x0000000000167882 */ /* 0x000fe20000000000 */
[----:B------:R-:W-:Y:S01]  /*e8a0*/  UMOV UR23, 0x4200910 ;  /* 0x0420091000177882 */ /* 0x000fe20000000000 */
[----:B------:R-:W-:Y:S01]  /*e8b0*/  UMOV UR18, 0x0 ;  /* 0x0000000000127882 */ /* 0x000fe20000000000 */
[----:B------:R-:W-:Y:S01]  /*e8c0*/  UMOV UR19, 0x4200910 ;  /* 0x0420091000137882 */ /* 0x000fe20000000000 */
[----:B------:R1:W-:Y:S01]  /*e8d0*/  UTCHMMA gdesc[UR16], gdesc[UR14], tmem[UR10], tmem[UR20], idesc[UR21], !UPT ;  /* 0x00ff140e100075ea */ /* 0x0003e2000f80000a */
[----:B------:R-:W-:Y:S01]  /*e8e0*/  UMOV UR52, 0x0 ;  /* 0x0000000000347882 */ /* 0x000fe20000000000 */
[----:B------:R-:W-:Y:S01]  /*e8f0*/  UMOV UR53, 0x4200910 ;  /* 0x0420091000357882 */ /* 0x000fe20000000000 */
[----:B------:R1:W-:Y:S01]  /*e900*/  UTCHMMA gdesc[UR50], gdesc[UR48], tmem[UR10], tmem[UR22], idesc[UR23], UPT ;  /* 0x00ff1630320075ea */ /* 0x0003e2000b80000a */
        /* <DEDUP_REMOVED lines=12> */
[----:B------:R1:W-:Y:S01]  /*e9d0*/  UTCHMMA gdesc[UR38], gdesc[UR42], tmem[UR10], tmem[UR58], idesc[UR59], UPT ;  /* 0x00ff3a2a260075ea */ /* 0x0003e2000b80000a */
[----:B------:R1:W-:Y:S01]  /*e9e0*/  UTCHMMA gdesc[UR44], gdesc[UR46], tmem[UR10], tmem[UR60], idesc[UR61], UPT ;  /* 0x00ff3c2e2c0075ea */ /* 0x0003e2000b80000a */
[----:B------:R1:W-:Y:S01]  /*e9f0*/  UTCBAR [UR29], URZ ;  /* 0x000000ff1d0073e9 */ /* 0x0003e200080000ff */
[----:B------:R-:W-:Y:S01]  /*ea00*/  NOP ;  /* 0x0000000000007918 */ /* 0x000fe20000000000 */
.L_x_6:
[----:B------:R-:W-:Y:S01]  /*ea10*/  BAR.SYNC.DEFER_BLOCKING 0x0 ;  /* 0x0000000000007b1d */ /* 0x000fe20000010000 */
[C---:B------:R-:W-:Y:S02]  /*ea20*/  LOP3.LUT R247, R2.reuse, 0x20, RZ, 0xfc, !PT ;  /* 0x0000002002f77812 */ /* 0x040fe400078efcff */
[C---:B------:R-:W-:Y:S02]  /*ea30*/  LOP3.LUT R248, R2.reuse, 0x22, RZ, 0xfc, !PT ;  /* 0x0000002202f87812 */ /* 0x040fe400078efcff */
[----:B------:R-:W-:Y:S01]  /*ea40*/  ISETP.GE.AND P1, PT, R247, UR9, PT ;  /* 0x00000009f7007c0c */ /* 0x000fe2000bf26270 */
[----:B-1----:R-:W-:Y:S01]  /*ea50*/  UMOV UR7, URZ ;  /* 0x000000ff00077c82 */ /* 0x002fe20008000000 */
[C---:B------:R-:W-:Y:S02]  /*ea60*/  LOP3.LUT R200, R2.reuse, 0x4, RZ, 0xfc, !PT ;  /* 0x0000000402c87812 */ /* 0x040fe400078efcff */
[----:B------:R-:W-:Y:S02]  /*ea70*/  SEL R17, RZ, 0x4, P1 ;  /* 0x00000004ff117807 */ /* 0x000fe40000800000 */
[----:B------:R-:W-:-:S02]  /*ea80*/  LOP3.LUT R24, R2, 0x6, RZ, 0xfc, !PT ;  /* 0x0000000602187812 */ /* 0x000fc400078efcff */
[----:B------:R-:W-:Y:S02]  /*ea90*/  SEL R17, R17, RZ, P2 ;  /* 0x000000ff11117207 */ /* 0x000fe40001000000 */
[C---:B------:R-:W-:Y:S02]  /*eaa0*/  LOP3.LUT R249, R2.reuse, 0x24, RZ, 0xfc, !PT ;  /* 0x0000002402f97812 */ /* 0x040fe400078efcff */
[----:B------:R-:W-:Y:S02]  /*eab0*/  ISETP.NE.U32.AND P1, PT, R17, RZ, PT ;  /* 0x000000ff1100720c */ /* 0x000fe40003f25070 */
[C---:B------:R-:W-:Y:S02]  /*eac0*/  LOP3.LUT R250, R2.reuse, 0x26, RZ, 0xfc, !PT ;  /* 0x0000002602fa7812 */ /* 0x040fe400078efcff */
[C---:B------:R-:W-:Y:S02]  /*ead0*/  LOP3.LUT R251, R2.reuse, 0x28, RZ, 0xfc, !PT ;  /* 0x0000002802fb7812 */ /* 0x040fe400078efcff */
[----:B------:R-:W-:Y:S01]  /*eae0*/  LOP3.LUT R233, R2, 0x34, RZ, 0xfc, !PT ;  /* 0x0000003402e97812 */ /* 0x000fe200078efcff */
[----:B------:R-:W-:Y:S01]  /*eaf0*/  @!PT LDS RZ, [RZ] ;  /* 0x00000000fffff984 */ /* 0x000fe20000000800 */
[----:B------:R-:W-:Y:S01]  /*eb00*/  @!PT LDS RZ, [RZ] ;  /* 0x00000000fffff984 */ /* 0x000fe20000000800 */
[----:B------:R-:W-:Y:S01]  /*eb10*/  @!PT LDS RZ, [RZ] ;  /* 0x00000000fffff984 */ /* 0x000fe20000000800 */
[----:B------:R1:W-:Y:S01]  /*eb20*/  LDGSTS.E [R7+0x50000], desc[UR40][R18.64], P3 ;  /* 0x5000000012077fae */ /* 0x0003e200099a1028 */
[----:B------:R-:W-:-:S02]  /*eb30*/  ISETP.GE.AND P3, PT, R248, UR9, PT ;  /* 0x00000009f8007c0c */ /* 0x000fc4000bf66270 */
[C---:B------:R-:W-:Y:S01]  /*eb40*/  LOP3.LUT R234, R2.reuse, 0x36, RZ, 0xfc, !PT ;  /* 0x0000003602ea7812 */ /* 0x040fe200078efcff */
[----:B------:R2:W-:Y:S01]  /*eb50*/  LDGSTS.E [R7+0x50008], desc[UR40][R20.64], P4 ;  /* 0x5000800014077fae */ /* 0x0005e2000a1a1028 */
[----:B------:R-:W-:Y:S02]  /*eb60*/  SEL R8, RZ, 0x4, P3 ;  /* 0x00000004ff087807 */ /* 0x000fe40001800000 */
[----:B------:R-:W-:Y:S02]  /*eb70*/  LOP3.LUT R243, R2, 0x18, RZ, 0xfc, !PT ;  /* 0x0000001802f37812 */ /* 0x000fe400078efcff */
[----:B------:R-:W-:Y:S02]  /*eb80*/  SEL R8, R8, RZ, P2 ;  /* 0x000000ff08087207 */ /* 0x000fe40001000000 */
[----:B------:R-:W-:Y:S02]  /*eb90*/  LOP3.LUT R244, R2, 0x1a, RZ, 0xfc, !PT ;  /* 0x0000001a02f47812 */ /* 0x000fe400078efcff */
[----:B-1----:R-:W-:-:S02]  /*eba0*/  IADD3 R18, P4, PT, R168, R5, RZ ;  /* 0x00000005a8127210 */ /* 0x002fc40007f9e0ff */
[----:B------:R-:W-:Y:S02]  /*ebb0*/  ISETP.NE.U32.AND P3, PT, R8, RZ, PT ;  /* 0x000000ff0800720c */ /* 0x000fe40003f65070 */
[----:B------:R-:W-:Y:S01]  /*ebc0*/  LOP3.LUT R235, R2, 0x38, RZ, 0xfc, !PT ;  /* 0x0000003802eb7812 */ /* 0x000fe200078efcff */
[--C-:B------:R-:W-:Y:S01]  /*ebd0*/  IMAD.X R19, R169, 0x1, R6.reuse, P4 ;  /* 0x00000001a9137824 */ /* 0x100fe200020e0606 */
[----:B--2---:R-:W-:Y:S02]  /*ebe0*/  IADD3 R20, P4, PT, R170, R5, RZ ;  /* 0x00000005aa147210 */ /* 0x004fe40007f9e0ff */
[----:B------:R-:W-:Y:S02]  /*ebf0*/  LOP3.LUT R236, R2, 0x3a, RZ, 0xfc, !PT ;  /* 0x0000003a02ec7812 */ /* 0x000fe400078efcff */
[----:B------:R1:W-:Y:S01]  /*ec00*/  LDGSTS.E [R7+0x52000], desc[UR40][R18.64], P1 ;  /* 0x5200000012077fae */ /* 0x0003e200089a1028 */
[----:B------:R-:W-:Y:S01]  /*ec10*/  ISETP.GE.AND P1, PT, R200, UR9, PT ;  /* 0x00000009c8007c0c */ /* 0x000fe2000bf26270 */
[----:B------:R-:W-:Y:S01]  /*ec20*/  IMAD.X R21, R171, 0x1, R6, P4 ;  /* 0x00000001ab157824 */ /* 0x000fe200020e0606 */
[----:B------:R-:W-:-:S02]  /*ec30*/  LOP3.LUT R200, R2, 0x2a, RZ, 0xfc, !PT ;  /* 0x0000002a02c87812 */ /* 0x000fc400078efcff */
[----:B------:R-:W-:Y:S02]  /*ec40*/  SEL R8, RZ, 0x4, P1 ;  /* 0x00000004ff087807 */ /* 0x000fe40000800000 */
[----:B------:R2:W-:Y:S01]  /*ec50*/  LDGSTS.E [R7+0x52008], desc[UR40][R20.64], P3 ;  /* 0x5200800014077fae */ /* 0x0005e200099a1028 */
[----:B------:R-:W-:Y:S02]  /*ec60*/  ISETP.GE.AND P3, PT, R24, UR9, PT ;  /* 0x0000000918007c0c */ /* 0x000fe4000bf66270 */
[----:B------:R-:W-:Y:S02]  /*ec70*/  SEL R8, R8, RZ, P2 ;  /* 0x000000ff08087207 */ /* 0x000fe40001000000 */
[----:B-1----:R-:W-:Y:S02]  /*ec80*/  IADD3 R18, P4, PT, R204, R5, RZ ;  /* 0x00000005cc127210 */ /* 0x002fe40007f9e0ff */
[----:B------:R-:W-:Y:S02]  /*ec90*/  ISETP.NE.U32.AND P1, PT, R8, RZ, PT ;  /* 0x000000ff0800720c */ /* 0x000fe40003f25070 */
[C---:B------:R-:W-:Y:S01]  /*eca0*/  LOP3.LUT R24, R2.reuse, 0x8, RZ, 0xfc, !PT ;  /* 0x0000000802187812 */ /* 0x040fe200078efcff */
[----:B------:R-:W-:Y:S01]  /*ecb0*/  IMAD.X R19, R205, 0x1, R6, P4 ;  /* 0x00000001cd137824 */ /* 0x000fe200020e0606 */
[----:B------:R-:W-:-:S02]  /*ecc0*/  LOP3.LUT R245, R2, 0x1c, RZ, 0xfc, !PT ;  /* 0x0000001c02f57812 */ /* 0x000fc400078efcff */
[----:B--2---:R-:W-:Y:S02]  /*ecd0*/  SEL R7, RZ, 0x4, P3 ;  /* 0x00000004ff077807 */ /* 0x004fe40001800000 */
[----:B------:R-:W-:Y:S02]  /*ece0*/  IADD3 R20, P4, PT, R206, R5, RZ ;  /* 0x00000005ce147210 */ /* 0x000fe40007f9e0ff */
[----:B------:R-:W-:Y:S02]  /*ecf0*/  SEL R7, R7, RZ, P2 ;  /* 0x000000ff07077207 */ /* 0x000fe40001000000 */
[----:B------:R-:W-:Y:S01]  /*ed00*/  LOP3.LUT R246, R2, 0x1e, RZ, 0xfc, !PT ;  /* 0x0000001e02f67812 */ /* 0x000fe200078efcff */
[----:B------:R1:W-:Y:S01]  /*ed10*/  LDGSTS.E [R30+0x50000], desc[UR40][R18.64], P1 ;  /* 0x50000000121e7fae */ /* 0x0003e200089a1028 */
[----:B------:R-:W-:Y:S01]  /*ed20*/  ISETP.GE.AND P1, PT, R249, UR9, PT ;  /* 0x00000009f9007c0c */ /* 0x000fe2000bf26270 */
[----:B------:R-:W-:Y:S01]  /*ed30*/  IMAD.X R21, R207, 0x1, R6, P4 ;  /* 0x00000001cf157824 */ /* 0x000fe200020e0606 */
[----:B------:R-:W-:-:S02]  /*ed40*/  ISETP.NE.U32.AND P3, PT, R7, RZ, PT ;  /* 0x000000ff0700720c */ /* 0x000fc40003f65070 */
[----:B------:R-:W-:Y:S02]  /*ed50*/  SEL R8, RZ, 0x4, P1 ;  /* 0x00000004ff087807 */ /* 0x000fe40000800000 */
[----:B------:R-:W-:Y:S02]  /*ed60*/  LOP3.LUT R240, R2, 0x3c, RZ, 0xfc, !PT ;  /* 0x0000003c02f07812 */ /* 0x000fe400078efcff */
[----:B------:R-:W-:Y:S02]  /*ed70*/  SEL R8, R8, RZ, P2 ;  /* 0x000000ff08087207 */ /* 0x000fe40001000000 */
[----:B------:R-:W-:Y:S02]  /*ed80*/  LOP3.LUT R241, R2, 0x3e, RZ, 0xfc, !PT ;  /* 0x0000003e02f17812 */ /* 0x000fe400078efcff */
[----:B------:R-:W-:Y:S02]  /*ed90*/  ISETP.NE.U32.AND P1, PT, R8, RZ, PT ;  /* 0x000000ff0800720c */ /* 0x000fe40003f25070 */
[----:B-1----:R-:W-:Y:S01]  /*eda0*/  IADD3 R18, P4, PT, R172, R5, RZ ;  /* 0x00000005ac127210 */ /* 0x002fe20007f9e0ff */
[----:B------:R1:W-:Y:S01]  /*edb0*/  LDGSTS.E [R30+0x50008], desc[UR40][R20.64], P3 ;  /* 0x50008000141e7fae */ /* 0x0003e200099a1028 */
[----:B------:R-:W-:-:S03]  /*edc0*/  ISETP.GE.AND P3, PT, R250, UR9, PT ;  /* 0x00000009fa007c0c */ /* 0x000fc6000bf66270 */
[----:B------:R-:W-:Y:S01]  /*edd0*/  IMAD.X R19, R173, 0x1, R6, P4 ;  /* 0x00000001ad137824 */ /* 0x000fe200020e0606 */
[----:B------:R-:W-:-:S04]  /*ede0*/  SEL R7, RZ, 0x4, P3 ;  /* 0x00000004ff077807 */ /* 0x000fc80001800000 */
[----:B------:R-:W-:Y:S01]  /*edf0*/  SEL R7, R7, RZ, P2 ;  /* 0x000000ff07077207 */ /* 0x000fe20001000000 */
[----:B------:R2:W-:Y:S01]  /*ee00*/  LDGSTS.E [R30+0x52000], desc[UR40][R18.64], P1 ;  /* 0x52000000121e7fae */ /* 0x0005e200089a1028 */
[----:B------:R-:W-:Y:S02]  /*ee10*/  ISETP.GE.AND P1, PT, R24, UR9, PT ;  /* 0x0000000918007c0c */ /* 0x000fe4000bf26270 */
[----:B------:R-:W-:Y:S02]  /*ee20*/  ISETP.NE.U32.AND P3, PT, R7, RZ, PT ;  /* 0x000000ff0700720c */ /* 0x000fe40003f65070 */
[----:B-1----:R-:W-:Y:S02]  /*ee30*/  IADD3 R20, P4, PT, R174, R5, RZ ;  /* 0x00000005ae147210 */ /* 0x002fe40007f9e0ff */
[----:B------:R-:W-:Y:S02]  /*ee40*/  SEL R7, RZ, 0x4, P1 ;  /* 0x00000004ff077807 */ /* 0x000fe40000800000 */
[----:B------:R-:W-:Y:S01]  /*ee50*/  LOP3.LUT R24, R2, 0xa, RZ, 0xfc, !PT ;  /* 0x0000000a02187812 */ /* 0x000fe200078efcff */
[----:B------:R-:W-:Y:S01]  /*ee60*/  IMAD.X R21, R175, 0x1, R6, P4 ;  /* 0x00000001af157824 */ /* 0x000fe200020e0606 */
[----:B------:R-:W-:-:S04]  /*ee70*/  SEL R7, R7, RZ, P2 ;  /* 0x000000ff07077207 */ /* 0x000fc80001000000 */
[----:B------:R-:W-:Y:S01]  /*ee80*/  ISETP.NE.U32.AND P1, PT, R7, RZ, PT ;  /* 0x000000ff0700720c */ /* 0x000fe20003f25070 */
[----:B------:R-:W-:Y:S01]  /*ee90*/  LDGSTS.E [R30+0x52008], desc[UR40][R20.64], P3 ;  /* 0x52008000141e7fae */ /* 0x000fe200099a1028 */
[----:B--2---:R-:W-:-:S05]  /*eea0*/  IADD3 R18, P3, PT, R208, R5, RZ ;  /* 0x00000005d0127210 */ /* 0x004fca0007f7e0ff */
[----:B------:R-:W-:Y:S01]  /*eeb0*/  IMAD.X R19, R209, 0x1, R6, P3 ;  /* 0x00000001d1137824 */ /* 0x000fe200018e0606 */
[----:B------:R-:W-:-:S04]  /*eec0*/  ISETP.GE.AND P3, PT, R251, UR9, PT ;  /* 0x00000009fb007c0c */ /* 0x000fc8000bf66270 */
[----:B------:R-:W-:Y:S01]  /*eed0*/  SEL R7, RZ, 0x4, P3 ;  /* 0x00000004ff077807 */ /* 0x000fe20001800000 */
[----:B------:R1:W-:Y:S01]  /*eee0*/  LDGSTS.E [R31+0x50000], desc[UR40][R18.64], P1 ;  /* 0x50000000121f7fae */ /* 0x0003e200089a1028 */
[----:B------:R-:W-:Y:S02]  /*eef0*/  ISETP.GE.AND P1, PT, R24, UR9, PT ;  /* 0x0000000918007c0c */ /* 0x000fe4000bf26270 */
[----:B------:R-:W-:Y:S02]  /*ef00*/  SEL R7, R7, RZ, P2 ;  /* 0x000000ff07077207 */ /* 0x000fe40001000000 */
[----:B------:R-:W-:Y:S02]  /*ef10*/  SEL R8, RZ, 0x4, P1 ;  /* 0x00000004ff087807 */ /* 0x000fe40000800000 */
[----:B------:R-:W-:Y:S02]  /*ef20*/  ISETP.NE.U32.AND P3, PT, R7, RZ, PT ;  /* 0x000000ff0700720c */ /* 0x000fe40003f65070 */
[----:B------:R-:W-:-:S02]  /*ef30*/  SEL R8, R8, RZ, P2 ;  /* 0x000000ff08087207 */ /* 0x000fc40001000000 */
[----:B------:R-:W-:Y:S02]  /*ef40*/  LOP3.LUT R24, R2, 0xc, RZ, 0xfc, !PT ;  /* 0x0000000c02187812 */ /* 0x000fe400078efcff */
[----:B-1----:R-:W-:Y:S02]  /*ef50*/  IADD3 R18, P4, PT, R210, R5, RZ ;  /* 0x00000005d2127210 */ /* 0x002fe40007f9e0ff */
[----:B------:R-:W-:-:S03]  /*ef60*/  ISETP.NE.U32.AND P1, PT, R8, RZ, PT ;  /* 0x000000ff0800720c */ /* 0x000fc60003f25070 */
[----:B------:R-:W-:Y:S01]  /*ef70*/  IMAD.X R19, R211, 0x1, R6, P4 ;  /* 0x00000001d3137824 */ /* 0x000fe200020e0606 */
[----:B------:R-:W-:-:S05]  /*ef80*/  IADD3 R20, P4, PT, R176, R5, RZ ;  /* 0x00000005b0147210 */ /* 0x000fca0007f9e0ff */
[----:B------:R-:W-:-:S04]  /*ef90*/  IMAD.X R21, R177, 0x1, R6, P4 ;  /* 0x00000001b1157824 */ /* 0x000fc800020e0606 */
[----:B------:R1:W-:Y:S01]  /*efa0*/  LDGSTS.E [R31+0x50008], desc[UR40][R18.64], P1 ;  /* 0x50008000121f7fae */ /* 0x0003e200089a1028 */
[----:B------:R-:W-:Y:S02]  /*efb0*/  ISETP.GE.AND P1, PT, R24, UR9, PT ;  /* 0x0000000918007c0c */ /* 0x000fe4000bf26270 */
[----:B------:R-:W-:Y:S01]  /*efc0*/  LOP3.LUT R24, R2, 0xe, RZ, 0xfc, !PT ;  /* 0x0000000e02187812 */ /* 0x000fe200078efcff */
[----:B------:R2:W-:Y:S01]  /*efd0*/  LDGSTS.E [R31+0x52000], desc[UR40][R20.64], P3 ;  /* 0x52000000141f7fae */ /* 0x0005e200099a1028 */
[----:B------:R-:W-:Y:S02]  /*efe0*/  ISETP.GE.AND P3, PT, R200, UR9, PT ;  /* 0x00000009c8007c0c */ /* 0x000fe4000bf66270 */
[----:B------:R-:W-:Y:S02]  /*eff0*/  SEL R7, RZ, 0x4, P1 ;  /* 0x00000004ff077807 */ /* 0x000fe40000800000 */
[----:B------:R-:W-:Y:S02]  /*f000*/  SEL R8, RZ, 0x4, P3 ;  /* 0x00000004ff087807 */ /* 0x000fe40001800000 */
[----:B------:R-:W-:-:S02]  /*f010*/  SEL R7, R7, RZ, P2 ;  /* 0x000000ff07077207 */ /* 0x000fc40001000000 */
[----:B------:R-:W-:Y:S02]  /*f020*/  SEL R8, R8, RZ, P2 ;  /* 0x000000ff08087207 */ /* 0x000fe40001000000 */
[-C--:B-1----:R-:W-:Y:S02]  /*f030*/  IADD3 R18, P4, PT, R178, R5.reuse, RZ ;  /* 0x00000005b2127210 */ /* 0x082fe40007f9e0ff */
[----:B------:R-:W-:Y:S02]  /*f040*/  ISETP.NE.U32.AND P3, PT, R8, RZ, PT ;  /* 0x000000ff0800720c */ /* 0x000fe40003f65070 */
[----:B------:R-:W-:Y:S01]  /*f050*/  ISETP.NE.U32.AND P1, PT, R7, RZ, PT ;  /* 0x000000ff0700720c */ /* 0x000fe20003f25070 */
[----:B------:R-:W-:Y:S01]  /*f060*/  IMAD.X R19, R179, 0x1, R6, P4 ;  /* 0x00000001b3137824 */ /* 0x000fe200020e0606 */
[----:B--2---:R-:W-:Y:S01]  /*f070*/  IADD3 R20, P4, PT, R212, R5, RZ ;  /* 0x00000005d4147210 */ /* 0x004fe20007f9e0ff */
[----:B------:R-:W-:Y:S01]  /*f080*/  IMAD.SHL.U32 R7, R15, 0x4, RZ ;  /* 0x000000040f077824 */ /* 0x000fe200078e00ff */
[----:B------:R-:W-:-:S02]  /*f090*/  SHF.R.S32.HI R212, RZ, 0x1f, R15 ;  /* 0x0000001fffd47819 */ /* 0x000fc4000001140f */
[----:B------:R-:W-:Y:S01]  /*f0a0*/  LOP3.LUT R200, R2, 0x10, RZ, 0xfc, !PT ;  /* 0x0000001002c87812 */ /* 0x000fe200078efcff */
[----:B------:R-:W-:Y:S01]  /*f0b0*/  IMAD.X R21, R213, 0x1, R6, P4 ;  /* 0x00000001d5157824 */ /* 0x000fe200020e0606 */
[----:B------:R-:W-:Y:S02]  /*f0c0*/  ISETP.GE.AND P4, PT, R24, UR9, PT ;  /* 0x0000000918007c0c */ /* 0x000fe4000bf86270 */
[----:B------:R-:W-:Y:S01]  /*f0d0*/  SHF.L.U64.HI R8, R15, 0x2, R212 ;  /* 0x000000020f087819 */ /* 0x000fe200000102d4 */
[----:B------:R1:W-:Y:S01]  /*f0e0*/  LDGSTS.E [R31+0x52008], desc[UR40][R18.64], P3 ;  /* 0x52008000121f7fae */ /* 0x0003e200099a1028 */
[----:B------:R-:W-:Y:S02]  /*f0f0*/  SEL R17, RZ, 0x4, P4 ;  /* 0x00000004ff117807 */ /* 0x000fe40002000000 */
[----:B------:R-:W-:Y:S01]  /*f100*/  LOP3.LUT R213, R2, 0x32, RZ, 0xfc, !PT ;  /* 0x0000003202d57812 */ /* 0x000fe200078efcff */
[----:B------:R2:W-:Y:S01]  /*f110*/  LDGSTS.E [R23+0x50000], desc[UR40][R20.64], P1 ;  /* 0x5000000014177fae */ /* 0x0005e200089a1028 */
[----:B------:R-:W-:-:S04]  /*f120*/  SEL R17, R17, RZ, P2 ;  /* 0x000000ff11117207 */ /* 0x000fc80001000000 */
[----:B------:R-:W-:Y:S02]  /*f130*/  ISETP.NE.U32.AND P1, PT, R17, RZ, PT ;  /* 0x000000ff1100720c */ /* 0x000fe40003f25070 */
[-C--:B-1----:R-:W-:Y:S02]  /*f140*/  IADD3 R18, P3, PT, R70, R7.reuse, RZ ;  /* 0x0000000746127210 */ /* 0x082fe40007f7e0ff */
[----:B--2---:R-:W-:-:S03]  /*f150*/  IADD3 R20, P4, PT, R62, R7, RZ ;  /* 0x000000073e147210 */ /* 0x004fc60007f9e0ff */
[--C-:B------:R-:W-:Y:S01]  /*f160*/  IMAD.X R19, R71, 0x1, R8.reuse, P3 ;  /* 0x0000000147137824 */ /* 0x100fe200018e0608 */
[-C--:B------:R-:W-:Y:S01]  /*f170*/  IADD3 R30, P3, PT, R54, R7.reuse, RZ ;  /* 0x00000007361e7210 */ /* 0x080fe20007f7e0ff */
[----:B------:R-:W-:Y:S01]  /*f180*/  IMAD.X R21, R63, 0x1, R8, P4 ;  /* 0x000000013f157824 */ /* 0x000fe200020e0608 */
[----:B------:R-:W-:-:S03]  /*f190*/  IADD3 R46, P4, PT, R46, R7, RZ ;  /* 0x000000072e2e7210 */ /* 0x000fc60007f9e0ff */
        /* <DEDUP_REMOVED lines=53> */
[-C--:B------:R-:W-:Y:S02]  /*f4f0*/  IADD3 R112, P3, PT, R136, R7.reuse, RZ ;  /* 0x0000000788707210 */ /* 0x080fe40007f7e0ff */
[-C--:B------:R-:W-:Y:S01]  /*f500*/  IADD3 R128, P5, PT, R152, R7.reuse, RZ ;  /* 0x0000000798807210 */ /* 0x080fe20007fbe0ff */
[--C-:B------:R-:W-:Y:S01]  /*f510*/  IMAD.X R105, R129, 0x1, R8.reuse, P4 ;  /* 0x0000000181697824 */ /* 0x100fe200020e0608 */
[-C--:B------:R-:W-:Y:S01]  /*f520*/  IADD3 R120, P4, PT, R144, R7.reuse, RZ ;  /* 0x0000000790787210 */ /* 0x080fe20007f9e0ff */
[--C-:B------:R-:W-:Y:S01]  /*f530*/  IMAD.X R113, R137, 0x1, R8.reuse, P3 ;  /* 0x0000000189717824 */ /* 0x100fe200018e0608 */
[-C--:B------:R-:W-:Y:S01]  /*f540*/  IADD3 R98, P3, PT, R98, R7.reuse, RZ ;  /* 0x0000000762627210 */ /* 0x080fe20007f7e0ff */
[--C-:B------:R-:W-:Y:S02]  /*f550*/  IMAD.X R129, R153, 0x1, R8.reuse, P5 ;  /* 0x0000000199817824 */ /* 0x100fe400028e0608 */
        /* <DEDUP_REMOVED lines=29> */
[----:B------:R-:W-:Y:S01]  /*f730*/  IADD3 R148, P4, PT, R156, R7, RZ ;  /* 0x000000079c947210 */ /* 0x000fe20007f9e0ff */
[--C-:B------:R-:W-:Y:S01]  /*f740*/  IMAD.X R147, R149, 0x1, R8.reuse, P3 ;  /* 0x0000000195937824 */ /* 0x100fe200018e0608 */
[-C--:B------:R-:W-:Y:S02]  /*f750*/  IADD3 R152, P3, PT, R214, R5.reuse, RZ ;  /* 0x00000005d6987210 */ /* 0x080fe40007f7e0ff */
[-C--:B------:R-:W-:Y:S01]  /*f760*/  IADD3 R156, P5, PT, R182, R5.reuse, RZ ;  /* 0x00000005b69c7210 */ /* 0x080fe20007fbe0ff */
[----:B------:R-:W-:Y:S01]  /*f770*/  IMAD.X R149, R157, 0x1, R8, P4 ;  /* 0x000000019d957824 */ /* 0x000fe200020e0608 */
[-C--:B------:R-:W-:Y:S01]  /*f780*/  IADD3 R154, P4, PT, R180, R5.reuse, RZ ;  /* 0x00000005b49a7210 */ /* 0x080fe20007f9e0ff */
[--C-:B------:R-:W-:Y:S01]  /*f790*/  IMAD.X R153, R215, 0x1, R6.reuse, P3 ;  /* 0x00000001d7997824 */ /* 0x100fe200018e0606 */
[-C--:B------:R-:W-:Y:S01]  /*f7a0*/  IADD3 R168, P3, PT, R216, R5.reuse, RZ ;  /* 0x00000005d8a87210 */ /* 0x080fe20007f7e0ff */
[--C-:B------:R-:W-:Y:S01]  /*f7b0*/  IMAD.X R157, R183, 0x1, R6.reuse, P5 ;  /* 0x00000001b79d7824 */ /* 0x100fe200028e0606 */
[----:B------:R-:W-:Y:S01]  /*f7c0*/  LOP3.LUT R215, R2, 0x2c, RZ, 0xfc, !PT ;  /* 0x0000002c02d77812 */ /* 0x000fe200078efcff */
[--C-:B------:R-:W-:Y:S01]  /*f7d0*/  IMAD.X R155, R181, 0x1, R6.reuse, P4 ;  /* 0x00000001b59b7824 */ /* 0x100fe200020e0606 */
[-C--:B------:R-:W-:Y:S01]  /*f7e0*/  IADD3 R170, P4, PT, R218, R5.reuse, RZ ;  /* 0x00000005daaa7210 */ /* 0x080fe20007f9e0ff */
[--C-:B------:R-:W-:Y:S01]  /*f7f0*/  IMAD.X R169, R217, 0x1, R6.reuse, P3 ;  /* 0x00000001d9a97824 */ /* 0x100fe200018e0606 */
[-C--:B------:R-:W-:Y:S01]  /*f800*/  IADD3 R172, P3, PT, R184, R5.reuse, RZ ;  /* 0x00000005b8ac7210 */ /* 0x080fe20007f7e0ff */
[----:B------:R1:W-:Y:S01]  /*f810*/  LDGSTS.E [R23+0x50008], desc[UR40][R152.64], P1 ;  /* 0x5000800098177fae */ /* 0x0003e200089a1028 */
[----:B------:R-:W-:Y:S01]  /*f820*/  LOP3.LUT R214, R2, 0x2e, RZ, 0xfc, !PT ;  /* 0x0000002e02d67812 */ /* 0x000fe200078efcff */
[--C-:B------:R-:W-:Y:S01]  /*f830*/  IMAD.X R171, R219, 0x1, R6.reuse, P4 ;  /* 0x00000001dbab7824 */ /* 0x100fe200020e0606 */
[-C--:B------:R-:W-:Y:S01]  /*f840*/  IADD3 R174, P4, PT, R186, R5.reuse, RZ ;  /* 0x00000005baae7210 */ /* 0x080fe20007f9e0ff */
[----:B------:R-:W-:Y:S01]  /*f850*/  IMAD.X R173, R185, 0x1, R6, P3 ;  /* 0x00000001b9ad7824 */ /* 0x000fe200018e0606 */
[----:B------:R-:W-:-:S02]  /*f860*/  IADD3 R176, P3, PT, R220, R5, RZ ;  /* 0x00000005dcb07210 */ /* 0x000fc40007f7e0ff */
[-C--:B------:R-:W-:Y:S01]  /*f870*/  IADD3 R186, P5, PT, R194, R5.reuse, RZ ;  /* 0x00000005c2ba7210 */ /* 0x080fe20007fbe0ff */
[--C-:B------:R-:W-:Y:S01]  /*f880*/  IMAD.X R175, R187, 0x1, R6.reuse, P4 ;  /* 0x00000001bbaf7824 */ /* 0x100fe200020e0606 */
[-C--:B------:R-:W-:Y:S01]  /*f890*/  IADD3 R178, P4, PT, R222, R5.reuse, RZ ;  /* 0x00000005deb27210 */ /* 0x080fe20007f9e0ff */
[--C-:B------:R-:W-:Y:S01]  /*f8a0*/  IMAD.X R177, R221, 0x1, R6.reuse, P3 ;  /* 0x00000001ddb17824 */ /* 0x100fe200018e0606 */
[----:B------:R-:W-:Y:S01]  /*f8b0*/  IADD3 R180, P3, PT, R188, R5, RZ ;  /* 0x00000005bcb47210 */ /* 0x000fe20007f7e0ff */
[--C-:B------:R-:W-:Y:S01]  /*f8c0*/  IMAD.X R187, R195, 0x1, R6.reuse, P5 ;  /* 0x00000001c3bb7824 */ /* 0x100fe200028e0606 */
[----:B------:R-:W-:Y:S01]  /*f8d0*/  IADD3 R48, P5, PT, R48, R7, RZ ;  /* 0x0000000730307210 */ /* 0x000fe20007fbe0ff */
[--C-:B------:R-:W-:Y:S01]  /*f8e0*/  IMAD.X R179, R223, 0x1, R6.reuse, P4 ;  /* 0x00000001dfb37824 */ /* 0x100fe200020e0606 */
[-C--:B------:R-:W-:Y:S01]  /*f8f0*/  IADD3 R182, P4, PT, R190, R5.reuse, RZ ;  /* 0x00000005beb67210 */ /* 0x080fe20007f9e0ff */
[----:B------:R-:W-:Y:S01]  /*f900*/  IMAD.X R181, R189, 0x1, R6, P3 ;  /* 0x00000001bdb57824 */ /* 0x000fe200018e0606 */
[-C--:B------:R-:W-:Y:S01]  /*f910*/  IADD3 R160, P3, PT, R160, R5.reuse, RZ ;  /* 0x00000005a0a07210 */ /* 0x080fe20007f7e0ff */
[----:B------:R-:W-:Y:S01]  /*f920*/  IMAD.X R49, R49, 0x1, R8, P5 ;  /* 0x0000000131317824 */ /* 0x000fe200028e0608 */
[----:B------:R-:W-:Y:S01]  /*f930*/  LOP3.LUT R217, R2, 0x30, RZ, 0xfc, !PT ;  /* 0x0000003002d97812 */ /* 0x000fe200078efcff */
[--C-:B------:R-:W-:Y:S01]  /*f940*/  IMAD.X R183, R191, 0x1, R6.reuse, P4 ;  /* 0x00000001bfb77824 */ /* 0x100fe200020e0606 */
[-C--:B------:R-:W-:Y:S01]  /*f950*/  IADD3 R162, P4, PT, R162, R5.reuse, RZ ;  /* 0x00000005a2a27210 */ /* 0x080fe20007f9e0ff */
[----:B------:R-:W-:Y:S01]  /*f960*/  IMAD.X R161, R161, 0x1, R6, P3 ;  /* 0x00000001a1a17824 */ /* 0x000fe200018e0606 */
[----:B------:R-:W-:-:S02]  /*f970*/  IADD3 R184, P3, PT, R192, R5, RZ ;  /* 0x00000005c0b87210 */ /* 0x000fc40007f7e0ff */
[----:B------:R-:W-:Y:S01]  /*f980*/  IADD3 R40, P5, PT, R40, R7, RZ ;  /* 0x0000000728287210 */ /* 0x000fe20007fbe0ff */
[--C-:B------:R-:W-:Y:S01]  /*f990*/  IMAD.X R163, R163, 0x1, R6.reuse, P4 ;  /* 0x00000001a3a37824 */ /* 0x100fe200020e0606 */
[----:B------:R-:W-:Y:S01]  /*f9a0*/  IADD3 R164, P4, PT, R164, R5, RZ ;  /* 0x00000005a4a47210 */ /* 0x000fe20007f9e0ff */
[----:B------:R-:W-:Y:S01]  /*f9b0*/  IMAD.X R185, R193, 0x1, R6, P3 ;  /* 0x00000001c1b97824 */ /* 0x000fe200018e0606 */
[-C--:B------:R-:W-:Y:S01]  /*f9c0*/  IADD3 R56, P3, PT, R56, R7.reuse, RZ ;  /* 0x0000000738387210 */ /* 0x080fe20007f7e0ff */
[----:B------:R-:W-:Y:S01]  /*f9d0*/  IMAD.X R41, R41, 0x1, R8, P5 ;  /* 0x0000000129297824 */ /* 0x000fe200028e0608 */
[----:B------:R-:W-:Y:S01]  /*f9e0*/  IADD3 R78, P5, PT, R78, R7, RZ ;  /* 0x000000074e4e7210 */ /* 0x000fe20007fbe0ff */
[----:B------:R-:W-:Y:S01]  /*f9f0*/  IMAD.X R165, R165, 0x1, R6, P4 ;  /* 0x00000001a5a57824 */ /* 0x000fe200020e0606 */
[----:B------:R-:W-:Y:S01]  /*fa00*/  ISETP.GE.AND P4, PT, R215, UR9, PT ;  /* 0x00000009d7007c0c */ /* 0x000fe2000bf86270 */
[--C-:B------:R-:W-:Y:S01]  /*fa10*/  IMAD.X R57, R57, 0x1, R8.reuse, P3 ;  /* 0x0000000139397824 */ /* 0x100fe200018e0608 */
[----:B------:R-:W-:Y:S01]  /*fa20*/  IADD3 R166, P3, PT, R166, R5, RZ ;  /* 0x00000005a6a67210 */ /* 0x000fe20007f7e0ff */
[----:B------:R-:W-:Y:S01]  /*fa30*/  IMAD.X R79, R79, 0x1, R8, P5 ;  /* 0x000000014f4f7824 */ /* 0x000fe200028e0608 */
[----:B------:R-:W-:-:S02]  /*fa40*/  SEL R17, RZ, 0x4, P4 ;  /* 0x00000004ff117807 */ /* 0x000fc40002000000 */
[-C--:B------:R-:W-:Y:S01]  /*fa50*/  IADD3 R188, P4, PT, R198, R5.reuse, RZ ;  /* 0x00000005c6bc7210 */ /* 0x080fe20007f9e0ff */
[--C-:B------:R-:W-:Y:S01]  /*fa60*/  IMAD.X R167, R167, 0x1, R6.reuse, P3 ;  /* 0x00000001a7a77824 */ /* 0x100fe200018e0606 */
[----:B------:R-:W-:Y:S02]  /*fa70*/  ISETP.GE.AND P3, PT, R214, UR9, PT ;  /* 0x00000009d6007c0c */ /* 0x000fe4000bf66270 */
[----:B------:R-:W-:Y:S01]  /*fa80*/  SEL R17, R17, RZ, P2 ;  /* 0x000000ff11117207 */ /* 0x000fe20001000000 */
[----:B------:R-:W-:Y:S01]  /*fa90*/  IMAD.X R189, R199, 0x1, R6, P4 ;  /* 0x00000001c7bd7824 */ /* 0x000fe200020e0606 */
[----:B------:R-:W-:Y:S02]  /*faa0*/  SEL R24, RZ, 0x4, P3 ;  /* 0x00000004ff187807 */ /* 0x000fe40001800000 */
[----:B------:R-:W-:Y:S02]  /*fab0*/  ISETP.NE.U32.AND P1, PT, R17, RZ, PT ;  /* 0x000000ff1100720c */ /* 0x000fe40003f25070 */
[----:B-1----:R-:W-:-:S02]  /*fac0*/  IADD3 R152, P3, PT, R196, R5, RZ ;  /* 0x00000005c4987210 */ /* 0x002fc40007f7e0ff */
[----:B------:R-:W-:Y:S02]  /*fad0*/  SEL R17, R24, RZ, P2 ;  /* 0x000000ff18117207 */ /* 0x000fe40001000000 */
[-C--:B------:R-:W-:Y:S01]  /*fae0*/  IADD3 R32, P4, PT, R32, R7.reuse, RZ ;  /* 0x0000000720207210 */ /* 0x080fe20007f9e0ff */
[----:B------:R-:W-:Y:S01]  /*faf0*/  IMAD.X R153, R197, 0x1, R6, P3 ;  /* 0x00000001c5997824 */ /* 0x000fe200018e0606 */
[----:B------:R-:W-:Y:S02]  /*fb00*/  ISETP.NE.U32.AND P3, PT, R17, RZ, PT ;  /* 0x000000ff1100720c */ /* 0x000fe40003f65070 */
[----:B------:R-:W-:Y:S01]  /*fb10*/  IADD3 R86, P5, PT, R86, R7, RZ ;  /* 0x0000000756567210 */ /* 0x000fe20007fbe0ff */
[--C-:B------:R-:W-:Y:S01]  /*fb20*/  IMAD.X R33, R33, 0x1, R8.reuse, P4 ;  /* 0x0000000121217824 */ /* 0x100fe200020e0608 */
[----:B------:R-:W-:Y:S01]  /*fb30*/  ISETP.GE.AND P4, PT, R200, UR9, PT ;  /* 0x00000009c8007c0c */ /* 0x000fe2000bf86270 */
[----:B------:R-:W-:Y:S01]  /*fb40*/  LDGSTS.E [R23+0x52000], desc[UR40][R154.64], P1 ;  /* 0x520000009a177fae */ /* 0x000fe200089a1028 */
[----:B------:R-:W-:Y:S01]  /*fb50*/  LOP3.LUT R200, R2, 0x12, RZ, 0xfc, !PT ;  /* 0x0000001202c87812 */ /* 0x000fe200078efcff */
[----:B------:R-:W-:Y:S01]  /*fb60*/  IMAD.X R87, R87, 0x1, R8, P5 ;  /* 0x0000000157577824 */ /* 0x000fe200028e0608 */
[----:B------:R-:W-:-:S02]  /*fb70*/  SEL R17, RZ, 0x4, P4 ;  /* 0x00000004ff117807 */ /* 0x000fc40002000000 */
[----:B------:R-:W-:Y:S02]  /*fb80*/  ISETP.GE.AND P1, PT, R200, UR9, PT ;  /* 0x00000009c8007c0c */ /* 0x000fe4000bf26270 */
[----:B------:R-:W-:Y:S01]  /*fb90*/  SEL R17, R17, RZ, P2 ;  /* 0x000000ff11117207 */ /* 0x000fe20001000000 */
[----:B------:R1:W-:Y:S01]  /*fba0*/  LDGSTS.E [R23+0x52008], desc[UR40][R156.64], P3 ;  /* 0x520080009c177fae */ /* 0x0003e200099a1028 */
[----:B------:R-:W-:Y:S02]  /*fbb0*/  SEL R24, RZ, 0x4, P1 ;  /* 0x00000004ff187807 */ /* 0x000fe40000800000 */
[----:B------:R-:W-:Y:S02]  /*fbc0*/  ISETP.GE.AND P3, PT, R213, UR9, PT ;  /* 0x00000009d5007c0c */ /* 0x000fe4000bf66270 */
[----:B------:R-:W-:Y:S02]  /*fbd0*/  SEL R24, R24, RZ, P2 ;  /* 0x000000ff18187207 */ /* 0x000fe40001000000 */
[----:B------:R-:W-:-:S02]  /*fbe0*/  ISETP.GE.AND P1, PT, R217, UR9, PT ;  /* 0x00000009d9007c0c */ /* 0x000fc4000bf26270 */
[----:B------:R-:W-:Y:S02]  /*fbf0*/  ISETP.NE.U32.AND P4, PT, R17, RZ, PT ;  /* 0x000000ff1100720c */ /* 0x000fe40003f85070 */
[----:B------:R-:W-:Y:S02]  /*fc00*/  SEL R17, RZ, 0x4, P3 ;  /* 0x00000004ff117807 */ /* 0x000fe40001800000 */
[----:B------:R-:W-:Y:S02]  /*fc10*/  ISETP.NE.U32.AND P3, PT, R24, RZ, PT ;  /* 0x000000ff1800720c */ /* 0x000fe40003f65070 */
[----:B-1----:R-:W-:Y:S02]  /*fc20*/  SEL R23, RZ, 0x4, P1 ;  /* 0x00000004ff177807 */ /* 0x002fe40000800000 */
[----:B------:R-:W-:Y:S02]  /*fc30*/  IADD3 R94, P1, PT, R94, R7, RZ ;  /* 0x000000075e5e7210 */ /* 0x000fe40007f3e0ff */
[----:B------:R-:W-:-:S02]  /*fc40*/  SEL R23, R23, RZ, P2 ;  /* 0x000000ff17177207 */ /* 0x000fc40001000000 */
[----:B------:R-:W-:Y:S01]  /*fc50*/  LOP3.LUT R200, R2, 0x14, RZ, 0xfc, !PT ;  /* 0x0000001402c87812 */ /* 0x000fe200078efcff */
[----:B------:R-:W-:Y:S01]  /*fc60*/  IMAD.X R95, R95, 0x1, R8, P1 ;  /* 0x000000015f5f7824 */ /* 0x000fe200008e0608 */
[----:B------:R-:W-:Y:S01]  /*fc70*/  ISETP.NE.U32.AND P1, PT, R23, RZ, PT ;  /* 0x000000ff1700720c */ /* 0x000fe20003f25070 */
[----:B------:R-:W-:Y:S01]  /*fc80*/  LDGSTS.E [R25+0x50000], desc[UR40][R168.64], P4 ;  /* 0x50000000a8197fae */ /* 0x000fe2000a1a1028 */
[----:B------:R-:W-:Y:S02]  /*fc90*/  SEL R17, R17, RZ, P2 ;  /* 0x000000ff11117207 */ /* 0x000fe40001000000 */
[----:B------:R-:W-:Y:S01]  /*fca0*/  ISETP.GE.AND P4, PT, R200, UR9, PT ;  /* 0x00000009c8007c0c */ /* 0x000fe2000bf86270 */
[----:B------:R-:W-:Y:S01]  /*fcb0*/  LDGSTS.E [R25+0x50008], desc[UR40][R170.64], P3 ;  /* 0x50008000aa197fae */ /* 0x000fe200099a1028 */
[----:B------:R-:W-:Y:S02]  /*fcc0*/  LOP3.LUT R200, R2, 0x16, RZ, 0xfc, !PT ;  /* 0x0000001602c87812 */ /* 0x000fe400078efcff */
[----:B------:R-:W-:-:S02]  /*fcd0*/  ISETP.NE.U32.AND P3, PT, R17, RZ, PT ;  /* 0x000000ff1100720c */ /* 0x000fc40003f65070 */
[----:B------:R-:W-:Y:S02]  /*fce0*/  SEL R17, RZ, 0x4, P4 ;  /* 0x00000004ff117807 */ /* 0x000fe40002000000 */
[----:B------:R-:W-:Y:S01]  /*fcf0*/  ISETP.GE.AND P4, PT, R200, UR9, PT ;  /* 0x00000009c8007c0c */ /* 0x000fe2000bf86270 */
[----:B------:R-:W-:Y:S01]  /*fd00*/  LDGSTS.E [R25+0x52000], desc[UR40][R172.64], P1 ;  /* 0x52000000ac197fae */ /* 0x000fe200089a1028 */
[-C--:B------:R-:W-:Y:S02]  /*fd10*/  IADD3 R102, P5, PT, R102, R7.reuse, RZ ;  /* 0x0000000766667210 */ /* 0x080fe40007fbe0ff */
[----:B------:R-:W-:Y:S01]  /*fd20*/  SEL R17, R17, RZ, P2 ;  /* 0x000000ff11117207 */ /* 0x000fe20001000000 */
[----:B------:R-:W1:Y:S01]  /*fd30*/  S2R R200, SR_TID.X ;  /* 0x0000000000c87919 */ /* 0x000e620000002100 */
[----:B------:R-:W-:Y:S01]  /*fd40*/  SEL R23, RZ, 0x4, P4 ;  /* 0x00000004ff177807 */ /* 0x000fe20002000000 */
[----:B------:R-:W-:Y:S01]  /*fd50*/  IMAD.X R103, R103, 0x1, R8, P5 ;  /* 0x0000000167677824 */ /* 0x000fe200028e0608 */
[----:B------:R-:W-:Y:S01]  /*fd60*/  IADD3 R110, P5, PT, R110, R7, RZ ;  /* 0x000000076e6e7210 */ /* 0x000fe20007fbe0ff */
[----:B------:R2:W-:Y:S01]  /*fd70*/  LDGSTS.E [R25+0x52008], desc[UR40][R174.64], P3 ;  /* 0x52008000ae197fae */ /* 0x0005e200099a1028 */
[----:B------:R-:W-:-:S02]  /*fd80*/  ISETP.GE.AND P1, PT, R233, UR9, PT ;  /* 0x00000009e9007c0c */ /* 0x000fc4000bf26270 */
[----:B------:R-:W-:Y:S01]  /*fd90*/  ISETP.NE.U32.AND P4, PT, R17, RZ, PT ;  /* 0x000000ff1100720c */ /* 0x000fe20003f85070 */
[----:B------:R-:W-:Y:S01]  /*fda0*/  IMAD.X R111, R111, 0x1, R8, P5 ;  /* 0x000000016f6f7824 */ /* 0x000fe200028e0608 */
[----:B------:R-:W-:Y:S02]  /*fdb0*/  SEL R17, R23, RZ, P2 ;  /* 0x000000ff17117207 */ /* 0x000fe40001000000 */
[----:B------:R-:W-:Y:S02]  /*fdc0*/  SEL R23, RZ, 0x4, P1 ;  /* 0x00000004ff177807 */ /* 0x000fe40000800000 */
[----:B------:R-:W-:Y:S02]  /*fdd0*/  ISETP.NE.U32.AND P1, PT, R17, RZ, PT ;  /* 0x000000ff1100720c */ /* 0x000fe40003f25070 */
[----:B------:R-:W-:Y:S02]  /*fde0*/  IADD3 R118, P5, PT, R118, R7, RZ ;  /* 0x0000000776767210 */ /* 0x000fe40007fbe0ff */
[----:B------:R-:W-:-:S03]  /*fdf0*/  SEL R23, R23, RZ, P2 ;  /* 0x000000ff17177207 */ /* 0x000fc60001000000 */
[----:B------:R-:W-:Y:S01]  /*fe00*/  IMAD.X R119, R119, 0x1, R8, P5 ;  /* 0x0000000177777824 */ /* 0x000fe200028e0608 */
[----:B------:R-:W-:Y:S01]  /*fe10*/  ISETP.GE.AND P5, PT, R234, UR9, PT ;  /* 0x00000009ea007c0c */ /* 0x000fe2000bfa6270 */
[----:B------:R-:W-:Y:S01]  /*fe20*/  LDGSTS.E [R224+0x50000], desc[UR40][R176.64], P4 ;  /* 0x50000000b0e07fae */ /* 0x000fe2000a1a1028 */
[----:B------:R-:W-:Y:S02]  /*fe30*/  ISETP.NE.U32.AND P3, PT, R23, RZ, PT ;  /* 0x000000ff1700720c */ /* 0x000fe40003f65070 */
[----:B------:R-:W-:Y:S01]  /*fe40*/  SEL R17, RZ, 0x4, P5 ;  /* 0x00000004ff117807 */ /* 0x000fe20002800000 */
[----:B------:R-:W-:Y:S01]  /*fe50*/  LDGSTS.E [R224+0x50008], desc[UR40][R178.64], P1 ;  /* 0x50008000b2e07fae */ /* 0x000fe200089a1028 */
[----:B------:R-:W-:Y:S02]  /*fe60*/  ISETP.GE.AND P1, PT, R243, UR9, PT ;  /* 0x00000009f3007c0c */ /* 0x000fe4000bf26270 */
[----:B------:R-:W-:Y:S02]  /*fe70*/  SEL R17, R17, RZ, P2 ;  /* 0x000000ff11117207 */ /* 0x000fe40001000000 */
[----:B------:R-:W-:-:S02]  /*fe80*/  ISETP.GE.AND P4, PT, R244, UR9, PT ;  /* 0x00000009f4007c0c */ /* 0x000fc4000bf86270 */
[----:B------:R-:W-:Y:S02]  /*fe90*/  SEL R23, RZ, 0x4, P1 ;  /* 0x00000004ff177807 */ /* 0x000fe40000800000 */
[----:B------:R-:W-:Y:S01]  /*fea0*/  ISETP.NE.U32.AND P1, PT, R17, RZ, PT ;  /* 0x000000ff1100720c */ /* 0x000fe20003f25070 */
[----:B------:R-:W-:Y:S01]  /*feb0*/  LDGSTS.E [R224+0x52000], desc[UR40][R180.64], P3 ;  /* 0x52000000b4e07fae */ /* 0x000fe200099a1028 */
[----:B------:R-:W-:Y:S02]  /*fec0*/  SEL R17, RZ, 0x4, P4 ;  /* 0x00000004ff117807 */ /* 0x000fe40002000000 */
[----:B------:R-:W-:Y:S02]  /*fed0*/  IADD3 R24, P5, PT, R126, R7, RZ ;  /* 0x000000077e187210 */ /* 0x000fe40007fbe0ff */
[----:B------:R-:W-:Y:S02]  /*fee0*/  ISETP.GE.AND P4, PT, R235, UR9, PT ;  /* 0x00000009eb007c0c */ /* 0x000fe4000bf86270 */
[----:B------:R-:W-:Y:S01]  /*fef0*/  SEL R23, R23, RZ, P2 ;  /* 0x000000ff17177207 */ /* 0x000fe20001000000 */
[----:B--2---:R-:W-:Y:S01]  /*ff00*/  IMAD.X R25, R127, 0x1, R8, P5 ;  /* 0x000000017f197824 */ /* 0x004fe200028e0608 */
[----:B------:R-:W-:-:S02]  /*ff10*/  SEL R17, R17, RZ, P2 ;  /* 0x000000ff11117207 */ /* 0x000fc40001000000 */
[----:B------:R-:W-:Y:S01]  /*ff20*/  SEL R127, RZ, 0x4, P4 ;  /* 0x00000004ff7f7807 */ /* 0x000fe20002000000 */
[----:B------:R-:W-:Y:S01]  /*ff30*/  LDGSTS.E [R224+0x52008], desc[UR40][R182.64], P1 ;  /* 0x52008000b6e07fae */ /* 0x000fe200089a1028 */
[----:B------:R-:W-:Y:S02]  /*ff40*/  ISETP.NE.U32.AND P3, PT, R23, RZ, PT ;  /* 0x000000ff1700720c */ /* 0x000fe40003f65070 */
[----:B------:R-:W-:Y:S02]  /*ff50*/  ISETP.NE.U32.AND P4, PT, R17, RZ, PT ;  /* 0x000000ff1100720c */ /* 0x000fe40003f85070 */
[----:B------:R-:W-:Y:S02]  /*ff60*/  SEL R17, R127, RZ, P2 ;  /* 0x000000ff7f117207 */ /* 0x000fe40001000000 */
[----:B------:R-:W-:Y:S02]  /*ff70*/  IADD3 R126, P5, PT, R134, R7, RZ ;  /* 0x00000007867e7210 */ /* 0x000fe40007fbe0ff */
[----:B------:R-:W-:-:S02]  /*ff80*/  ISETP.NE.U32.AND P1, PT, R17, RZ, PT ;  /* 0x000000ff1100720c */ /* 0x000fc40003f25070 */
[----:B-1----:R-:W-:Y:S01]  /*ff90*/  LOP3.LUT R200, R200, 0x3f, RZ, 0xc0, !PT ;  /* 0x0000003fc8c87812 */ /* 0x002fe200078ec0ff */
[----:B------:R-:W-:Y:S01]  /*ffa0*/  IMAD.X R127, R135, 0x1, R8, P5 ;  /* 0x00000001877f7824 */ /* 0x000fe200028e0608 */
[----:B------:R-:W-:Y:S01]  /*ffb0*/  IADD3 R134, P5, PT, R142, R7, RZ ;  /* 0x000000078e867210 */ /* 0x000fe20007fbe0ff */
[----:B------:R-:W-:Y:S01]  /*ffc0*/  LDGSTS.E [R22+0x50000], desc[UR40][R160.64], P3 ;  /* 0x50000000a0167fae */ /* 0x000fe200099a1028 */
[----:B------:R-:W-:-:S03]  /*ffd0*/  ISETP.GE.AND P3, PT, R245, UR9, PT ;  /* 0x00000009f5007c0c */ /* 0x000fc6000bf66270 */
[----:B------:R-:W-:Y:S01]  /*ffe0*/  LDGSTS.E [R22+0x50008], desc[UR40][R162.64], P4 ;  /* 0x50008000a2167fae */ /* 0x000fe2000a1a1028 */
[----:B------:R-:W-:Y:S01]  /*fff0*/  ISETP.GE.AND P4, PT, R236, UR9, PT ;  /* 0x00000009ec007c0c */ /* 0x000fe2000bf86270 */
[----:B------:R-:W-:Y:S01]  /*10000*/  IMAD.X R135, R143, 0x1, R8, P5 ;  /* 0x000000018f877824 */ /* 0x000fe200028e0608 */
[----:B------:R-:W-:Y:S01]  /*10010*/  SEL R17, RZ, 0x4, P3 ;  /* 0x00000004ff117807 */ /* 0x000fe20001800000 */
[----:B------:R-:W-:Y:S01]  /*10020*/  LDGSTS.E [R22+0x52000], desc[UR40][R184.64], P1 ;  /* 0x52000000b8167fae */ /* 0x000fe200089a1028 */
[----:B------:R-:W-:Y:S02]  /*10030*/  SEL R23, RZ, 0x4, P4 ;  /* 0x00000004ff177807 */ /* 0x000fe40002000000 */
[----:B------:R-:W-:Y:S02]  /*10040*/  ISETP.GE.AND P1, PT, R246, UR9, PT ;  /* 0x00000009f6007c0c */ /* 0x000fe4000bf26270 */
[----:B------:R-:W-:Y:S02]  /*10050*/  SEL R23, R23, RZ, P2 ;  /* 0x000000ff17177207 */ /* 0x000fe40001000000 */
[----:B------:R-:W-:-:S02]  /*10060*/  ISETP.GE.AND P5, PT, R240, UR9, PT ;  /* 0x00000009f0007c0c */ /* 0x000fc4000bfa6270 */
[----:B------:R-:W-:Y:S02]  /*10070*/  SEL R17, R17, RZ, P2 ;  /* 0x000000ff11117207 */ /* 0x000fe40001000000 */
[----:B------:R-:W-:Y:S02]  /*10080*/  ISETP.GE.AND P3, PT, R241, UR9, PT ;  /* 0x00000009f1007c0c */ /* 0x000fe4000bf66270 */
[----:B------:R-:W-:Y:S02]  /*10090*/  ISETP.NE.U32.AND P4, PT, R23, RZ, PT ;  /* 0x000000ff1700720c */ /* 0x000fe40003f85070 */
[----:B------:R-:W-:Y:S02]  /*100a0*/  SEL R143, RZ, 0x4, P1 ;  /* 0x00000004ff8f7807 */ /* 0x000fe40000800000 */
[----:B------:R-:W-:Y:S02]  /*100b0*/  SEL R23, RZ, 0x4, P5 ;  /* 0x00000004ff177807 */ /* 0x000fe40002800000 */
[----:B------:R-:W-:-:S02]  /*100c0*/  ISETP.NE.U32.AND P1, PT, R17, RZ, PT ;  /* 0x000000ff1100720c */ /* 0x000fc40003f25070 */
[----:B------:R-:W-:Y:S02]  /*100d0*/  IADD3 R142, P5, PT, R150, R7, RZ ;  /* 0x00000007968e7210 */ /* 0x000fe40007fbe0ff */
[----:B------:R-:W-:Y:S02]  /*100e0*/  SEL R17, RZ, 0x4, P3 ;  /* 0x00000004ff117807 */ /* 0x000fe40001800000 */
[----:B------:R-:W-:Y:S01]  /*100f0*/  ISETP.GE.AND P3, PT, R200, UR9, PT ;  /* 0x00000009c8007c0c */ /* 0x000fe2000bf66270 */
[----:B------:R1:W-:Y:S01]  /*10100*/  LDGSTS.E [R22+0x52008], desc[UR40][R186.64], P4 ;  /* 0x52008000ba167fae */ /* 0x0003e2000a1a1028 */
[----:B------:R-:W-:Y:S01]  /*10110*/  SEL R150, R143, RZ, P2 ;  /* 0x000000ff8f967207 */ /* 0x000fe20001000000 */
[----:B------:R-:W-:Y:S01]  /*10120*/  IMAD.X R143, R151, 0x1, R8, P5 ;  /* 0x00000001978f7824 */ /* 0x000fe200028e0608 */
[----:B------:R-:W-:Y:S02]  /*10130*/  SEL R151, RZ, 0x4, P3 ;  /* 0x00000004ff977807 */ /* 0x000fe40001800000 */
[----:B------:R-:W-:Y:S01]  /*10140*/  SEL R23, R23, RZ, P2 ;  /* 0x000000ff17177207 */ /* 0x000fe20001000000 */
[----:B------:R2:W-:Y:S01]  /*10150*/  LDGSTS.E [R27+0x50000], desc[UR40][R164.64], P1 ;  /* 0x50000000a41b7fae */ /* 0x0005e200089a1028 */
[----:B------:R-:W-:-:S02]  /*10160*/  SEL R17, R17, RZ, P2 ;  /* 0x000000ff11117207 */ /* 0x000fc40001000000 */
[----:B------:R-:W-:Y:S02]  /*10170*/  ISETP.NE.U32.AND P3, PT, R150, RZ, PT ;  /* 0x000000ff9600720c */ /* 0x000fe40003f65070 */
[----:B------:R-:W-:Y:S02]  /*10180*/  SEL R151, R151, RZ, P2 ;  /* 0x000000ff97977207 */ /* 0x000fe40001000000 */
[----:B------:R-:W-:Y:S02]  /*10190*/  ISETP.NE.U32.AND P4, PT, R23, RZ, PT ;  /* 0x000000ff1700720c */ /* 0x000fe40003f85070 */
[----:B------:R-:W-:Y:S02]  /*101a0*/  ISETP.NE.U32.AND P2, PT, R17, RZ, PT ;  /* 0x000000ff1100720c */ /* 0x000fe40003f45070 */
[----:B------:R-:W-:Y:S02]  /*101b0*/  ISETP.NE.U32.AND P1, PT, R151, RZ, PT ;  /* 0x000000ff9700720c */ /* 0x000fe40003f25070 */
[----:B-1----:R-:W-:-:S03]  /*101c0*/  IADD3 R22, P5, PT, R158, R7, RZ ;  /* 0x000000079e167210 */ /* 0x002fc60007fbe0ff */
[----:B------:R2:W-:Y:S02]  /*101d0*/  LDGSTS.E [R27+0x50008], desc[UR40][R166.64], P3 ;  /* 0x50008000a61b7fae */ /* 0x0005e400099a1028 */
[----:B------:R-:W-:Y:S02]  /*101e0*/  IMAD.X R23, R159, 0x1, R8, P5 ;  /* 0x000000019f177824 */ /* 0x000fe400028e0608 */
[----:B------:R2:W-:Y:S04]  /*101f0*/  LDGSTS.E [R27+0x52000], desc[UR40][R152.64], P4 ;  /* 0x52000000981b7fae */ /* 0x0005e8000a1a1028 */
[----:B------:R2:W-:Y:S01]  /*10200*/  LDGSTS.E [R27+0x52008], desc[UR40][R188.64], P2 ;  /* 0x52008000bc1b7fae */ /* 0x0005e200091a1028 */
[----:B------:R-:W-:-:S03]  /*10210*/  ISETP.GE.AND P2, PT, R252, 0x80, PT ;  /* 0x00000080fc00780c */ /* 0x000fc60003f46270 */
[----:B------:R-:W0:Y:S04]  /*10220*/  LDGDEPBAR ;  /* 0x00000000000079af */ /* 0x000e280000000000 */
        /* <DEDUP_REMOVED lines=64> */
[----:B------:R-:W-:-:S03]  /*10630*/  ISETP.GE.AND P1, PT, R252, 0x40, PT ;  /* 0x00000040fc00780c */ /* 0x000fc60003f26270 */
[----:B------:R-:W0:Y:S01]  /*10640*/  LDGDEPBAR ;  /* 0x00000000000079af */ /* 0x000e220000000000 */
[----:B------:R-:W-:Y:S09]  /*10650*/  @!P2 BRA `(.L_x_7) ;  /* 0x0000004000d0a947 */ /* 0x000ff20003800000 */
[----:B------:R-:W3:Y:S04]  /*10660*/  LDL.LU R204, [R1+0x70] ;  /* 0x0000700001cc7983 */ /* 0x000ee80000300800 */
[----:B------:R-:W4:Y:S04]  /*10670*/  LDL.LU R242, [R1+0x74] ;  /* 0x0000740001f27983 */ /* 0x000f280000300800 */
[----:B--2---:R-:W2:Y:S04]  /*10680*/  LDL.LU R202, [R1+0x78] ;  /* 0x0000780001ca7983 */ /* 0x004ea80000300800 */
[----:B------:R-:W2:Y:S04]  /*10690*/  LDL.LU R200, [R1+0x7c] ;  /* 0x00007c0001c87983 */ /* 0x000ea80000300800 */
[----:B------:R-:W2:Y:S04]  /*106a0*/  LDL.LU R223, [R1+0x80] ;  /* 0x0000800001df7983 */ /* 0x000ea80000300800 */
[----:B------:R-:W2:Y:S04]  /*106b0*/  LDL.LU R220, [R1+0x84] ;  /* 0x0000840001dc7983 */ /* 0x000ea80000300800 */
[----:B------:R-:W2:Y:S04]  /*106c0*/  LDL.LU R221, [R1+0x88] ;  /* 0x0000880001dd7983 */ /* 0x000ea80000300800 */
[----:B------:R-:W2:Y:S04]  /*106d0*/  LDL.LU R210, [R1+0x8c] ;  /* 0x00008c0001d27983 */ /* 0x000ea80000300800 */
[----:B------:R-:W2:Y:S04]  /*106e0*/  LDL.LU R208, [R1+0x90] ;  /* 0x0000900001d07983 */ /* 0x000ea80000300800 */
[----:B------:R-:W2:Y:S01]  /*106f0*/  LDL.LU R218, [R1+0x94] ;  /* 0x0000940001da7983 */ /* 0x000ea20000300800 */
[----:B-----5:R-:W-:-:S03]  /*10700*/  SHF.R.S32.HI R58, RZ, 0x1f, R13 ;  /* 0x0000001fff3a7819 */ /* 0x020fc6000001140d */
[----:B------:R-:W2:Y:S04]  /*10710*/  LDL.LU R219, [R1+0x98] ;  /* 0x0000980001db7983 */ /* 0x000ea80000300800 */
[----:B------:R-:W2:Y:S04]  /*10720*/  LDL.LU R211, [R1+0xa0] ;  /* 0x0000a00001d37983 */ /* 0x000ea80000300800 */
[----:B------:R-:W2:Y:S04]  /*10730*/  LDL.LU R209, [R1+0xe4] ;  /* 0x0000e40001d17983 */ /* 0x000ea80000300800 */
[----:B------:R-:W2:Y:S04]  /*10740*/  LDL.LU R155, [R1+0xe8] ;  /* 0x0000e800019b7983 */ /* 0x000ea80000300800 */
[----:B------:R-:W2:Y:S04]  /*10750*/  LDL.LU R207, [R1+0xec] ;  /* 0x0000ec0001cf7983 */ /* 0x000ea80000300800 */
[----:B------:R-:W2:Y:S04]  /*10760*/  LDL.LU R216, [R1+0xf0] ;  /* 0x0000f00001d87983 */ /* 0x000ea80000300800 */
[----:B------:R-:W2:Y:S01]  /*10770*/  LDL.LU R222, [R1+0xf4] ;  /* 0x0000f40001de7983 */ /* 0x000ea20000300800 */
[----:B---3--:R-:W-:-:S02]  /*10780*/  IADD3 R205, P4, PT, R13, R204, RZ ;  /* 0x000000cc0dcd7210 */ /* 0x008fc40007f9e0ff */
[C---:B----4-:R-:W-:Y:S02]  /*10790*/  IADD3 R203, P5, PT, R13.reuse, R242, RZ ;  /* 0x000000f20dcb7210 */ /* 0x050fe40007fbe0ff */
[-C--:B------:R-:W-:Y:S02]  /*107a0*/  LEA.HI.X.SX32 R206, R204, R58.reuse, 0x1, P4 ;  /* 0x0000003accce7211 */ /* 0x080fe400020f0eff */
[----:B------:R-:W-:Y:S02]  /*107b0*/  LEA.HI.X.SX32 R204, R242, R58, 0x1, P5 ;  /* 0x0000003af2cc7211 */ /* 0x000fe400028f0eff */
[----:B------:R-:W3:Y:S01]  /*107c0*/  LDL.LU R242, [R1+0xf8] ;  /* 0x0000f80001f27983 */ /* 0x000ee20000300800 */
[C---:B--2---:R-:W-:Y:S02]  /*107d0*/  IADD3 R201, P2, PT, R13.reuse, R202, RZ ;  /* 0x000000ca0dc97210 */ /* 0x044fe40007f5e0ff */
[C---:B------:R-:W-:Y:S02]  /*107e0*/  IADD3 R199, P3, PT, R13.reuse, R200, RZ ;  /* 0x000000c80dc77210 */ /* 0x040fe40007f7e0ff */
[----:B------:R-:W-:-:S02]  /*107f0*/  IADD3 R197, P4, PT, R13, R223, RZ ;  /* 0x000000df0dc57210 */ /* 0x000fc40007f9e0ff */
[----:B------:R-:W-:Y:S02]  /*10800*/  LEA.HI.X.SX32 R202, R202, R58, 0x1, P2 ;  /* 0x0000003acaca7211 */ /* 0x000fe400010f0eff */
[C---:B------:R-:W-:Y:S02]  /*10810*/  IADD3 R195, P5, PT, R13.reuse, R220, RZ ;  /* 0x000000dc0dc37210 */ /* 0x040fe40007fbe0ff */
[-C--:B------:R-:W-:Y:S02]  /*10820*/  LEA.HI.X.SX32 R200, R200, R58.reuse, 0x1, P3 ;  /* 0x0000003ac8c87211 */ /* 0x080fe400018f0eff */
[----:B------:R-:W-:Y:S02]  /*10830*/  IADD3 R193, P2, PT, R13, R221, RZ ;  /* 0x000000dd0dc17210 */ /* 0x000fe40007f5e0ff */
[----:B------:R-:W-:Y:S02]  /*10840*/  LEA.HI.X.SX32 R198, R223, R58, 0x1, P4 ;  /* 0x0000003adfc67211 */ /* 0x000fe400020f0eff */
[----:B------:R-:W-:Y:S01]  /*10850*/  IADD3 R191, P3, PT, R13, R210, RZ ;  /* 0x000000d20dbf7210 */ /* 0x000fe20007f7e0ff */
[----:B------:R-:W2:Y:S01]  /*10860*/  LDL.LU R223, [R1+0xfc] ;  /* 0x0000fc0001df7983 */ /* 0x000ea20000300800 */
[----:B------:R-:W-:-:S02]  /*10870*/  LEA.HI.X.SX32 R196, R220, R58, 0x1, P5 ;  /* 0x0000003adcc47211 */ /* 0x000fc400028f0eff */
[----:B------:R-:W-:Y:S01]  /*10880*/  IADD3 R189, P4, PT, R13, R208, RZ ;  /* 0x000000d00dbd7210 */ /* 0x000fe20007f9e0ff */
[----:B------:R-:W4:Y:S01]  /*10890*/  LDL.LU R220, [R1+0x100] ;  /* 0x0001000001dc7983 */ /* 0x000f220000300800 */
[----:B------:R-:W-:Y:S02]  /*108a0*/  LEA.HI.X.SX32 R194, R221, R58, 0x1, P2 ;  /* 0x0000003addc27211 */ /* 0x000fe400010f0eff */
[C---:B------:R-:W-:Y:S01]  /*108b0*/  IADD3 R187, P5, PT, R13.reuse, R218, RZ ;  /* 0x000000da0dbb7210 */ /* 0x040fe20007fbe0ff */
[----:B------:R-:W4:Y:S01]  /*108c0*/  LDL.LU R221, [R1+0x104] ;  /* 0x0001040001dd7983 */ /* 0x000f220000300800 */
[-C--:B------:R-:W-:Y:S02]  /*108d0*/  LEA.HI.X.SX32 R192, R210, R58.reuse, 0x1, P3 ;  /* 0x0000003ad2c07211 */ /* 0x080fe400018f0eff */
[----:B------:R-:W-:Y:S01]  /*108e0*/  IADD3 R185, P2, PT, R13, R219, RZ ;  /* 0x000000db0db97210 */ /* 0x000fe20007f5e0ff */
[----:B------:R-:W4:Y:S01]  /*108f0*/  LDL.LU R210, [R1+0x108] ;  /* 0x0001080001d27983 */ /* 0x000f220000300800 */
[----:B------:R-:W-:-:S02]  /*10900*/  LEA.HI.X.SX32 R190, R208, R58, 0x1, P4 ;  /* 0x0000003ad0be7211 */ /* 0x000fc400020f0eff */
[C---:B------:R-:W-:Y:S01]  /*10910*/  IADD3 R183, P3, PT, R13.reuse, R211, RZ ;  /* 0x000000d30db77210 */ /* 0x040fe20007f7e0ff */
[----:B------:R-:W4:Y:S01]  /*10920*/  LDL.LU R208, [R1+0x10c] ;  /* 0x00010c0001d07983 */ /* 0x000f220000300800 */
[-C--:B------:R-:W-:Y:S02]  /*10930*/  LEA.HI.X.SX32 R188, R218, R58.reuse, 0x1, P5 ;  /* 0x0000003adabc7211 */ /* 0x080fe400028f0eff */
[----:B------:R-:W-:Y:S01]  /*10940*/  IADD3 R181, P4, PT, R13, R209, RZ ;  /* 0x000000d10db57210 */ /* 0x000fe20007f9e0ff */
[----:B------:R-:W4:Y:S01]  /*10950*/  LDL.LU R218, [R1+0x110] ;  /* 0x0001100001da7983 */ /* 0x000f220000300800 */
[-C--:B------:R-:W-:Y:S02]  /*10960*/  LEA.HI.X.SX32 R186, R219, R58.reuse, 0x1, P2 ;  /* 0x0000003adbba7211 */ /* 0x080fe400010f0eff */
[----:B------:R-:W-:Y:S01]  /*10970*/  IADD3 R179, P5, PT, R13, R155, RZ ;  /* 0x0000009b0db37210 */ /* 0x000fe20007fbe0ff */
[----:B------:R-:W4:Y:S01]  /*10980*/  LDL.LU R219, [R1+0x114] ;  /* 0x0001140001db7983 */ /* 0x000f220000300800 */
[----:B------:R-:W-:-:S02]  /*10990*/  LEA.HI.X.SX32 R184, R211, R58, 0x1, P3 ;  /* 0x0000003ad3b87211 */ /* 0x000fc400018f0eff */
[----:B------:R-:W-:Y:S01]  /*109a0*/  IADD3 R177, P2, PT, R13, R207, RZ ;  /* 0x000000cf0db17210 */ /* 0x000fe20007f5e0ff */
[----:B------:R-:W4:Y:S01]  /*109b0*/  LDL.LU R211, [R1+0x118] ;  /* 0x0001180001d37983 */ /* 0x000f220000300800 */
[----:B------:R-:W-:Y:S02]  /*109c0*/  LEA.HI.X.SX32 R182, R209, R58, 0x1, P4 ;  /* 0x0000003ad1b67211 */ /* 0x000fe400020f0eff */
[----:B------:R-:W-:Y:S01]  /*109d0*/  IADD3 R175, P3, PT, R13, R216, RZ ;  /* 0x000000d80daf7210 */ /* 0x000fe20007f7e0ff */
[----:B------:R-:W4:Y:S01]  /*109e0*/  LDL.LU R209, [R1+0x11c] ;  /* 0x00011c0001d17983 */ /* 0x000f220000300800 */
[-C--:B------:R-:W-:Y:S02]  /*109f0*/  LEA.HI.X.SX32 R180, R155, R58.reuse, 0x1, P5 ;  /* 0x0000003a9bb47211 */ /* 0x080fe400028f0eff */
[-C--:B------:R-:W-:Y:S01]  /*10a00*/  LEA.HI.X.SX32 R178, R207, R58.reuse, 0x1, P2 ;  /* 0x0000003acfb27211 */ /* 0x080fe200010f0eff */
[----:B------:R-:W4:Y:S01]  /*10a10*/  LDL.LU R150, [R1+0x120] ;  /* 0x0001200001967983 */ /* 0x000f220000300800 */
[----:B------:R-:W-:-:S03]  /*10a20*/  LEA.HI.X.SX32 R176, R216, R58, 0x1, P3 ;  /* 0x0000003ad8b07211 */ /* 0x000fc600018f0eff */
[----:B------:R-:W4:Y:S04]  /*10a30*/  LDL.LU R207, [R1+0x124] ;  /* 0x0001240001cf7983 */ /* 0x000f280000300800 */
[----:B------:R-:W4:Y:S04]  /*10a40*/  LDL.LU R216, [R1+0x128] ;  /* 0x0001280001d87983 */ /* 0x000f280000300800 */
[----:B------:R-:W4:Y:S01]  /*10a50*/  LDL.LU R224, [R1+0x12c] ;  /* 0x00012c0001e07983 */ /* 0x000f220000300800 */
[----:B---3--:R-:W-:-:S04]  /*10a60*/  IADD3 R171, P5, PT, R13, R242, RZ ;  /* 0x000000f20dab7210 */ /* 0x008fc80007fbe0ff */
[----:B------:R-:W-:Y:S02]  /*10a70*/  LEA.HI.X.SX32 R172, R242, R58, 0x1, P5 ;  /* 0x0000003af2ac7211 */ /* 0x000fe400028f0eff */
[----:B------:R-:W3:Y:S01]  /*10a80*/  LDL.LU R242, [R1+0x148] ;  /* 0x0001480001f27983 */ /* 0x000ee20000300800 */
[----:B------:R-:W-:-:S04]  /*10a90*/  IADD3 R173, P4, PT, R13, R222, RZ ;  /* 0x000000de0dad7210 */ /* 0x000fc80007f9e0ff */
[----:B------:R-:W-:Y:S02]  /*10aa0*/  LEA.HI.X.SX32 R174, R222, R58, 0x1, P4 ;  /* 0x0000003adeae7211 */ /* 0x000fe400020f0eff */
[----:B------:R-:W3:Y:S01]  /*10ab0*/  LDL.LU R222, [R1+0x14c] ;  /* 0x00014c0001de7983 */ /* 0x000ee20000300800 */
[C---:B--2---:R-:W-:Y:S02]  /*10ac0*/  IADD3 R169, P2, PT, R13.reuse, R223, RZ ;  /* 0x000000df0da97210 */ /* 0x044fe40007f5e0ff */
[C---:B----4-:R-:W-:Y:S02]  /*10ad0*/  IADD3 R167, P3, PT, R13.reuse, R220, RZ ;  /* 0x000000dc0da77210 */ /* 0x050fe40007f7e0ff */
[C---:B------:R-:W-:Y:S02]  /*10ae0*/  IADD3 R165, P4, PT, R13.reuse, R221, RZ ;  /* 0x000000dd0da57210 */ /* 0x040fe40007f9e0ff */
[----:B------:R-:W-:Y:S02]  /*10af0*/  LEA.HI.X.SX32 R168, R220, R58, 0x1, P3 ;  /* 0x0000003adca87211 */ /* 0x000fe400018f0eff */
[----:B------:R-:W-:-:S02]  /*10b00*/  IADD3 R163, P5, PT, R13, R210, RZ ;  /* 0x000000d20da37210 */ /* 0x000fc40007fbe0ff */
[----:B------:R-:W-:Y:S02]  /*10b10*/  LEA.HI.X.SX32 R170, R223, R58, 0x1, P2 ;  /* 0x0000003adfaa7211 */ /* 0x000fe400010f0eff */
[----:B------:R-:W-:Y:S01]  /*10b20*/  IADD3 R161, P2, PT, R13, R208, RZ ;  /* 0x000000d00da17210 */ /* 0x000fe20007f5e0ff */
[----:B------:R-:W2:Y:S01]  /*10b30*/  LDL.LU R223, [R1+0x150] ;  /* 0x0001500001df7983 */ /* 0x000ea20000300800 */
        /* <DEDUP_REMOVED lines=12> */
[----:B------:R-:W-:Y:S02]  /*10c00*/  LEA.HI.X.SX32 R158, R219, R58, 0x1, P4 ;  /* 0x0000003adb9e7211 */ /* 0x000fe400020f0eff */
[----:B------:R-:W-:Y:S01]  /*10c10*/  IADD3 R151, P3, PT, R13, R150, RZ ;  /* 0x000000960d977210 */ /* 0x000fe20007f7e0ff */
[----:B------:R-:W4:Y:S01]  /*10c20*/  LDL.LU R218, [R1+0x164] ;  /* 0x0001640001da7983 */ /* 0x000f220000300800 */
[----:B------:R-:W-:-:S02]  /*10c30*/  LEA.HI.X.SX32 R156, R211, R58, 0x1, P5 ;  /* 0x0000003ad39c7211 */ /* 0x000fc400028f0eff */
[C---:B------:R-:W-:Y:S01]  /*10c40*/  IADD3 R149, P4, PT, R13.reuse, R207, RZ ;  /* 0x000000cf0d957210 */ /* 0x040fe20007f9e0ff */
        /* <DEDUP_REMOVED lines=9> */
[----:B------:R-:W4:Y:S01]  /*10ce0*/  LDL.LU R216, [R1+0x178] ;  /* 0x0001780001d87983 */ /* 0x000f220000300800 */
[----:B---3--:R-:W-:-:S04]  /*10cf0*/  IADD3 R143, P3, PT, R13, R242, RZ ;  /* 0x000000f20d8f7210 */ /* 0x008fc80007f7e0ff */
[----:B------:R-:W-:Y:S02]  /*10d00*/  LEA.HI.X.SX32 R144, R242, R58, 0x1, P3 ;  /* 0x0000003af2907211 */ /* 0x000fe400018f0eff */
[----:B------:R-:W3:Y:S01]  /*10d10*/  LDL.LU R242, [R1+0x17c] ;  /* 0x00017c0001f27983 */ /* 0x000ee20000300800 */
[----:B------:R-:W-:-:S03]  /*10d20*/  IADD3 R141, P4, PT, R13, R222, RZ ;  /* 0x000000de0d8d7210 */ /* 0x000fc60007f9e0ff */
[----:B------:R-:W3:Y:S01]  /*10d30*/  LDL.LU R31, [R1+0x180] ;  /* 0x00018000011f7983 */ /* 0x000ee20000300800 */
[----:B------:R-:W-:-:S03]  /*10d40*/  IADD3 R145, P2, PT, R13, R224, RZ ;  /* 0x000000e00d917210 */ /* 0x000fc60007f5e0ff */
[----:B------:R-:W3:Y:S04]  /*10d50*/  LDL.LU R62, [R1+0x184] ;  /* 0x00018400013e7983 */ /* 0x000ee80000300800 */
[----:B------:R-:W3:Y:S01]  /*10d60*/  LDL.LU R63, [R1+0x188] ;  /* 0x00018800013f7983 */ /* 0x000ee20000300800 */
[----:B------:R-:W-:-:S03]  /*10d70*/  LEA.HI.X.SX32 R142, R222, R58, 0x1, P4 ;  /* 0x0000003ade8e7211 */ /* 0x000fc600020f0eff */
[----:B------:R-:W3:Y:S01]  /*10d80*/  LDL.LU R39, [R1+0x18c] ;  /* 0x00018c0001277983 */ /* 0x000ee20000300800 */
[----:B------:R-:W-:-:S03]  /*10d90*/  LEA.HI.X.SX32 R146, R224, R58, 0x1, P2 ;  /* 0x0000003ae0927211 */ /* 0x000fc600010f0eff */
[----:B------:R-:W3:Y:S04]  /*10da0*/  LDL.LU R30, [R1+0x190] ;  /* 0x00019000011e7983 */ /* 0x000ee80000300800 */
[----:B------:R-:W3:Y:S01]  /*10db0*/  LDL.LU R54, [R1+0x194] ;  /* 0x0001940001367983 */ /* 0x000ee20000300800 */
[----:B--2---:R-:W-:-:S03]  /*10dc0*/  IADD3 R139, P5, PT, R13, R223, RZ ;  /* 0x000000df0d8b7210 */ /* 0x004fc60007fbe0ff */
[----:B------:R-:W2:Y:S01]  /*10dd0*/  LDL.LU R55, [R1+0x198] ;  /* 0x0001980001377983 */ /* 0x000ea20000300800 */
[C---:B----4-:R-:W-:Y:S02]  /*10de0*/  IADD3 R137, P2, PT, R13.reuse, R220, RZ ;  /* 0x000000dc0d897210 */ /* 0x050fe40007f5e0ff */
[C---:B------:R-:W-:Y:S01]  /*10df0*/  IADD3 R135, P3, PT, R13.reuse, R221, RZ ;  /* 0x000000dd0d877210 */ /* 0x040fe20007f7e0ff */
[----:B------:R-:W4:Y:S01]  /*10e00*/  LDL.LU R38, [R1+0x19c] ;  /* 0x00019c0001267983 */ /* 0x000f220000300800 */
[----:B------:R-:W-:-:S03]  /*10e10*/  IADD3 R133, P4, PT, R13, R210, RZ ;  /* 0x000000d20d857210 */ /* 0x000fc60007f9e0ff */
[----:B------:R-:W4:Y:S01]  /*10e20*/  LDL.LU R47, [R1+0x1a0] ;  /* 0x0001a000012f7983 */ /* 0x000f220000300800 */
[-C--:B------:R-:W-:Y:S02]  /*10e30*/  LEA.HI.X.SX32 R136, R221, R58.reuse, 0x1, P3 ;  /* 0x0000003add887211 */ /* 0x080fe400018f0eff */
[-C--:B------:R-:W-:Y:S01]  /*10e40*/  LEA.HI.X.SX32 R134, R210, R58.reuse, 0x1, P4 ;  /* 0x0000003ad2867211 */ /* 0x080fe200020f0eff */
[----:B------:R-:W4:Y:S01]  /*10e50*/  LDL.LU R46, [R1+0x1a4] ;  /* 0x0001a400012e7983 */ /* 0x000f220000300800 */
[----:B------:R-:W-:-:S03]  /*10e60*/  LEA.HI.X.SX32 R138, R220, R58, 0x1, P2 ;  /* 0x0000003adc8a7211 */ /* 0x000fc600010f0eff */
[----:B------:R-:W4:Y:S01]  /*10e70*/  LDL.LU R224, [R1+0x1a8] ;  /* 0x0001a80001e07983 */ /* 0x000f220000300800 */
[----:B------:R-:W-:-:S03]  /*10e80*/  IADD3 R125, P3, PT, R13, R219, RZ ;  /* 0x000000db0d7d7210 */ /* 0x000fc60007f7e0ff */
[----:B------:R-:W4:Y:S01]  /*10e90*/  LDL.LU R222, [R1+0x1ac] ;  /* 0x0001ac0001de7983 */ /* 0x000f220000300800 */
[----:B------:R-:W-:Y:S02]  /*10ea0*/  LEA.HI.X.SX32 R140, R223, R58, 0x1, P5 ;  /* 0x0000003adf8c7211 */ /* 0x000fe400028f0eff */
[C---:B------:R-:W-:Y:S01]  /*10eb0*/  IADD3 R210, P4, PT, R13.reuse, R211, RZ ;  /* 0x000000d30dd27210 */ /* 0x040fe20007f9e0ff */
[----:B------:R-:W4:Y:S01]  /*10ec0*/  LDL.LU R223, [R1+0x1b0] ;  /* 0x0001b00001df7983 */ /* 0x000f220000300800 */
[----:B------:R-:W-:Y:S02]  /*10ed0*/  IADD3 R129, P2, PT, R13, R218, RZ ;  /* 0x000000da0d817210 */ /* 0x000fe40007f5e0ff */
[-C--:B------:R-:W-:Y:S01]  /*10ee0*/  LEA.HI.X.SX32 R128, R219, R58.reuse, 0x1, P3 ;  /* 0x0000003adb807211 */ /* 0x080fe200018f0eff */
[----:B------:R-:W4:Y:S01]  /*10ef0*/  LDL.LU R220, [R1+0x1b4] ;  /* 0x0001b40001dc7983 */ /* 0x000f220000300800 */
[-C--:B------:R-:W-:Y:S02]  /*10f00*/  LEA.HI.X.SX32 R211, R211, R58.reuse, 0x1, P4 ;  /* 0x0000003ad3d37211 */ /* 0x080fe400020f0eff */
[----:B------:R-:W-:Y:S01]  /*10f10*/  LEA.HI.X.SX32 R130, R218, R58, 0x1, P2 ;  /* 0x0000003ada827211 */ /* 0x000fe200010f0eff */
[----:B------:R-:W4:Y:S01]  /*10f20*/  LDL.LU R221, [R1+0x1b8] ;  /* 0x0001b80001dd7983 */ /* 0x000f220000300800 */
[----:B------:R-:W-:-:S03]  /*10f30*/  IADD3 R19, P3, PT, R13, R216, RZ ;  /* 0x000000d80d137210 */ /* 0x000fc60007f7e0ff */
[----:B------:R-:W4:Y:S01]  /*10f40*/  LDL.LU R218, [R1+0x1bc] ;  /* 0x0001bc0001da7983 */ /* 0x000f220000300800 */
[----:B------:R-:W-:-:S03]  /*10f50*/  LEA.HI.X.SX32 R18, R216, R58, 0x1, P3 ;  /* 0x0000003ad8127211 */ /* 0x000fc600018f0eff */
[----:B------:R-:W4:Y:S04]  /*10f60*/  LDL.LU R219, [R1+0x1c0] ;  /* 0x0001c00001db7983 */ /* 0x000f280000300800 */
[----:B------:R-:W4:Y:S01]  /*10f70*/  LDL.LU R216, [R1+0x1c4] ;  /* 0x0001c40001d87983 */ /* 0x000f220000300800 */
[----:B---3--:R-:W-:-:S04]  /*10f80*/  IADD3 R21, P4, PT, R13, R242, RZ ;  /* 0x000000f20d157210 */ /* 0x008fc80007f9e0ff */
[----:B------:R-:W-:Y:S02]  /*10f90*/  LEA.HI.X.SX32 R20, R242, R58, 0x1, P4 ;  /* 0x0000003af2147211 */ /* 0x000fe400020f0eff */
[----:B------:R-:W3:Y:S01]  /*10fa0*/  LDL.LU R242, [R1+0x1c8] ;  /* 0x0001c80001f27983 */ /* 0x000ee20000300800 */
[C---:B------:R-:W-:Y:S02]  /*10fb0*/  IADD3 R131, P5, PT, R13.reuse, R208, RZ ;  /* 0x000000d00d837210 */ /* 0x040fe40007fbe0ff */
[C---:B------:R-:W-:Y:S02]  /*10fc0*/  IADD3 R17, P2, PT, R13.reuse, R207, RZ ;  /* 0x000000cf0d117210 */ /* 0x040fe40007f5e0ff */
[-C--:B------:R-:W-:Y:S02]  /*10fd0*/  LEA.HI.X.SX32 R132, R208, R58.reuse, 0x1, P5 ;  /* 0x0000003ad0847211 */ /* 0x080fe400028f0eff */
[----:B------:R-:W-:Y:S02]  /*10fe0*/  IADD3 R208, P5, PT, R13, R209, RZ ;  /* 0x000000d10dd07210 */ /* 0x000fe40007fbe0ff */
[----:B------:R-:W-:-:S02]  /*10ff0*/  LEA.HI.X.SX32 R207, R207, R58, 0x1, P2 ;  /* 0x0000003acfcf7211 */ /* 0x000fc400010f0eff */
[----:B------:R-:W-:Y:S02]  /*11000*/  LEA.HI.X.SX32 R209, R209, R58, 0x1, P5 ;  /* 0x0000003ad1d17211 */ /* 0x000fe400028f0eff */
[C---:B------:R-:W-:Y:S02]  /*11010*/  IADD3 R23, P5, PT, R13.reuse, R31, RZ ;  /* 0x0000001f0d177210 */ /* 0x040fe40007fbe0ff */
[C---:B------:R-:W-:Y:S02]  /*11020*/  IADD3 R25, P2, PT, R13.reuse, R62, RZ ;  /* 0x0000003e0d197210 */ /* 0x040fe40007f5e0ff */
[C---:B------:R-:W-:Y:S02]  /*11030*/  IADD3 R27, P3, PT, R13.reuse, R63, RZ ;  /* 0x0000003f0d1b7210 */ /* 0x040fe40007f7e0ff */
[----:B------:R-:W-:Y:S02]  /*11040*/  IADD3 R29, P4, PT, R13, R39, RZ ;  /* 0x000000270d1d7210 */ /* 0x000fe40007f9e0ff */
[----:B------:R-:W-:-:S02]  /*11050*/  LEA.HI.X.SX32 R22, R31, R58, 0x1, P5 ;  /* 0x0000003a1f167211 */ /* 0x000fc400028f0eff */
[----:B------:R-:W-:Y:S02]  /*11060*/  LEA.HI.X.SX32 R24, R62, R58, 0x1, P2 ;  /* 0x0000003a3e187211 */ /* 0x000fe400010f0eff */
[C---:B------:R-:W-:Y:S02]  /*11070*/  IADD3 R31, P5, PT, R13.reuse, R30, RZ ;  /* 0x0000001e0d1f7210 */ /* 0x040fe40007fbe0ff */
[----:B------:R-:W-:Y:S02]  /*11080*/  IADD3 R33, P2, PT, R13, R54, RZ ;  /* 0x000000360d217210 */ /* 0x000fe40007f5e0ff */
[-C--:B------:R-:W-:Y:S02]  /*11090*/  LEA.HI.X.SX32 R127, R63, R58.reuse, 0x1, P3 ;  /* 0x0000003a3f7f7211 */ /* 0x080fe400018f0eff */
[----:B--2---:R-:W-:Y:S02]  /*110a0*/  IADD3 R35, P3, PT, R13, R55, RZ ;  /* 0x000000370d237210 */ /* 0x004fe40007f7e0ff */
[----:B------:R-:W-:-:S02]  /*110b0*/  LEA.HI.X.SX32 R28, R39, R58, 0x1, P4 ;  /* 0x0000003a271c7211 */ /* 0x000fc400020f0eff */
[C---:B----4-:R-:W-:Y:S02]  /*110c0*/  IADD3 R37, P4, PT, R13.reuse, R38, RZ ;  /* 0x000000260d257210 */ /* 0x050fe40007f9e0ff */
[-C--:B------:R-:W-:Y:S02]  /*110d0*/  LEA.HI.X.SX32 R30, R30, R58.reuse, 0x1, P5 ;  /* 0x0000003a1e1e7211 */ /* 0x080fe400028f0eff */
[----:B------:R-:W-:Y:S02]  /*110e0*/  LEA.HI.X.SX32 R32, R54, R58, 0x1, P2 ;  /* 0x0000003a36207211 */ /* 0x000fe400010f0eff */
[C---:B------:R-:W-:Y:S02]  /*110f0*/  IADD3 R39, P5, PT, R13.reuse, R47, RZ ;  /* 0x0000002f0d277210 */ /* 0x040fe40007fbe0ff */
[----:B------:R-:W-:Y:S02]  /*11100*/  IADD3 R41, P2, PT, R13, R46, RZ ;  /* 0x0000002e0d297210 */ /* 0x000fe40007f5e0ff */
[----:B------:R-:W-:-:S02]  /*11110*/  LEA.HI.X.SX32 R34, R55, R58, 0x1, P3 ;  /* 0x0000003a37227211 */ /* 0x000fc400018f0eff */
[----:B------:R-:W-:Y:S02]  /*11120*/  IADD3 R43, P3, PT, R13, R224, RZ ;  /* 0x000000e00d2b7210 */ /* 0x000fe40007f7e0ff */
[-C--:B------:R-:W-:Y:S02]  /*11130*/  LEA.HI.X.SX32 R36, R38, R58.reuse, 0x1, P4 ;  /* 0x0000003a26247211 */ /* 0x080fe400020f0eff */
[-C--:B------:R-:W-:Y:S02]  /*11140*/  LEA.HI.X.SX32 R38, R47, R58.reuse, 0x1, P5 ;  /* 0x0000003a2f267211 */ /* 0x080fe400028f0eff */
[----:B------:R-:W-:Y:S02]  /*11150*/  LEA.HI.X.SX32 R40, R46, R58, 0x1, P2 ;  /* 0x0000003a2e287211 */ /* 0x000fe400010f0eff */
[C---:B------:R-:W-:Y:S02]  /*11160*/  IADD3 R45, P4, PT, R13.reuse, R222, RZ ;  /* 0x000000de0d2d7210 */ /* 0x040fe40007f9e0ff */
[----:B------:R-:W-:-:S02]  /*11170*/  IADD3 R47, P5, PT, R13, R223, RZ ;  /* 0x000000df0d2f7210 */ /* 0x000fc40007fbe0ff */
[C---:B------:R-:W-:Y:S02]  /*11180*/  IADD3 R49, P2, PT, R13.reuse, R220, RZ ;  /* 0x000000dc0d317210 */ /* 0x040fe40007f5e0ff */
[-C--:B------:R-:W-:Y:S02]  /*11190*/  LEA.HI.X.SX32 R42, R224, R58.reuse, 0x1, P3 ;  /* 0x0000003ae02a7211 */ /* 0x080fe400018f0eff */
[----:B------:R-:W-:Y:S02]  /*111a0*/  IADD3 R51, P3, PT, R13, R221, RZ ;  /* 0x000000dd0d337210 */ /* 0x000fe40007f7e0ff */
[-C--:B------:R-:W-:Y:S02]  /*111b0*/  LEA.HI.X.SX32 R44, R222, R58.reuse, 0x1, P4 ;  /* 0x0000003ade2c7211 */ /* 0x080fe400020f0eff */
[-C--:B------:R-:W-:Y:S02]  /*111c0*/  LEA.HI.X.SX32 R46, R223, R58.reuse, 0x1, P5 ;  /* 0x0000003adf2e7211 */ /* 0x080fe400028f0eff */
[----:B------:R-:W-:-:S02]  /*111d0*/  LEA.HI.X.SX32 R48, R220, R58, 0x1, P2 ;  /* 0x0000003adc307211 */ /* 0x000fc400010f0eff */
[C---:B------:R-:W-:Y:S02]  /*111e0*/  IADD3 R53, P4, PT, R13.reuse, R218, RZ ;  /* 0x000000da0d357210 */ /* 0x040fe40007f9e0ff */
[C---:B------:R-:W-:Y:S02]  /*111f0*/  IADD3 R55, P5, PT, R13.reuse, R219, RZ ;  /* 0x000000db0d377210 */ /* 0x040fe40007fbe0ff */
[----:B------:R-:W-:Y:S02]  /*11200*/  IADD3 R57, P2, PT, R13, R216, RZ ;  /* 0x000000d80d397210 */ /* 0x000fe40007f5e0ff */
[-C--:B------:R-:W-:Y:S02]  /*11210*/  LEA.HI.X.SX32 R50, R221, R58.reuse, 0x1, P3 ;  /* 0x0000003add327211 */ /* 0x080fe400018f0eff */
[-C--:B------:R-:W-:Y:S02]  /*11220*/  LEA.HI.X.SX32 R52, R218, R58.reuse, 0x1, P4 ;  /* 0x0000003ada347211 */ /* 0x080fe400020f0eff */
[----:B------:R-:W-:-:S02]  /*11230*/  LEA.HI.X.SX32 R54, R219, R58, 0x1, P5 ;  /* 0x0000003adb367211 */ /* 0x000fc400028f0eff */
[----:B------:R-:W-:Y:S01]  /*11240*/  LEA.HI.X.SX32 R56, R216, R58, 0x1, P2 ;  /* 0x0000003ad8387211 */ /* 0x000fe200010f0eff */
[-C--:B------:R-:W-:Y:S02]  /*11250*/  IMAD R84, R241, R14.reuse, RZ ;  /* 0x0000000ef1547224 */ /* 0x080fe400078e02ff */
[-C--:B------:R-:W-:Y:S02]  /*11260*/  IMAD R86, R240, R14.reuse, RZ ;  /* 0x0000000ef0567224 */ /* 0x080fe400078e02ff */
[-C--:B------:R-:W-:Y:S02]  /*11270*/  IMAD R88, R236, R14.reuse, RZ ;  /* 0x0000000eec587224 */ /* 0x080fe400078e02ff */
[-C--:B------:R-:W-:Y:S02]  /*11280*/  IMAD R90, R235, R14.reuse, RZ ;  /* 0x0000000eeb5a7224 */ /* 0x080fe400078e02ff */
[-C--:B------:R-:W-:Y:S02]  /*11290*/  IMAD R92, R234, R14.reuse, RZ ;  /* 0x0000000eea5c7224 */ /* 0x080fe400078e02ff */
[----:B------:R-:W-:Y:S01]  /*112a0*/  IMAD R94, R233, R14, RZ ;  /* 0x0000000ee95e7224 */ /* 0x000fe200078e02ff */
[----:B---3--:R-:W-:-:S04]  /*112b0*/  IADD3 R59, P3, PT, R13, R242, RZ ;  /* 0x000000f20d3b7210 */ /* 0x008fc80007f7e0ff */
[----:B------:R-:W-:Y:S02]  /*112c0*/  LEA.HI.X.SX32 R58, R242, R58, 0x1, P3 ;  /* 0x0000003af23a7211 */ /* 0x000fe400018f0eff */
[----:B------:R-:W2:Y:S04]  /*112d0*/  LDL.LU R242, [R1+0x48] ;  /* 0x0000480001f27983 */ /* 0x000ea80000300800 */
[----:B------:R-:W3:Y:S04]  /*112e0*/  LDL.LU R241, [R1+0x4c] ;  /* 0x00004c0001f17983 */ /* 0x000ee80000300800 */
[----:B------:R-:W4:Y:S04]  /*112f0*/  LDL.LU R240, [R1+0x50] ;  /* 0x0000500001f07983 */ /* 0x000f280000300800 */
[----:B------:R-:W2:Y:S04]  /*11300*/  LDL.LU R236, [R1+0x54] ;  /* 0x0000540001ec7983 */ /* 0x000ea80000300800 */
[----:B------:R-:W2:Y:S04]  /*11310*/  LDL.LU R235, [R1+0x310] ;  /* 0x0003100001eb7983 */ /* 0x000ea80000300800 */
[----:B------:R-:W2:Y:S04]  /*11320*/  LDL.LU R234, [R1+0x1cc] ;  /* 0x0001cc0001ea7983 */ /* 0x000ea80000300800 */
[----:B------:R-:W2:Y:S01]  /*11330*/  LDL.LU R233, [R1+0x1d0] ;  /* 0x0001d00001e97983 */ /* 0x000ea20000300800 */
[----:B------:R-:W-:-:S02]  /*11340*/  SHF.R.S32.HI R82, RZ, 0x1f, R12 ;  /* 0x0000001fff527819 */ /* 0x000fc4000001140c */
[C---:B------:R-:W-:Y:S02]  /*11350*/  IADD3 R61, P3, PT, R12.reuse, R9, RZ ;  /* 0x000000090c3d7210 */ /* 0x040fe40007f7e0ff */
[----:B------:R-:W-:Y:S02]  /*11360*/  IADD3 R63, P4, PT, R12, R10, RZ ;  /* 0x0000000a0c3f7210 */ /* 0x000fe40007f9e0ff */
[-C--:B------:R-:W-:Y:S02]  /*11370*/  LEA.HI.X.SX32 R60, R9, R82.reuse, 0x1, P3 ;  /* 0x00000052093c7211 */ /* 0x080fe400018f0eff */
[----:B------:R-:W-:Y:S02]  /*11380*/  LEA.HI.X.SX32 R62, R10, R82, 0x1, P4 ;  /* 0x000000520a3e7211 */ /* 0x000fe400020f0eff */
[C---:B---3--:R-:W-:Y:S02]  /*11390*/  IADD3 R69, P3, PT, R12.reuse, R241, RZ ;  /* 0x000000f10c457210 */ /* 0x048fe40007f7e0ff */
[----:B----4-:R-:W-:-:S02]  /*113a0*/  IADD3 R71, P4, PT, R12, R240, RZ ;  /* 0x000000f00c477210 */ /* 0x010fc40007f9e0ff */
[-C--:B------:R-:W-:Y:S02]  /*113b0*/  LEA.HI.X.SX32 R68, R241, R82.reuse, 0x1, P3 ;  /* 0x00000052f1447211 */ /* 0x080fe400018f0eff */
[----:B------:R-:W-:Y:S02]  /*113c0*/  LEA.HI.X.SX32 R70, R240, R82, 0x1, P4 ;  /* 0x00000052f0467211 */ /* 0x000fe400020f0eff */
[C---:B--2---:R-:W-:Y:S02]  /*113d0*/  IADD3 R77, P3, PT, R12.reuse, R234, RZ ;  /* 0x000000ea0c4d7210 */ /* 0x044fe40007f7e0ff */
[----:B------:R-:W-:Y:S02]  /*113e0*/  IADD3 R79, P4, PT, R12, R233, RZ ;  /* 0x000000e90c4f7210 */ /* 0x000fe40007f9e0ff */
[-C--:B------:R-:W-:Y:S02]  /*113f0*/  LEA.HI.X.SX32 R76, R234, R82.reuse, 0x1, P3 ;  /* 0x00000052ea4c7211 */ /* 0x080fe400018f0eff */
[----:B------:R-:W-:Y:S01]  /*11400*/  LEA.HI.X.SX32 R78, R233, R82, 0x1, P4 ;  /* 0x00000052e94e7211 */ /* 0x000fe200020f0eff */
[----:B------:R-:W2:Y:S04]  /*11410*/  LDL.LU R234, [R1+0x1e4] ;  /* 0x0001e40001ea7983 */ /* 0x000ea80000300800 */
[----:B------:R-:W3:Y:S01]  /*11420*/  LDL.LU R233, [R1+0x4c8] ;  /* 0x0004c80001e97983 */ /* 0x000ee20000300800 */
[----:B------:R-:W-:-:S04]  /*11430*/  IADD3 R67, P2, PT, R12, R242, RZ ;  /* 0x000000f20c437210 */ /* 0x000fc80007f5e0ff */
[----:B------:R-:W-:Y:S02]  /*11440*/  LEA.HI.X.SX32 R66, R242, R82, 0x1, P2 ;  /* 0x00000052f2427211 */ /* 0x000fe400010f0eff */
[C---:B------:R-:W-:Y:S02]  /*11450*/  IADD3 R75, P2, PT, R12.reuse, R235, RZ ;  /* 0x000000eb0c4b7210 */ /* 0x040fe40007f5e0ff */
[C---:B------:R-:W-:Y:S02]  /*11460*/  IADD3 R87, P3, PT, R12.reuse, R86, RZ ;  /* 0x000000560c577210 */ /* 0x040fe40007f7e0ff */
[----:B------:R-:W-:Y:S02]  /*11470*/  LEA.HI.X.SX32 R74, R235, R82, 0x1, P2 ;  /* 0x00000052eb4a7211 */ /* 0x000fe400010f0eff */
[C---:B------:R-:W-:Y:S02]  /*11480*/  IADD3 R85, P2, PT, R12.reuse, R84, RZ ;  /* 0x000000540c557210 */ /* 0x040fe40007f5e0ff */
[----:B------:R-:W-:Y:S01]  /*11490*/  IADD3 R89, P4, PT, R12, R88, RZ ;  /* 0x000000580c597210 */ /* 0x000fe20007f9e0ff */
[----:B------:R-:W-:Y:S01]  /*114a0*/  IMAD R96, R213, R14, RZ ;  /* 0x0000000ed5607224 */ /* 0x000fe200078e02ff */
[----:B------:R-:W-:Y:S01]  /*114b0*/  LEA.HI.X.SX32 R84, R84, R82, 0x1, P2 ;  /* 0x0000005254547211 */ /* 0x000fe200010f0eff */
[----:B------:R-:W-:Y:S01]  /*114c0*/  IMAD R98, R217, R14, RZ ;  /* 0x0000000ed9627224 */ /* 0x000fe200078e02ff */
[----:B------:R-:W-:Y:S01]  /*114d0*/  LEA.HI.X.SX32 R86, R86, R82, 0x1, P3 ;  /* 0x0000005256567211 */ /* 0x000fe200018f0eff */
[----:B------:R-:W-:Y:S01]  /*114e0*/  IMAD R100, R214, R14, RZ ;  /* 0x0000000ed6647224 */ /* 0x000fe200078e02ff */
[----:B------:R-:W-:-:S02]  /*114f0*/  LEA.HI.X.SX32 R88, R88, R82, 0x1, P4 ;  /* 0x0000005258587211 */ /* 0x000fc400020f0eff */
[----:B------:R-:W-:Y:S02]  /*11500*/  LOP3.LUT R213, R2, 0x2a, RZ, 0xfc, !PT ;  /* 0x0000002a02d57812 */ /* 0x000fe400078efcff */
[C---:B------:R-:W-:Y:S02]  /*11510*/  IADD3 R91, P2, PT, R12.reuse, R90, RZ ;  /* 0x0000005a0c5b7210 */ /* 0x040fe40007f5e0ff */
        /* <DEDUP_REMOVED lines=28> */
[C---:B------:R-:W-:Y:S02]  /*116e0*/  IADD3 R111, P3, PT, R12.reuse, R110, RZ ;  /* 0x0000006e0c6f7210 */ /* 0x040fe40007f7e0ff */
[----:B------:R-:W-:Y:S01]  /*116f0*/  IADD3 R113, P4, PT, R12, R112, RZ ;  /* 0x000000700c717210 */ /* 0x000fe20007f9e0ff */
[----:B------:R-:W-:Y:S01]  /*11700*/  IMAD R120, R244, R14, RZ ;  /* 0x0000000ef4787224 */ /* 0x000fe200078e02ff */
[----:B------:R-:W-:Y:S01]  /*11710*/  LEA.HI.X.SX32 R64, R11, R82, 0x1, P5 ;  /* 0x000000520b407211 */ /* 0x000fe200028f0eff */
[----:B------:R-:W-:Y:S01]  /*11720*/  IMAD R14, R243, R14, RZ ;  /* 0x0000000ef30e7224 */ /* 0x000fe200078e02ff */
[-C--:B------:R-:W-:Y:S01]  /*11730*/  LEA.HI.X.SX32 R108, R108, R82.reuse, 0x1, P2 ;  /* 0x000000526c6c7211 */ /* 0x080fe200010f0eff */
[----:B------:R-:W1:Y:S01]  /*11740*/  LDC.64 R10, c[0x0][0x388] ;  /* 0x0000e200ff0a7b82 */ /* 0x000e620000000a00 */
[----:B------:R-:W-:-:S02]  /*11750*/  LEA.HI.X.SX32 R110, R110, R82, 0x1, P3 ;  /* 0x000000526e6e7211 */ /* 0x000fc400018f0eff */
[----:B------:R-:W-:Y:S02]  /*11760*/  LEA.HI.X.SX32 R112, R112, R82, 0x1, P4 ;  /* 0x0000005270707211 */ /* 0x000fe400020f0eff */
[C---:B------:R-:W-:Y:S02]  /*11770*/  IADD3 R73, P5, PT, R12.reuse, R236, RZ ;  /* 0x000000ec0c497210 */ /* 0x040fe40007fbe0ff */
[C---:B------:R-:W-:Y:S02]  /*11780*/  IADD3 R115, P2, PT, R12.reuse, R114, RZ ;  /* 0x000000720c737210 */ /* 0x040fe40007f5e0ff */
[C---:B------:R-:W-:Y:S02]  /*11790*/  IADD3 R117, P3, PT, R12.reuse, R116, RZ ;  /* 0x000000740c757210 */ /* 0x040fe40007f7e0ff */
[----:B------:R-:W-:Y:S02]  /*117a0*/  IADD3 R119, P4, PT, R12, R118, RZ ;  /* 0x000000760c777210 */ /* 0x000fe40007f9e0ff */
[----:B------:R-:W-:-:S02]  /*117b0*/  LEA.HI.X.SX32 R72, R236, R82, 0x1, P5 ;  /* 0x00000052ec487211 */ /* 0x000fc400028f0eff */
[-C--:B------:R-:W-:Y:S02]  /*117c0*/  LEA.HI.X.SX32 R114, R114, R82.reuse, 0x1, P2 ;  /* 0x0000005272727211 */ /* 0x080fe400010f0eff */
[-C--:B------:R-:W-:Y:S02]  /*117d0*/  LEA.HI.X.SX32 R116, R116, R82.reuse, 0x1, P3 ;  /* 0x0000005274747211 */ /* 0x080fe400018f0eff */
[----:B------:R-:W-:Y:S02]  /*117e0*/  LEA.HI.X.SX32 R118, R118, R82, 0x1, P4 ;  /* 0x0000005276767211 */ /* 0x000fe400020f0eff */
[C---:B------:R-:W-:Y:S02]  /*117f0*/  IADD3 R121, P2, PT, R12.reuse, R120, RZ ;  /* 0x000000780c797210 */ /* 0x040fe40007f5e0ff */
[----:B------:R-:W-:Y:S02]  /*11800*/  IADD3 R123, P3, PT, R12, R14, RZ ;  /* 0x0000000e0c7b7210 */ /* 0x000fe40007f7e0ff */
[----:B------:R-:W-:-:S04]  /*11810*/  SHF.R.S32.HI R126, RZ, 0x1f, R252 ;  /* 0x0000001fff7e7819 */ /* 0x000fc800000114fc */
[----:B------:R-:W-:Y:S01]  /*11820*/  LEA.HI R126, R126, R252, RZ, 0x6 ;  /* 0x000000fc7e7e7211 */ /* 0x000fe200078f30ff */
[----:B------:R-:W-:-:S03]  /*11830*/  IMAD R9, R16, 0x1c, RZ ;  /* 0x0000001c10097824 */ /* 0x000fc600078e02ff */
[----:B------:R-:W-:Y:S01]  /*11840*/  SHF.R.S32.HI R126, RZ, 0x6, R126 ;  /* 0x00000006ff7e7819 */ /* 0x000fe2000001147e */
[----:B-1----:R-:W-:Y:S01]  /*11850*/  IMAD.WIDE.U32 R10, R15, 0x1c, R10 ;  /* 0x0000001c0f0a7825 */ /* 0x002fe200078e000a */
[-C--:B------:R-:W-:Y:S02]  /*11860*/  LEA.HI.X.SX32 R120, R120, R82.reuse, 0x1, P2 ;  /* 0x0000005278787211 */ /* 0x080fe400010f0eff */
[----:B------:R-:W-:Y:S02]  /*11870*/  LEA.HI.X.SX32 R122, R14, R82, 0x1, P3 ;  /* 0x000000520e7a7211 */ /* 0x000fe400018f0eff */
[----:B------:R-:W-:Y:S01]  /*11880*/  SHF.L.U64.HI R16, R17, 0x2, R207 ;  /* 0x0000000211107819 */ /* 0x000fe200000102cf */
[----:B------:R-:W-:Y:S01]  /*11890*/  IMAD R212, R212, 0x1c, RZ ;  /* 0x0000001cd4d47824 */ /* 0x000fe200078e02ff */
[----:B------:R-:W-:Y:S01]  /*118a0*/  VIMNMX R207, PT, PT, R126, 0x2, !PT ;  /* 0x000000027ecf7848 */ /* 0x000fe20007fe0100 */
[----:B------:R-:W-:Y:S01]  /*118b0*/  IMAD.MOV.U32 R124, RZ, RZ, R10 ;  /* 0x000000ffff7c7224 */ /* 0x000fe200078e000a */
[C---:B------:R-:W-:Y:S01]  /*118c0*/  SHF.L.U64.HI R14, R208.reuse, 0x2, R209 ;  /* 0x00000002d00e7819 */ /* 0x040fe200000102d1 */
[----:B------:R-:W-:Y:S01]  /*118d0*/  IMAD.SHL.U32 R15, R208, 0x4, RZ ;  /* 0x00000004d00f7824 */ /* 0x000fe200078e00ff */
[----:B------:R-:W-:Y:S01]  /*118e0*/  SHF.L.U64.HI R206, R205, 0x2, R206 ;  /* 0x00000002cdce7819 */ /* 0x000fe200000102ce */
[----:B------:R-:W-:Y:S01]  /*118f0*/  VIADD R208, R126, 0xfffffff9 ;  /* 0xfffffff97ed07836 */ /* 0x000fe20000000000 */
[----:B------:R-:W-:Y:S01]  /*11900*/  SHF.L.U64.HI R204, R203, 0x2, R204 ;  /* 0x00000002cbcc7819 */ /* 0x000fe200000102cc */
[----:B------:R-:W-:Y:S01]  /*11910*/  IMAD.IADD R11, R11, 0x1, R212 ;  /* 0x000000010b0b7824 */ /* 0x000fe200078e02d4 */
[----:B------:R-:W-:Y:S01]  /*11920*/  SHF.L.U64.HI R202, R201, 0x2, R202 ;  /* 0x00000002c9ca7819 */ /* 0x000fe200000102ca */
[----:B------:R-:W-:Y:S01]  /*11930*/  IMAD.SHL.U32 R205, R205, 0x4, RZ ;  /* 0x00000004cdcd7824 */ /* 0x000fe200078e00ff */
        /* <DEDUP_REMOVED lines=144> */
[----:B------:R-:W-:-:S02]  /*12240*/  SHF.L.U64.HI R94, R95, 0x2, R94 ;  /* 0x000000025f5e7819 */ /* 0x000fc4000001025e */
[C---:B--2---:R-:W-:Y:S02]  /*12250*/  IADD3 R81, P4, PT, R12.reuse, R234, RZ ;  /* 0x000000ea0c517210 */ /* 0x044fe40007f9e0ff */
[----:B---3--:R-:W-:Y:S02]  /*12260*/  IADD3 R83, P5, PT, R12, R233, RZ ;  /* 0x000000e90c537210 */ /* 0x008fe40007fbe0ff */
[----:B------:R-:W1:Y:S01]  /*12270*/  LDC.64 R12, c[0x0][0x380] ;  /* 0x0000e000ff0c7b82 */ /* 0x000e620000000a00 */
[-C--:B------:R-:W-:Y:S02]  /*12280*/  LEA.HI.X.SX32 R80, R234, R82.reuse, 0x1, P4 ;  /* 0x00000052ea507211 */ /* 0x080fe400020f0eff */
[----:B------:R-:W-:Y:S01]  /*12290*/  LEA.HI.X.SX32 R82, R233, R82, 0x1, P5 ;  /* 0x00000052e9527211 */ /* 0x000fe200028f0eff */
[----:B------:R-:W-:Y:S01]  /*122a0*/  IMAD.SHL.U32 R89, R89, 0x4, RZ ;  /* 0x0000000459597824 */ /* 0x000fe200078e00ff */
[C---:B------:R-:W-:Y:S01]  /*122b0*/  SHF.L.U64.HI R80, R81.reuse, 0x2, R80 ;  /* 0x0000000251507819 */ /* 0x040fe20000010250 */
[----:B------:R-:W-:Y:S01]  /*122c0*/  IMAD.SHL.U32 R81, R81, 0x4, RZ ;  /* 0x0000000451517824 */ /* 0x000fe200078e00ff */
[C---:B------:R-:W-:Y:S01]  /*122d0*/  SHF.L.U64.HI R82, R83.reuse, 0x2, R82 ;  /* 0x0000000253527819 */ /* 0x040fe20000010252 */
        /* <DEDUP_REMOVED lines=12> */
[----:B-1----:R-:W-:Y:S01]  /*123a0*/  IMAD.WIDE.U32 R12, R26, 0x1c, R12 ;  /* 0x0000001c1a0c7825 */ /* 0x002fe200078e000c */
[----:B------:R-:W-:-:S02]  /*123b0*/  SHF.L.U64.HI R26, R27, 0x2, R127 ;  /* 0x000000021b1a7819 */ /* 0x000fc4000001027f */
[----:B------:R-:W-:Y:S01]  /*123c0*/  SHF.L.U64.HI R108, R109, 0x2, R108 ;  /* 0x000000026d6c7819 */ /* 0x000fe2000001026c */
[----:B------:R-:W-:Y:S01]  /*123d0*/  IMAD.IADD R9, R13, 0x1, R9 ;  /* 0x000000010d097824 */ /* 0x000fe200078e0209 */
[----:B------:R-:W-:Y:S01]  /*123e0*/  SHF.L.U64.HI R110, R111, 0x2, R110 ;  /* 0x000000026f6e7819 */ /* 0x000fe2000001026e */
[----:B------:R-:W-:Y:S01]  /*123f0*/  IMAD.MOV.U32 R10, RZ, RZ, R12 ;  /* 0x000000ffff0a7224 */ /* 0x000fe200078e000c */
[----:B------:R-:W-:Y:S01]  /*12400*/  SHF.L.U64.HI R112, R113, 0x2, R112 ;  /* 0x0000000271707819 */ /* 0x000fe20000010270 */
[C---:B------:R-:W-:Y:S01]  /*12410*/  IMAD.SHL.U32 R13, R210.reuse, 0x4, RZ ;  /* 0x00000004d20d7824 */ /* 0x040fe200078e00ff */
        /* <DEDUP_REMOVED lines=11> */
[----:B------:R-:W-:-:S02]  /*124d0*/  IMAD.SHL.U32 R109, R109, 0x4, RZ ;  /* 0x000000046d6d7824 */ /* 0x000fc400078e00ff */
[----:B------:R-:W-:Y:S02]  /*124e0*/  IMAD.SHL.U32 R111, R111, 0x4, RZ ;  /* 0x000000046f6f7824 */ /* 0x000fe400078e00ff */
[----:B------:R-:W-:Y:S02]  /*124f0*/  IMAD.SHL.U32 R113, R113, 0x4, RZ ;  /* 0x0000000471717824 */ /* 0x000fe400078e00ff */
[----:B------:R-:W-:Y:S02]  /*12500*/  IMAD.SHL.U32 R115, R115, 0x4, RZ ;  /* 0x0000000473737824 */ /* 0x000fe400078e00ff */
[----:B------:R-:W-:Y:S02]  /*12510*/  IMAD.SHL.U32 R117, R117, 0x4, RZ ;  /* 0x0000000475757824 */ /* 0x000fe400078e00ff */
[----:B------:R-:W-:Y:S02]  /*12520*/  IMAD.SHL.U32 R119, R119, 0x4, RZ ;  /* 0x0000000477777824 */ /* 0x000fe400078e00ff */
[----:B------:R-:W-:-:S02]  /*12530*/  IMAD.SHL.U32 R121, R121, 0x4, RZ ;  /* 0x0000000479797824 */ /* 0x000fc400078e00ff */
[----:B------:R-:W-:Y:S02]  /*12540*/  IMAD.SHL.U32 R123, R123, 0x4, RZ ;  /* 0x000000047b7b7824 */ /* 0x000fe400078e00ff */
[----:B------:R-:W-:Y:S02]  /*12550*/  VIADD R207, R207, 0xffffffff ;  /* 0xffffffffcfcf7836 */ /* 0x000fe40000000000 */
[----:B------:R-:W-:Y:S01]  /*12560*/  IMAD.MOV.U32 R126, RZ, RZ, RZ ;  /* 0x000000ffff7e7224 */ /* 0x000fe200078e00ff */
[----:B------:R-:W-:Y:S01]  /*12570*/  UIADD3 UR18, UPT, UPT, UR8, -0x1c0, URZ ;  /* 0xfffffe4008127890 */ /* 0x000fe2000fffe0ff */
[----:B------:R-:W-:Y:S01]  /*12580*/  UMOV UR19, 0x1 ;  /* 0x0000000100137882 */ /* 0x000fe20000000000 */
[----:B------:R-:W-:Y:S01]  /*12590*/  UMOV UR29, 0x6 ;  /* 0x00000006001d7882 */ /* 0x000fe20000000000 */
[----:B------:R-:W-:Y:S01]  /*125a0*/  UMOV UR5, URZ ;  /* 0x000000ff00057c82 */ /* 0x000fe20008000000 */
[----:B------:R-:W-:Y:S01]  /*125b0*/  UMOV UR6, URZ ;  /* 0x000000ff00067c82 */ /* 0x000fe20008000000 */
[----:B------:R-:W-:-:S07]  /*125c0*/  UMOV UR4, URZ ;  /* 0x000000ff00047c82 */ /* 0x000fce0008000000 */
.L_x_10:
[----:B------:R-:W-:Y:S01]  /*125d0*/  UIADD3 UR5, UPT, UPT, UR5, 0x1, URZ ;  /* 0x0000000105057890 */ /* 0x000fe2000fffe0ff */
[----:B------:R-:W-:-:S04]  /*125e0*/  DEPBAR.LE SB0, 0xa ;  /* 0x000082800000791a */ /* 0x000fc80000000000 */
[----:B------:R-:W-:Y:S01]  /*125f0*/  ULEA UR13, UR19, UR11, 0x3 ;  /* 0x0000000b130d7291 */ /* 0x000fe2000f8e18ff */
[----:B------:R-:W-:Y:S01]  /*12600*/  IMAD.U32 R126, R126, -0x80000000, RZ ;  /* 0x800000007e7e7824 */ /* 0x000fe200078e00ff */
[----:B------:R-:W-:Y:S02]  /*12610*/  UISETP.GT.AND UP1, UPT, UR5, 0x6, UPT ;  /* 0x000000060500788c */ /* 0x000fe4000bf24270 */
[----:B------:R-:W-:Y:S02]  /*12620*/  UIADD3 UR13, UPT, UPT, UR13, 0x54000, URZ ;  /* 0x000540000d0d7890 */ /* 0x000fe4000fffe0ff */
[----:B------:R-:W-:Y:S01]  /*12630*/  USEL UR5, UR5, URZ, !UP1 ;  /* 0x000000ff05057287 */ /* 0x000fe2000c800000 */
[----:B------:R-:W-:Y:S06]  /*12640*/  BAR.SYNC.DEFER_BLOCKING 0x0 ;  /* 0x0000000000007b1d */ /* 0x000fec0000010000 */
[----:B------:R-:W-:Y:S05]  /*12650*/  @P0 BRA `(.L_x_8) ;  /* 0x0000000400100947 */ /* 0x000fea0003800000 */
[----:B------:R-:W-:Y:S02]  /*12660*/  ULEA UR9, UR5, UR11, 0xe ;  /* 0x0000000b05097291 */ /* 0x000fe4000f8e70ff */
[----:B------:R-:W-:Y:S02]  /*12670*/  ULEA UR8, UR5, UR11, 0xf ;  /* 0x0000000b05087291 */ /* 0x000fe4000f8e78ff */
[----:B------:R-:W-:Y:S02]  /*12680*/  UIADD3 UR9, UPT, UPT, UR9, 0x38000, URZ ;  /* 0x0003800009097890 */ /* 0x000fe4000fffe0ff */
[----:B------:R-:W-:Y:S02]  /*12690*/  USHF.R.U32.HI UR20, URZ, 0x4, UR8 ;  /* 0x00000004ff147899 */ /* 0x000fe40008011608 */
[----:B------:R-:W-:Y:S02]  /*126a0*/  USHF.R.U32.HI UR9, URZ, 0x4, UR9 ;  /* 0x00000004ff097899 */ /* 0x000fe40008011609 */
[----:B------:R-:W-:-:S02]  /*126b0*/  USGXT.U32 UR20, UR20, 0xe ;  /* 0x0000000e1414789a */ /* 0x000fc40008000000 */
[----:B------:R-:W-:Y:S02]  /*126c0*/  USGXT.U32 UR26, UR9, 0xe ;  /* 0x0000000e091a789a */ /* 0x000fe40008000000 */
[----:B------:R-:W-:Y:S02]  /*126d0*/  UIADD3 UR24, UP2, UPT, UR20, 0x2, URZ ;  /* 0x0000000214187890 */ /* 0x000fe4000ff5e0ff */
[----:B------:R-:W-:Y:S01]  /*126e0*/  UIADD3 UR22, UP1, UPT, UR26, 0x2, URZ ;  /* 0x000000021a167890 */ /* 0x000fe2000ff3e0ff */
[----:B------:R-:W-:Y:S01]  /*126f0*/  UMOV UR8, URZ ;  /* 0x000000ff00087c82 */ /* 0x000fe20008000000 */
[----:B------:R-:W-:Y:S01]  /*12700*/  UMOV UR7, URZ ;  /* 0x000000ff00077c82 */ /* 0x000fe20008000000 */
[----:B------:R-:W-:Y:S02]  /*12710*/  UIADD3.X UR25, UPT, UPT, UR8, 0x40004040, URZ, UP2, !UPT ;  /* 0x4000404008197890 */ /* 0x000fe400097fe4ff */
[----:B------:R-:W-:Y:S02]  /*12720*/  UIADD3 UR56, UP5, UPT, UR24, 0x2, URZ ;  /* 0x0000000218387890 */ /* 0x000fe4000ffbe0ff */
[----:B------:R-:W-:-:S02]  /*12730*/  UIADD3.X UR23, UPT, UPT, UR7, 0x40004040, URZ, UP1, !UPT ;  /* 0x4000404007177890 */ /* 0x000fc40008ffe4ff */
[----:B------:R-:W-:Y:S01]  /*12740*/  UIADD3 UR58, UP6, UPT, UR24, 0x4, URZ ;  /* 0x00000004183a7890 */ /* 0x000fe2000ffde0ff */
[----:B------:R-:W-:Y:S01]  /*12750*/  UMOV UR8, UR13 ;  /* 0x0000000d00087c82 */ /* 0x000fe20008000000 */
[----:B------:R-:W-:Y:S01]  /*12760*/  UMOV UR9, URZ ;  /* 0x000000ff00097c82 */ /* 0x000fe20008000000 */
[----:B------:R-:W-:Y:S02]  /*12770*/  UIADD3 UR60, UP1, UPT, UR24, 0x3fe, URZ ;  /* 0x000003fe183c7890 */ /* 0x000fe4000ff3e0ff */
[----:B------:R-:W-:Y:S01]  /*12780*/  UIADD3 UR62, UP2, UPT, UR24, 0x400, URZ ;  /* 0x00000400183e7890 */ /* 0x000fe2000ff5e0ff */
[----:B------:R-:W-:Y:S01]  /*12790*/  UMOV UR7, UR8 ;  /* 0x0000000800077c82 */ /* 0x000fe20008000000 */
[----:B------:R-:W-:Y:S02]  /*127a0*/  UIADD3 UR54, UP4, UPT, UR22, 0x2, URZ ;  /* 0x0000000216367890 */ /* 0x000fe4000ff9e0ff */
[----:B------:R-:W-:Y:S02]  /*127b0*/  UIADD3 UR64, UP3, UPT, UR24, 0x402, URZ ;  /* 0x0000040218407890 */ /* 0x000fe4000ff7e0ff */
[----:B------:R-:W-:-:S02]  /*127c0*/  UIADD3.X UR57, UPT, UPT, UR25, URZ, URZ, UP5, !UPT ;  /* 0x000000ff19397290 */ /* 0x000fc4000affe4ff */
[----:B------:R-:W-:Y:S02]  /*127d0*/  UIADD3 UR8, UP5, UPT, UR22, 0x4, URZ ;  /* 0x0000000416087890 */ /* 0x000fe4000ffbe0ff */
[----:B------:R-:W-:Y:S02]  /*127e0*/  UIADD3.X UR59, UPT, UPT, UR25, URZ, URZ, UP6, !UPT ;  /* 0x000000ff193b7290 */ /* 0x000fe4000b7fe4ff */
[----:B------:R-:W-:Y:S02]  /*127f0*/  UIADD3 UR30, UP6, UPT, UR22, 0x1fe, URZ ;  /* 0x000001fe161e7890 */ /* 0x000fe4000ffde0ff */
[----:B------:R-:W-:Y:S02]  /*12800*/  UIADD3.X UR61, UPT, UPT, UR25, URZ, URZ, UP1, !UPT ;  /* 0x000000ff193d7290 */ /* 0x000fe40008ffe4ff */
[----:B------:R-:W-:Y:S02]  /*12810*/  UIADD3 UR32, UP1, UPT, UR22, 0x200, URZ ;  /* 0x0000020016207890 */ /* 0x000fe4000ff3e0ff */
[----:B------:R-:W-:-:S02]  /*12820*/  UIADD3.X UR63, UPT, UPT, UR25, URZ, URZ, UP2, !UPT ;  /* 0x000000ff193f7290 */ /* 0x000fc400097fe4ff */
[----:B------:R-:W-:Y:S02]  /*12830*/  UIADD3.X UR55, UPT, UPT, UR23, URZ, URZ, UP4, !UPT ;  /* 0x000000ff17377290 */ /* 0x000fe4000a7fe4ff */
[----:B------:R-:W-:Y:S02]  /*12840*/  UIADD3 UR34, UP2, UPT, UR22, 0x202, URZ ;  /* 0x0000020216227890 */ /* 0x000fe4000ff5e0ff */
[----:B------:R-:W-:Y:S02]  /*12850*/  UIADD3.X UR65, UPT, UPT, UR25, URZ, URZ, UP3, !UPT ;  /* 0x000000ff19417290 */ /* 0x000fe40009ffe4ff */
[----:B------:R-:W-:Y:S02]  /*12860*/  UIADD3 UR38, UP4, UPT, UR24, 0x404, URZ ;  /* 0x0000040418267890 */ /* 0x000fe4000ff9e0ff */
[----:B------:R-:W-:Y:S02]  /*12870*/  UIADD3 UR36, UP3, UPT, UR22, 0x204, URZ ;  /* 0x0000020416247890 */ /* 0x000fe4000ff7e0ff */
[----:B------:R-:W-:-:S02]  /*12880*/  UIADD3.X UR9, UPT, UPT, UR23, URZ, URZ, UP5, !UPT ;  /* 0x000000ff17097290 */ /* 0x000fc4000affe4ff */
[----:B------:R-:W-:Y:S02]  /*12890*/  UIADD3.X UR31, UPT, UPT, UR23, URZ, URZ, UP6, !UPT ;  /* 0x000000ff171f7290 */ /* 0x000fe4000b7fe4ff */
[----:B------:R-:W-:Y:S02]  /*128a0*/  UIADD3.X UR33, UPT, UPT, UR23, URZ, URZ, UP1, !UPT ;  /* 0x000000ff17217290 */ /* 0x000fe40008ffe4ff */
[----:B------:R-:W-:Y:S01]  /*128b0*/  UIADD3.X UR35, UPT, UPT, UR23, URZ, URZ, UP2, !UPT ;  /* 0x000000ff17237290 */ /* 0x000fe200097fe4ff */
[----:B------:R-:W-:Y:S01]  /*128c0*/  UMOV UR14, 0x0 ;  /* 0x00000000000e7882 */ /* 0x000fe20000000000 */
[----:B------:R-:W-:Y:S01]  /*128d0*/  UMOV UR15, 0x4200910 ;  /* 0x04200910000f7882 */ /* 0x000fe20000000000 */
[----:B------:R-:W-:Y:S01]  /*128e0*/  UMOV UR21, 0x40004040 ;  /* 0x4000404000157882 */ /* 0x000fe20000000000 */
[----:B------:R-:W-:Y:S01]  /*128f0*/  UMOV UR27, 0x40004040 ;  /* 0x40004040001b7882 */ /* 0x000fe20000000000 */
[----:B------:R-:W-:Y:S01]  /*12900*/  UIADD3.X UR39, UPT, UPT, UR25, URZ, URZ, UP4, !UPT ;  /* 0x000000ff19277290 */ /* 0x000fe2000a7fe4ff */
[----:B------:R1:W-:Y:S01]  /*12910*/  UTCHMMA gdesc[UR26], gdesc[UR20], tmem[UR10], tmem[UR14], idesc[UR15], UPT ;  /* 0x00ff0e141a0075ea */ /* 0x0003e2000b80000a */
[----:B------:R-:W-:Y:S01]  /*12920*/  UIADD3.X UR37, UPT, UPT, UR23, URZ, URZ, UP3, !UPT ;  /* 0x000000ff17257290 */ /* 0x000fe20009ffe4ff */
[----:B------:R-:W-:Y:S01]  /*12930*/  UMOV UR16, 0x0 ;  /* 0x0000000000107882 */ /* 0x000fe20000000000 */
[----:B------:R-:W-:Y:S01]  /*12940*/  UMOV UR17, 0x4200910 ;  /* 0x0420091000117882 */ /* 0x000fe20000000000 */
[----:B------:R-:W-:Y:S01]  /*12950*/  UMOV UR44, 0x0 ;  /* 0x00000000002c7882 */ /* 0x000fe20000000000 */
[----:B------:R-:W-:Y:S01]  /*12960*/  UMOV UR45, 0x4200910 ;  /* 0x04200910002d7882 */ /* 0x000fe20000000000 */
        /* <DEDUP_REMOVED lines=19> */
.L_x_8:
[----:B------:R-:W2:Y:S01]  /*12aa0*/  SYNCS.PHASECHK.TRANS64.TRYWAIT P3, [UR28], R126 ;  /* 0x0000007eff0075a7 */ /* 0x000ea2000806111c */
[----:B------:R-:W-:Y:S01]  /*12ab0*/  ISETP.LE.AND P2, PT, R208, UR4, PT ;  /* 0x00000004d0007c0c */ /* 0x000fe2000bf43270 */
[----:B-1----:R-:W-:Y:S01]  /*12ac0*/  UMOV UR7, UR6 ;  /* 0x0000000600077c82 */ /* 0x002fe20008000000 */
[----:B--2---:R-:W-:Y:S11]  /*12ad0*/  @!P3 BRA `(.L_x_9) ;  /* 0x000000400098b947 */ /* 0x004ff60003800000 */
.L_x_16:
[----:B------:R-:W-:Y:S01]  /*12ae0*/  BAR.SYNC.DEFER_BLOCKING 0x0 ;  /* 0x0000000000007b1d */ /* 0x000fe20000010000 */
[C---:B------:R-:W-:Y:S01]  /*12af0*/  ISETP.GE.AND P3, PT, R2.reuse, UR18, PT ;  /* 0x0000001202007c0c */ /* 0x040fe2000bf66270 */
[----:B------:R-:W-:Y:S01]  /*12b00*/  UIADD3 UR29, UPT, UPT, UR29, 0x1, URZ ;  /* 0x000000011d1d7890 */ /* 0x000fe2000fffe0ff */
[----:B------:R-:W-:Y:S01]  /*12b10*/  LOP3.LUT R210, R2, 0x2, RZ, 0xfc, !PT ;  /* 0x0000000202d27812 */ /* 0x000fe200078efcff */
[----:B------:R-:W-:Y:S01]  /*12b20*/  UIADD3 UR4, UPT, UPT, UR4, 0x1, URZ ;  /* 0x0000000104047890 */ /* 0x000fe2000fffe0ff */
[----:B------:R-:W-:Y:S01]  /*12b30*/  SEL R126, RZ, 0x4, P3 ;  /* 0x00000004ff7e7807 */ /* 0x000fe20001800000 */
[----:B------:R-:W-:Y:S01]  /*12b40*/  UISETP.GT.AND UP1, UPT, UR29, 0x6, UPT ;  /* 0x000000061d00788c */ /* 0x000fe2000bf24270 */
[----:B------:R-:W-:Y:S01]  /*12b50*/  LOP3.LUT R211, R4, 0x10, RZ, 0x3c, !PT ;  /* 0x0000001004d37812 */ /* 0x000fe200078e3cff */
[----:B------:R-:W-:Y:S01]  /*12b60*/  UIADD3 UR19, UPT, UPT, UR19, 0x1, URZ ;  /* 0x0000000113137890 */ /* 0x000fe2000fffe0ff */
[----:B------:R-:W-:Y:S01]  /*12b70*/  SEL R126, R126, RZ, !P2 ;  /* 0x000000ff7e7e7207 */ /* 0x000fe20005000000 */
[----:B------:R-:W-:-:S02]  /*12b80*/  USEL UR29, UR29, URZ, !UP1 ;  /* 0x000000ff1d1d7287 */ /* 0x000fc4000c800000 */
[----:B------:R-:W-:Y:S01]  /*12b90*/  UISETP.GT.AND UP1, UPT, UR19, 0x1, UPT ;  /* 0x000000011300788c */ /* 0x000fe2000bf24270 */
[----:B------:R-:W-:Y:S01]  /*12ba0*/  ISETP.NE.U32.AND P3, PT, R126, RZ, PT ;  /* 0x000000ff7e00720c */ /* 0x000fe20003f65070 */
[----:B------:R-:W-:Y:S01]  /*12bb0*/  ULEA UR6, UR29, UR11, 0xe ;  /* 0x0000000b1d067291 */ /* 0x000fe2000f8e70ff */
[----:B------:R-:W-:Y:S01]  /*12bc0*/  IADD3 R126, P4, PT, R10, R83, RZ ;  /* 0x000000530a7e7210 */ /* 0x000fe20007f9e0ff */
[----:B------:R-:W-:Y:S01]  /*12bd0*/  USEL UR19, UR19, URZ, !UP1 ;  /* 0x000000ff13137287 */ /* 0x000fe2000c800000 */
[----:B------:R-:W-:-:S03]  /*12be0*/  UMOV UR28, UR13 ;  /* 0x0000000d001c7c82 */ /* 0x000fc60008000000 */
[----:B------:R-:W-:Y:S02]  /*12bf0*/  IMAD.X R127, R9, 0x1, R82, P4 ;  /* 0x00000001097f7824 */ /* 0x000fe400020e0652 */
[----:B------:R-:W-:-:S05]  /*12c00*/  VIADD R209, R4, UR6 ;  /* 0x0000000604d17c36 */ /* 0x000fca0008000000 */
[----:B------:R-:W-:Y:S01]  /*12c10*/  @!PT LDS RZ, [RZ] ;  /* 0x00000000fffff984 */ /* 0x000fe20000000800 */
[----:B------:R-:W-:Y:S01]  /*12c20*/  @!PT LDS RZ, [RZ] ;  /* 0x00000000fffff984 */ /* 0x000fe20000000800 */
[----:B------:R-:W-:Y:S01]  /*12c30*/  @!PT LDS RZ, [RZ] ;  /* 0x00000000fffff984 */ /* 0x000fe20000000800 */
[----:B------:R1:W-:Y:S01]  /*12c40*/  LDGSTS.E [R209+0x38000], desc[UR40][R126.64], P3 ;  /* 0x380000007ed17fae */ /* 0x0003e200099a1028 */
[----:B------:R-:W-:Y:S02]  /*12c50*/  ISETP.GE.AND P3, PT, R210, UR18, PT ;  /* 0x00000012d2007c0c */ /* 0x000fe4000bf66270 */
[----:B------:R-:W-:Y:S02]  /*12c60*/  LOP3.LUT R210, R2, 0x20, RZ, 0xfc, !PT ;  /* 0x0000002002d27812 */ /* 0x000fe400078efcff */
[----:B-1----:R-:W-:-:S04]  /*12c70*/  SEL R126, RZ, 0x4, P3 ;  /* 0x00000004ff7e7807 */ /* 0x002fc80001800000 */
[----:B------:R-:W-:-:S04]  /*12c80*/  SEL R126, R126, RZ, !P2 ;  /* 0x000000ff7e7e7207 */ /* 0x000fc80005000000 */
[----:B------:R-:W-:Y:S02]  /*12c90*/  ISETP.NE.U32.AND P3, PT, R126, RZ, PT ;  /* 0x000000ff7e00720c */ /* 0x000fe40003f65070 */
[----:B------:R-:W-:-:S05]  /*12ca0*/  IADD3 R126, P4, PT, R10, R81, RZ ;  /* 0x000000510a7e7210 */ /* 0x000fca0007f9e0ff */
[----:B------:R-:W-:-:S06]  /*12cb0*/  IMAD.X R127, R9, 0x1, R80, P4 ;  /* 0x00000001097f7824 */ /* 0x000fcc00020e0650 */
        /* <DEDUP_REMOVED lines=19> */
[----:B-1----:R-:W-:Y:S01]  /*12df0*/  SEL R126, RZ, 0x4, P3 ;  /* 0x00000004ff7e7807 */ /* 0x002fe20001800000 */
[----:B------:R-:W-:-:S03]  /*12e00*/  VIADD R209, R211, UR6 ;  /* 0x00000006d3d17c36 */ /* 0x000fc60008000000 */
        /* <DEDUP_REMOVED lines=197> */
[----:B------:R-:W-:Y:S01]  /*13a60*/  VIADD R209, R227, UR6 ;  /* 0x00000006e3d17c36 */ /* 0x000fe20008000000 */
[----:B------:R-:W-:Y:S02]  /*13a70*/  ULEA UR6, UR29, UR11, 0xf ;  /* 0x0000000b1d067291 */ /* 0x000fe4000f8e78ff */
        /* <DEDUP_REMOVED lines=22> */
[----:B------:R-:W2:Y:S02]  /*13be0*/  S2R R210, SR_TID.X ;  /* 0x0000000000d27919 */ /* 0x000ea40000002100 */
[----:B-1----:R-:W-:-:S04]  /*13bf0*/  SEL R126, RZ, 0x4, P3 ;  /* 0x00000004ff7e7807 */ /* 0x002fc80001800000 */
[----:B------:R-:W-:-:S04]  /*13c00*/  SEL R126, R126, RZ, !P2 ;  /* 0x000000ff7e7e7207 */ /* 0x000fc80005000000 */
[----:B------:R-:W-:Y:S02]  /*13c10*/  ISETP.NE.U32.AND P3, PT, R126, RZ, PT ;  /* 0x000000ff7e00720c */ /* 0x000fe40003f65070 */
[----:B------:R-:W-:-:S05]  /*13c20*/  IADD3 R126, P4, PT, R10, R85, RZ ;  /* 0x000000550a7e7210 */ /* 0x000fca0007f9e0ff */
[----:B------:R-:W-:Y:S01]  /*13c30*/  IMAD.X R127, R9, 0x1, R84, P4 ;  /* 0x00000001097f7824 */ /* 0x000fe200020e0654 */
[----:B------:R-:W-:-:S05]  /*13c40*/  IADD3 R10, P4, PT, R10, R5, RZ ;  /* 0x000000050a0a7210 */ /* 0x000fca0007f9e0ff */
[----:B------:R1:W-:Y:S01]  /*13c50*/  LDGSTS.E [R209+0x3a008], desc[UR40][R126.64], P3 ;  /* 0x3a0080007ed17fae */ /* 0x0003e200099a1028 */
[----:B------:R-:W-:Y:S01]  /*13c60*/  IMAD.X R9, R9, 0x1, R6, P4 ;  /* 0x0000000109097824 */ /* 0x000fe200020e0606 */
[----:B--2---:R-:W-:Y:S02]  /*13c70*/  LOP3.LUT R210, R210, 0x3f, RZ, 0xc0, !PT ;  /* 0x0000003fd2d27812 */ /* 0x004fe400078ec0ff */
[----:B------:R-:W0:Y:S02]  /*13c80*/  LDGDEPBAR ;  /* 0x00000000000079af */ /* 0x000e240000000000 */
[----:B------:R-:W-:Y:S01]  /*13c90*/  ISETP.GE.AND P3, PT, R210, UR18, PT ;  /* 0x00000012d2007c0c */ /* 0x000fe2000bf66270 */
[----:B------:R-:W-:-:S03]  /*13ca0*/  UIADD3 UR18, UPT, UPT, UR18, -0x40, URZ ;  /* 0xffffffc012127890 */ /* 0x000fc6000fffe0ff */
[----:B-1----:R-:W-:Y:S01]  /*13cb0*/  SEL R126, RZ, 0x4, P3 ;  /* 0x00000004ff7e7807 */ /* 0x002fe20001800000 */
[----:B------:R-:W-:-:S03]  /*13cc0*/  VIADD R209, R3, UR6 ;  /* 0x0000000603d17c36 */ /* 0x000fc60008000000 */
[----:B------:R-:W-:-:S04]  /*13cd0*/  SEL R126, R126, RZ, !P2 ;  /* 0x000000ff7e7e7207 */ /* 0x000fc80005000000 */
[----:B------:R-:W-:Y:S02]  /*13ce0*/  ISETP.NE.U32.AND P2, PT, R126, RZ, PT ;  /* 0x000000ff7e00720c */ /* 0x000fe40003f45070 */
[----:B------:R-:W-:-:S05]  /*13cf0*/  IADD3 R126, P3, PT, R124, R59, RZ ;  /* 0x0000003b7c7e7210 */ /* 0x000fca0007f7e0ff */
[----:B------:R-:W-:-:S06]  /*13d00*/  IMAD.X R127, R11, 0x1, R58, P3 ;  /* 0x000000010b7f7824 */ /* 0x000fcc00018e063a */
[----:B------:R1:W-:Y:S02]  /*13d10*/  LDGSTS.E [R209], desc[UR40][R126.64], P2 ;  /* 0x000000007ed17fae */ /* 0x0003e400091a1028 */
[----:B-1----:R-:W-:-:S05]  /*13d20*/  IADD3 R126, P3, PT, R124, R51, RZ ;  /* 0x000000337c7e7210 */ /* 0x002fca0007f7e0ff */
[----:B------:R-:W-:-:S05]  /*13d30*/  IMAD.X R127, R11, 0x1, R50, P3 ;  /* 0x000000010b7f7824 */ /* 0x000fca00018e0632 */
[----:B------:R1:W-:Y:S02]  /*13d40*/  LDGSTS.E [R209+0x400], desc[UR40][R126.64], P2 ;  /* 0x004000007ed17fae */ /* 0x0003e400091a1028 */
        /* <DEDUP_REMOVED lines=42> */
[----:B-1----:R-:W-:Y:S01]  /*13ff0*/  IADD3 R126, P3, PT, R124, R57, RZ ;  /* 0x000000397c7e7210 */ /* 0x002fe20007f7e0ff */
[----:B------:R-:W-:-:S04]  /*14000*/  VIADD R209, R232, UR6 ;  /* 0x00000006e8d17c36 */ /* 0x000fc80008000000 */
        /* <DEDUP_REMOVED lines=97> */
[----:B------:R-:W-:Y:S01]  /*14620*/  VIADD R209, R230, UR6 ;  /* 0x00000006e6d17c36 */ /* 0x000fe20008000000 */
[----:B------:R-:W-:-:S03]  /*14630*/  USEL UR6, URZ, 0x1, !UP1 ;  /* 0x00000001ff067887 */ /* 0x000fc6000c800000 */
[----:B------:R-:W-:Y:S01]  /*14640*/  IMAD.X R127, R11, 0x1, R52, P3 ;  /* 0x000000010b7f7824 */ /* 0x000fe200018e0634 */
[----:B------:R-:W-:-:S04]  /*14650*/  ULOP3.LUT UR6, UR7, UR6, URZ, 0x3c, !UPT ;  /* 0x0000000607067292 */ /* 0x000fc8000f8e3cff */
        /* <DEDUP_REMOVED lines=44> */
[----:B------:R-:W-:Y:S01]  /*14920*/  IMAD.X R127, R11, 0x1, R206, P3 ;  /* 0x000000010b7f7824 */ /* 0x000fe200018e06ce */
[----:B------:R-:W-:-:S04]  /*14930*/  IADD3 R124, P3, PT, R124, R7, RZ ;  /* 0x000000077c7c7210 */ /* 0x000fc80007f7e0ff */
[----:B------:R1:W-:Y:S01]  /*14940*/  LDGSTS.E [R209+0x3f00], desc[UR40][R126.64], P2 ;  /* 0x03f000007ed17fae */ /* 0x0003e200091a1028 */
[----:B------:R-:W-:Y:S01]  /*14950*/  ISETP.NE.U32.AND P2, PT, R207, UR4, PT ;  /* 0x00000004cf007c0c */ /* 0x000fe2000bf45070 */
[----:B------:R-:W-:Y:S02]  /*14960*/  IMAD.X R11, R11, 0x1, R8, P3 ;  /* 0x000000010b0b7824 */ /* 0x000fe400018e0608 */
[----:B------:R-:W0:Y:S01]  /*14970*/  LDGDEPBAR ;  /* 0x00000000000079af */ /* 0x000e220000000000 */
[----:B-1----:R-:W-:-:S09]  /*14980*/  IMAD.U32 R126, RZ, RZ, UR7 ;  /* 0x00000007ff7e7e24 */ /* 0x002fd2000f8e00ff */
[----:B------:R-:W-:Y:S05]  /*14990*/  @P2 BRA `(.L_x_10) ;  /* 0xffffffdc000c2947 */ /* 0x000fea000383ffff */
.L_x_7:
[----:B------:R-:W-:Y:S05]  /*149a0*/  @!P1 BRA `(.L_x_11) ;  /* 0x0000000000109947 */ /* 0x000fea0003800000 */
[----:B------:R-:W-:-:S06]  /*149b0*/  USHF.L.U32 UR7, UR7, 0x1f, URZ ;  /* 0x0000001f07077899 */ /* 0x000fcc00080006ff */
[----:B------:R-:W-:-:S04]  /*149c0*/  IMAD.U32 R2, RZ, RZ, UR7 ;  /* 0x00000007ff027e24 */ /* 0x000fc8000f8e00ff */
[----:B------:R-:W1:Y:S02]  /*149d0*/  SYNCS.PHASECHK.TRANS64.TRYWAIT P0, [UR13], R2 ;  /* 0x00000002ff0075a7 */ /* 0x000e64000800110d */
[----:B-1----:R-:W-:Y:S05]  /*149e0*/  @!P0 BRA `(.L_x_12) ;  /* 0x0000002000e08947 */ /* 0x002fea0003800000 */
.L_x_11:
[----:B--2---:R-:W2:Y:S01]  /*149f0*/  LDL.LU R73, [R1+0x390] ;  /* 0x0003900001497983 */ /* 0x004ea20000300800 */
[----:B------:R-:W-:-:S04]  /*14a00*/  DEPBAR.LE SB0, 0x0 ;  /* 0x000080000000791a */ /* 0x000fc80000000000 */
[----:B------:R-:W3:Y:S01]  /*14a10*/  LDL.LU R74, [R1+0x258] ;  /* 0x00025800014a7983 */ /* 0x000ee20000300800 */
[----:B------:R-:W1:Y:S01]  /*14a20*/  LDCU UR4, c[0x0][0x3b4] ;  /* 0x00007680ff0477ac */ /* 0x000e620008000800 */
[----:B------:R-:W4:Y:S01]  /*14a30*/  S2R R3, SR_TID.X ;  /* 0x0000000000037919 */ /* 0x000f220000002100 */
[----:B------:R-:W-:Y:S01]  /*14a40*/  BAR.SYNC.DEFER_BLOCKING 0x0 ;  /* 0x0000000000007b1d */ /* 0x000fe20000010000 */
[C---:B----4-:R-:W-:Y:S01]  /*14a50*/  LOP3.LUT P1, RZ, R3.reuse, 0x7f, RZ, 0xc0, !PT ;  /* 0x0000007f03ff7812 */ /* 0x050fe2000782c0ff */
[----:B------:R-:W-:-:S12]  /*14a60*/  IMAD.SHL.U32 R2, R3, 0x80, RZ ;  /* 0x0000008003027824 */ /* 0x000fd800078e00ff */
[----:B------:R-:W4:Y:S02]  /*14a70*/  @!P1 SYNCS.CCTL.IV [UR11+0x54000] ;  /* 0x05400000ff0099b1 */ /* 0x000f24000800000b */
[----:B----4-:R-:W-:Y:S06]  /*14a80*/  BAR.SYNC.DEFER_BLOCKING 0x0 ;  /* 0x0000000000007b1d */ /* 0x010fec0000010000 */
[----:B-----5:R-:W-:Y:S01]  /*14a90*/  LDTM.16dp32bit_t0_t15.x64 R4, tmem[UR12] ;  /* 0x0000000c000479ee */ /* 0x020fe20008b00000 */
[----:B------:R-:W4:Y:S01]  /*14aa0*/  LDTM.16dp32bit_t16_t31.x64 R4, tmem[UR12+0x40] ;  /* 0x0000400c000479ee */ /* 0x000f220008b20000 */
[C---:B------:R-:W-:Y:S01]  /*14ab0*/  IMAD.SHL.U32 R72, R3.reuse, 0x10, RZ ;  /* 0x0000001003487824 */ /* 0x040fe200078e00ff */
[----:B------:R-:W-:Y:S01]  /*14ac0*/  LOP3.LUT R69, R2, 0x800, RZ, 0xc0, !PT ;  /* 0x0000080002457812 */ /* 0x000fe200078ec0ff */
[----:B------:R-:W-:Y:S01]  /*14ad0*/  IMAD.SHL.U32 R3, R3, 0x8, RZ ;  /* 0x0000000803037824 */ /* 0x000fe200078e00ff */
[----:B------:R-:W3:Y:S02]  /*14ae0*/  LDCU.128 UR12, c[0x0][0x390] ;  /* 0x00007200ff0c77ac */ /* 0x000ee40008000c00 */
[----:B------:R-:W-:-:S04]  /*14af0*/  LOP3.LUT R2, R72, 0xf0, RZ, 0xc0, !PT ;  /* 0x000000f048027812 */ /* 0x000fc800078ec0ff */
[----:B------:R-:W-:Y:S02]  /*14b00*/  IADD3 R69, PT, PT, R2, UR11, R69 ;  /* 0x0000000b02457c10 */ /* 0x000fe4000fffe045 */
[----:B------:R-:W-:Y:S01]  /*14b10*/  LOP3.LUT R2, R3, 0x300, RZ, 0xc0, !PT ;  /* 0x0000030003027812 */ /* 0x000fe200078ec0ff */
[----:B------:R-:W1:Y:S04]  /*14b20*/  @!P1 SYNCS.CCTL.IV [UR11+0x54008] ;  /* 0x05400800ff0099b1 */ /* 0x000e68000800000b */
[----:B------:R-:W-:Y:S01]  /*14b30*/  IMAD.IADD R2, R2, 0x1, R69 ;  /* 0x0000000102027824 */ /* 0x000fe200078e0245 */
[----:B------:R-:W-:Y:S01]  /*14b40*/  NOP ;  /* 0x0000000000007918 */ /* 0x000fe20000000000 */
[----:B----4-:R-:W-:Y:S02]  /*14b50*/  IMAD.MOV.U32 R68, RZ, RZ, R4 ;  /* 0x000000ffff447224 */ /* 0x010fe400078e0004 */
[----:B------:R-:W-:-:S02]  /*14b60*/  IMAD.MOV.U32 R4, RZ, RZ, R5 ;  /* 0x000000ffff047224 */ /* 0x000fc400078e0005 */
[----:B------:R-:W-:Y:S02]  /*14b70*/  IMAD.MOV.U32 R69, RZ, RZ, R6 ;  /* 0x000000ffff457224 */ /* 0x000fe400078e0006 */
[----:B------:R-:W-:Y:S02]  /*14b80*/  IMAD.MOV.U32 R5, RZ, RZ, R7 ;  /* 0x000000ffff057224 */ /* 0x000fe400078e0007 */
[----:B------:R-:W-:Y:S02]  /*14b90*/  IMAD.MOV.U32 R70, RZ, RZ, R8 ;  /* 0x000000ffff467224 */ /* 0x000fe400078e0008 */
[----:B------:R-:W-:Y:S02]  /*14ba0*/  IMAD.MOV.U32 R71, RZ, RZ, R10 ;  /* 0x000000ffff477224 */ /* 0x000fe400078e000a */
[----:B------:R-:W-:Y:S02]  /*14bb0*/  IMAD.MOV.U32 R6, RZ, RZ, R9 ;  /* 0x000000ffff067224 */ /* 0x000fe400078e0009 */
[----:B------:R-:W-:Y:S01]  /*14bc0*/  IMAD.MOV.U32 R7, RZ, RZ, R11 ;  /* 0x000000ffff077224 */ /* 0x000fe200078e000b */
[----:B-1----:R1:W-:Y:S04]  /*14bd0*/  STS.128 [R2], R68 ;  /* 0x0000004402007388 */ /* 0x0023e80000000c00 */
[----:B------:R4:W-:Y:S01]  /*14be0*/  STS.128 [R2+0x400], R4 ;  /* 0x0004000402007388 */ /* 0x0009e20000000c00 */
[----:B------:R-:W-:Y:S01]  /*14bf0*/  LOP3.LUT R3, R72, 0x7f0, RZ, 0xc0, !PT ;  /* 0x000007f048037812 */ /* 0x000fe200078ec0ff */
[----:B------:R-:W-:-:S02]  /*14c00*/  IMAD.MOV.U32 R8, RZ, RZ, R13 ;  /* 0x000000ffff087224 */ /* 0x000fc400078e000d */
[----:B------:R-:W-:Y:S02]  /*14c10*/  IMAD.MOV.U32 R9, RZ, RZ, R15 ;  /* 0x000000ffff097224 */ /* 0x000fe400078e000f */
[----:B------:R-:W-:Y:S02]  /*14c20*/  IMAD.MOV.U32 R10, RZ, RZ, R17 ;  /* 0x000000ffff0a7224 */ /* 0x000fe400078e0011 */
[----:B------:R-:W-:Y:S01]  /*14c30*/  IMAD.MOV.U32 R11, RZ, RZ, R19 ;  /* 0x000000ffff0b7224 */ /* 0x000fe200078e0013 */
[----:B------:R-:W-:Y:S08]  /*14c40*/  BAR.SYNC.DEFER_BLOCKING 0x0 ;  /* 0x0000000000007b1d */ /* 0x000ff00000010000 */
[----:B-1----:R-:W1:Y:S01]  /*14c50*/  LDC R69, c[0x0][0x3b8] ;  /* 0x0000ee00ff457b82 */ /* 0x002e620000000800 */
[----:B----4-:R-:W-:-:S02]  /*14c60*/  IMAD.MOV.U32 R4, RZ, RZ, R12 ;  /* 0x000000ffff047224 */ /* 0x010fc400078e000c */
[----:B------:R-:W-:Y:S02]  /*14c70*/  IMAD.MOV.U32 R5, RZ, RZ, R14 ;  /* 0x000000ffff057224 */ /* 0x000fe400078e000e */
[----:B------:R-:W-:Y:S02]  /*14c80*/  IMAD.MOV.U32 R6, RZ, RZ, R16 ;  /* 0x000000ffff067224 */ /* 0x000fe400078e0010 */
[----:B------:R-:W-:Y:S01]  /*14c90*/  IMAD.MOV.U32 R7, RZ, RZ, R18 ;  /* 0x000000ffff077224 */ /* 0x000fe200078e0012 */
[----:B------:R-:W4:Y:S04]  /*14ca0*/  LDS.128 R12, [R3+UR11] ;  /* 0x0000000b030c7984 */ /* 0x000f280008000c00 */
[----:B------:R-:W-:Y:S01]  /*14cb0*/  LDS.128 R16, [R3+UR11+0x800] ;  /* 0x0008000b03107984 */ /* 0x000fe20008000c00 */
[----:B------:R-:W-:Y:S06]  /*14cc0*/  BAR.SYNC.DEFER_BLOCKING 0x0 ;  /* 0x0000000000007b1d */ /* 0x000fec0000010000 */
[----:B------:R1:W-:Y:S04]  /*14cd0*/  STS.128 [R2], R4 ;  /* 0x0000000402007388 */ /* 0x0003e80000000c00 */
[----:B------:R1:W-:Y:S02]  /*14ce0*/  STS.128 [R2+0x400], R8 ;  /* 0x0004000802007388 */ /* 0x0003e40000000c00 */
[----:B-1----:R-:W-:-:S02]  /*14cf0*/  IMAD.MOV.U32 R4, RZ, RZ, R20 ;  /* 0x000000ffff047224 */ /* 0x002fc400078e0014 */
[----:B------:R-:W-:Y:S02]  /*14d00*/  IMAD.MOV.U32 R5, RZ, RZ, R22 ;  /* 0x000000ffff057224 */ /* 0x000fe400078e0016 */
[----:B------:R-:W-:Y:S02]  /*14d10*/  IMAD.MOV.U32 R6, RZ, RZ, R24 ;  /* 0x000000ffff067224 */ /* 0x000fe400078e0018 */
[----:B------:R-:W-:Y:S01]  /*14d20*/  IMAD.MOV.U32 R7, RZ, RZ, R26 ;  /* 0x000000ffff077224 */ /* 0x000fe200078e001a */
[----:B------:R-:W-:Y:S01]  /*14d30*/  BAR.SYNC.DEFER_BLOCKING 0x0 ;  /* 0x0000000000007b1d */ /* 0x000fe20000010000 */
[----:B------:R-:W-:Y:S02]  /*14d40*/  IMAD.MOV.U32 R8, RZ, RZ, R21 ;  /* 0x000000ffff087224 */ /* 0x000fe400078e0015 */
[----:B------:R-:W-:Y:S02]  /*14d50*/  IMAD.MOV.U32 R9, RZ, RZ, R23 ;  /* 0x000000ffff097224 */ /* 0x000fe400078e0017 */
[----:B------:R-:W-:-:S02]  /*14d60*/  IMAD.MOV.U32 R10, RZ, RZ, R25 ;  /* 0x000000ffff0a7224 */ /* 0x000fc400078e0019 */
[----:B------:R-:W-:Y:S02]  /*14d70*/  IMAD.MOV.U32 R11, RZ, RZ, R27 ;  /* 0x000000ffff0b7224 */ /* 0x000fe400078e001b */
[----:B------:R-:W1:Y:S04]  /*14d80*/  LDS.128 R24, [R3+UR11] ;  /* 0x0000000b03187984 */ /* 0x000e680008000c00 */
[----:B------:R-:W-:Y:S01]  /*14d90*/  LDS.128 R20, [R3+UR11+0x800] ;  /* 0x0008000b03147984 */ /* 0x000fe20008000c00 */
[----:B------:R-:W-:Y:S06]  /*14da0*/  BAR.SYNC.DEFER_BLOCKING 0x0 ;  /* 0x0000000000007b1d */ /* 0x000fec0000010000 */
[----:B------:R1:W-:Y:S04]  /*14db0*/  STS.128 [R2], R4 ;  /* 0x0000000402007388 */ /* 0x0003e80000000c00 */
[----:B------:R1:W-:Y:S01]  /*14dc0*/  STS.128 [R2+0x400], R8 ;  /* 0x0004000802007388 */ /* 0x0003e20000000c00 */
[----:B---3--:R-:W-:-:S04]  /*14dd0*/  ISETP.GE.AND P0, PT, R74, UR14, PT ;  /* 0x0000000e4a007c0c */ /* 0x008fc8000bf06270 */
[----:B--2---:R-:W-:Y:S02]  /*14de0*/  ISETP.LT.AND P4, PT, R73, UR15, !P0 ;  /* 0x0000000f49007c0c */ /* 0x004fe4000c781270 */
[----:B------:R-:W2:Y:S04]  /*14df0*/  LDL.LU R73, [R1+0x254] ;  /* 0x0002540001497983 */ /* 0x000ea80000300800 */
[----:B------:R-:W3:Y:S04]  /*14e00*/  LDL.LU R75, [R1+0x250] ;  /* 0x00025000014b7983 */ /* 0x000ee80000300800 */
[----:B------:R-:W2:Y:S01]  /*14e10*/  LDL.LU R76, [R1+0x24c] ;  /* 0x00024c00014c7983 */ /* 0x000ea20000300800 */
[----:B-1----:R-:W-:-:S02]  /*14e20*/  IMAD.MOV.U32 R4, RZ, RZ, R28 ;  /* 0x000000ffff047224 */ /* 0x002fc400078e001c */
[----:B------:R-:W-:Y:S01]  /*14e30*/  IMAD.MOV.U32 R5, RZ, RZ, R30 ;  /* 0x000000ffff057224 */ /* 0x000fe200078e001e */
[----:B------:R-:W3:Y:S01]  /*14e40*/  LDL.LU R80, [R1+0x248] ;  /* 0x0002480001507983 */ /* 0x000ee20000300800 */
[----:B------:R-:W-:Y:S02]  /*14e50*/  IMAD.MOV.U32 R6, RZ, RZ, R32 ;  /* 0x000000ffff067224 */ /* 0x000fe400078e0020 */
[----:B------:R-:W-:Y:S01]  /*14e60*/  IMAD.MOV.U32 R7, RZ, RZ, R34 ;  /* 0x000000ffff077224 */ /* 0x000fe200078e0022 */
[----:B------:R-:W-:Y:S01]  /*14e70*/  BAR.SYNC.DEFER_BLOCKING 0x0 ;  /* 0x0000000000007b1d */ /* 0x000fe20000010000 */
[----:B------:R-:W-:Y:S02]  /*14e80*/  IMAD.MOV.U32 R8, RZ, RZ, R29 ;  /* 0x000000ffff087224 */ /* 0x000fe400078e001d */
[----:B------:R-:W-:Y:S02]  /*14e90*/  IMAD.MOV.U32 R9, RZ, RZ, R31 ;  /* 0x000000ffff097224 */ /* 0x000fe400078e001f */
[----:B------:R-:W-:-:S02]  /*14ea0*/  IMAD.MOV.U32 R10, RZ, RZ, R33 ;  /* 0x000000ffff0a7224 */ /* 0x000fc400078e0021 */
[----:B------:R-:W-:Y:S01]  /*14eb0*/  IMAD.MOV.U32 R11, RZ, RZ, R35 ;  /* 0x000000ffff0b7224 */ /* 0x000fe200078e0023 */
[----:B------:R-:W3:Y:S04]  /*14ec0*/  LDL.LU R79, [R1+0x244] ;  /* 0x00024400014f7983 */ /* 0x000ee80000300800 */
[----:B------:R-:W1:Y:S04]  /*14ed0*/  LDS.128 R32, [R3+UR11] ;  /* 0x0000000b03207984 */ /* 0x000e680008000c00 */
[----:B------:R-:W-:Y:S01]  /*14ee0*/  LDS.128 R28, [R3+UR11+0x800] ;  /* 0x0008000b031c7984 */ /* 0x000fe20008000c00 */
[----:B------:R-:W-:Y:S06]  /*14ef0*/  BAR.SYNC.DEFER_BLOCKING 0x0 ;  /* 0x0000000000007b1d */ /* 0x000fec0000010000 */
[----:B------:R4:W-:Y:S04]  /*14f00*/  STS.128 [R2], R4 ;  /* 0x0000000402007388 */ /* 0x0009e80000000c00 */
[----:B------:R4:W-:Y:S02]  /*14f10*/  STS.128 [R2+0x400], R8 ;  /* 0x0004000802007388 */ /* 0x0009e40000000c00 */
[----:B----4-:R-:W-:-:S02]  /*14f20*/  IMAD.MOV.U32 R4, RZ, RZ, R36 ;  /* 0x000000ffff047224 */ /* 0x010fc400078e0024 */
        /* <DEDUP_REMOVED lines=50> */
[----:B------:R-:W1:Y:S04]  /*15250*/  LDS.128 R60, [R3+UR11] ;  /* 0x0000000b033c7984 */ /* 0x000e680008000c00 */
[----:B------:R-:W-:Y:S01]  /*15260*/  LDS.128 R64, [R3+UR11+0x800] ;  /* 0x0008000b03407984 */ /* 0x000fe20008000c00 */
[----:B------:R-:W-:Y:S01]  /*15270*/  BAR.SYNC.DEFER_BLOCKING 0x0 ;  /* 0x0000000000007b1d */ /* 0x000fe20000010000 */
[----:B------:R-:W-:Y:S01]  /*15280*/  IMAD R68, R74, UR4, RZ ;  /* 0x000000044a447c24 */ /* 0x000fe2000f8e02ff */
[C---:B------:R-:W-:Y:S01]  /*15290*/  ISETP.LT.AND P2, PT, R0.reuse, UR15, !P0 ;  /* 0x0000000f00007c0c */ /* 0x040fe2000c741270 */
[----:B------:R-:W-:-:S03]  /*152a0*/  IMAD R71, R0, R69, RZ ;  /* 0x0000004500477224 */ /* 0x000fc600078e02ff */
[----:B------:R-:W4:Y:S01]  /*152b0*/  LDL.LU R74, [R1+0x240] ;  /* 0x00024000014a7983 */ /* 0x000f220000300800 */
[----:B------:R-:W-:-:S03]  /*152c0*/  LEA R0, P3, R68, UR12, 0x2 ;  /* 0x0000000c44007c11 */ /* 0x000fc6000f8610ff */
[----:B------:R-:W4:Y:S01]  /*152d0*/  LDL.LU R72, [R1+0x23c] ;  /* 0x00023c0001487983 */ /* 0x000f220000300800 */
[----:B------:R-:W-:-:S03]  /*152e0*/  LEA.HI.X.SX32 R68, R68, UR13, 0x2, P3 ;  /* 0x0000000d44447c11 */ /* 0x000fc600098f16ff */
[----:B------:R-:W-:Y:S04]  /*152f0*/  STS.128 [R2], R4 ;  /* 0x0000000402007388 */ /* 0x000fe80000000c00 */
[----:B------:R-:W-:Y:S01]  /*15300*/  STS.128 [R2+0x400], R8 ;  /* 0x0004000802007388 */ /* 0x000fe20000000c00 */
[----:B------:R-:W-:Y:S01]  /*15310*/  BAR.SYNC.DEFER_BLOCKING 0x0 ;  /* 0x0000000000007b1d */ /* 0x000fe20000010000 */
[----:B------:R-:W-:Y:S01]  /*15320*/  LEA R70, P5, R71, R0, 0x2 ;  /* 0x0000000047467211 */ /* 0x000fe200078a10ff */
[----:B--2---:R-:W-:-:S03]  /*15330*/  IMAD R77, R76, R69, RZ ;  /* 0x000000454c4d7224 */ /* 0x004fc600078e02ff */
[----:B------:R-:W-:Y:S01]  /*15340*/  LEA.HI.X.SX32 R71, R71, R68, 0x2, P5 ;  /* 0x0000004447477211 */ /* 0x000fe200028f16ff */
[----:B------:R-:W2:Y:S01]  /*15350*/  LDL.LU R78, [R1+0x238] ;  /* 0x00023800014e7983 */ /* 0x000ea20000300800 */
[----:B------:R-:W-:-:S03]  /*15360*/  ISETP.LT.AND P5, PT, R76, UR15, !P0 ;  /* 0x0000000f4c007c0c */ /* 0x000fc6000c7a1270 */
[----:B------:R-:W2:Y:S04]  /*15370*/  LDL.LU R76, [R1+0x234] ;  /* 0x00023400014c7983 */ /* 0x000ea80000300800 */
[----:B------:R1:W-:Y:S04]  /*15380*/  @P2 STG.E desc[UR40][R70.64], R12 ;  /* 0x0000000c46002986 */ /* 0x0003e8000c101928 */
[----:B-1----:R-:W2:Y:S04]  /*15390*/  LDL.LU R12, [R1+0x230] ;  /* 0x00023000010c7983 */ /* 0x002ea80000300800 */
[----:B------:R-:W2:Y:S01]  /*153a0*/  LDL.LU R2, [R1+0x22c] ;  /* 0x00022c0001027983 */ /* 0x000ea20000300800 */
[C---:B------:R-:W-:Y:S01]  /*153b0*/  ISETP.LT.AND P1, PT, R73.reuse, UR15, !P0 ;  /* 0x0000000f49007c0c */ /* 0x040fe2000c721270 */
[-C--:B------:R-:W-:Y:S01]  /*153c0*/  IMAD R73, R73, R69.reuse, RZ ;  /* 0x0000004549497224 */ /* 0x080fe200078e02ff */
[C---:B---3--:R-:W-:Y:S01]  /*153d0*/  ISETP.LT.AND P3, PT, R75.reuse, UR15, !P0 ;  /* 0x0000000f4b007c0c */ /* 0x048fe2000c761270 */
[----:B------:R-:W-:-:S03]  /*153e0*/  IMAD R75, R75, R69, RZ ;  /* 0x000000454b4b7224 */ /* 0x000fc600078e02ff */
[----:B------:R-:W-:-:S04]  /*153f0*/  LEA R4, P6, R73, R0, 0x2 ;  /* 0x0000000049047211 */ /* 0x000fc800078c10ff */
[----:B------:R-:W-:Y:S02]  /*15400*/  LEA.HI.X.SX32 R5, R73, R68, 0x2, P6 ;  /* 0x0000004449057211 */ /* 0x000fe400030f16ff */
[----:B------:R-:W-:Y:S01]  /*15410*/  LEA R6, P6, R75, R0, 0x2 ;  /* 0x000000004b067211 */ /* 0x000fe200078c10ff */
[----:B------:R-:W-:-:S03]  /*15420*/  IMAD R11, R80, R69, RZ ;  /* 0x00000045500b7224 */ /* 0x000fc600078e02ff */
[----:B------:R-:W-:Y:S02]  /*15430*/  LEA.HI.X.SX32 R7, R75, R68, 0x2, P6 ;  /* 0x000000444b077211 */ /* 0x000fe400030f16ff */
[----:B------:R-:W-:Y:S01]  /*15440*/  LEA R8, P6, R77, R0, 0x2 ;  /* 0x000000004d087211 */ /* 0x000fe200078c10ff */
[----:B------:R-:W-:Y:S01]  /*15450*/  IMAD R73, R79, R69, RZ ;  /* 0x000000454f497224 */ /* 0x000fe200078e02ff */
[----:B------:R-:W-:Y:S02]  /*15460*/  ISETP.LT.AND P2, PT, R80, UR15, !P0 ;  /* 0x0000000f50007c0c */ /* 0x000fe4000c741270 */
[----:B------:R-:W-:Y:S02]  /*15470*/  LEA.HI.X.SX32 R9, R77, R68, 0x2, P6 ;  /* 0x000000444d097211 */ /* 0x000fe400030f16ff */
[C---:B------:R-:W-:Y:S01]  /*15480*/  LEA R10, P6, R11.reuse, R0, 0x2 ;  /* 0x000000000b0a7211 */ /* 0x040fe200078c10ff */
[----:B------:R1:W-:Y:S03]  /*15490*/  @P1 STG.E desc[UR40][R4.64], R13 ;  /* 0x0000000d04001986 */ /* 0x0003e6000c101928 */
[----:B------:R-:W-:Y:S01]  /*154a0*/  LEA.HI.X.SX32 R11, R11, R68, 0x2, P6 ;  /* 0x000000440b0b7211 */ /* 0x000fe200030f16ff */
[----:B------:R3:W-:Y:S01]  /*154b0*/  @P3 STG.E desc[UR40][R6.64], R14 ;  /* 0x0000000e06003986 */ /* 0x0007e2000c101928 */
[----:B------:R-:W-:-:S04]  /*154c0*/  LEA R70, P6, R73, R0, 0x2 ;  /* 0x0000000049467211 */ /* 0x000fc800078c10ff */
[----:B------:R-:W-:Y:S01]  /*154d0*/  LEA.HI.X.SX32 R71, R73, R68, 0x2, P6 ;  /* 0x0000004449477211 */ /* 0x000fe200030f16ff */
[----:B------:R-:W-:Y:S01]  /*154e0*/  @P5 STG.E desc[UR40][R8.64], R15 ;  /* 0x0000000f08005986 */ /* 0x000fe2000c101928 */
[----:B------:R-:W-:-:S03]  /*154f0*/  ISETP.LT.AND P1, PT, R79, UR15, !P0 ;  /* 0x0000000f4f007c0c */ /* 0x000fc6000c721270 */
[----:B------:R1:W-:Y:S10]  /*15500*/  @P2 STG.E desc[UR40][R10.64], R24 ;  /* 0x000000180a002986 */ /* 0x0003f4000c101928 */
[----:B------:R-:W-:Y:S01]  /*15510*/  @P1 STG.E desc[UR40][R70.64], R25 ;  /* 0x0000001946001986 */ /* 0x000fe2000c101928 */
[C---:B----4-:R-:W-:Y:S01]  /*15520*/  ISETP.LT.AND P3, PT, R74.reuse, UR15, !P0 ;  /* 0x0000000f4a007c0c */ /* 0x050fe2000c761270 */
[----:B------:R-:W-:-:S02]  /*15530*/  IMAD R75, R74, R69, RZ ;  /* 0x000000454a4b7224 */ /* 0x000fc400078e02ff */
[----:B------:R-:W4:Y:S01]  /*15540*/  LDL.LU R74, [R1+0x228] ;  /* 0x00022800014a7983 */ /* 0x000f220000300800 */
[CC--:B-1----:R-:W-:Y:S02]  /*15550*/  IMAD R13, R72.reuse, R69.reuse, RZ ;  /* 0x00000045480d7224 */ /* 0x0c2fe400078e02ff */
[C---:B------:R-:W-:Y:S02]  /*15560*/  LEA R4, P6, R75.reuse, R0, 0x2 ;  /* 0x000000004b047211 */ /* 0x040fe400078c10ff */
[----:B------:R-:W-:Y:S02]  /*15570*/  ISETP.LT.AND P5, PT, R72, UR15, !P0 ;  /* 0x0000000f48007c0c */ /* 0x000fe4000c7a1270 */
[----:B------:R-:W4:Y:S01]  /*15580*/  LDL.LU R72, [R1+0x224] ;  /* 0x0002240001487983 */ /* 0x000f220000300800 */
[----:B------:R-:W-:Y:S02]  /*15590*/  LEA.HI.X.SX32 R5, R75, R68, 0x2, P6 ;  /* 0x000000444b057211 */ /* 0x000fe400030f16ff */
[C---:B---3--:R-:W-:Y:S01]  /*155a0*/  LEA R6, P6, R13.reuse, R0, 0x2 ;  /* 0x000000000d067211 */ /* 0x048fe200078c10ff */
[----:B------:R-:W3:Y:S03]  /*155b0*/  LDL.LU R24, [R1+0x220] ;  /* 0x0002200001187983 */ /* 0x000ee60000300800 */
[----:B------:R-:W-:Y:S01]  /*155c0*/  LEA.HI.X.SX32 R7, R13, R68, 0x2, P6 ;  /* 0x000000440d077211 */ /* 0x000fe200030f16ff */
[----:B------:R-:W3:Y:S01]  /*155d0*/  LDL.LU R14, [R1+0x21c] ;  /* 0x00021c00010e7983 */ /* 0x000ee20000300800 */
[----:B--2---:R-:W-:-:S02]  /*155e0*/  IMAD R73, R78, R69, RZ ;  /* 0x000000454e497224 */ /* 0x004fc400078e02ff */
[----:B------:R-:W-:-:S03]  /*155f0*/  IMAD R13, R76, R69, RZ ;  /* 0x000000454c0d7224 */ /* 0x000fc600078e02ff */
[----:B------:R-:W-:-:S04]  /*15600*/  LEA R8, P6, R73, R0, 0x2 ;  /* 0x0000000049087211 */ /* 0x000fc800078c10ff */
[----:B------:R-:W-:Y:S02]  /*15610*/  LEA.HI.X.SX32 R9, R73, R68, 0x2, P6 ;  /* 0x0000004449097211 */ /* 0x000fe400030f16ff */
[C---:B------:R-:W-:Y:S01]  /*15620*/  LEA R10, P6, R13.reuse, R0, 0x2 ;  /* 0x000000000d0a7211 */ /* 0x040fe200078c10ff */
[----:B------:R1:W-:Y:S03]  /*15630*/  @P3 STG.E desc[UR40][R4.64], R26 ;  /* 0x0000001a04003986 */ /* 0x0003e6000c101928 */
[----:B------:R-:W-:Y:S01]  /*15640*/  LEA.HI.X.SX32 R11, R13, R68, 0x2, P6 ;  /* 0x000000440d0b7211 */ /* 0x000fe200030f16ff */
[----:B-1----:R-:W2:Y:S01]  /*15650*/  LDL.LU R26, [R1+0x218] ;  /* 0x00021800011a7983 */ /* 0x002ea20000300800 */
[C---:B------:R-:W-:Y:S01]  /*15660*/  ISETP.LT.AND P6, PT, R2.reuse, UR15, !P0 ;  /* 0x0000000f02007c0c */ /* 0x040fe2000c7c1270 */
[-C--:B------:R-:W-:Y:S02]  /*15670*/  IMAD R25, R2, R69.reuse, RZ ;  /* 0x0000004502197224 */ /* 0x080fe400078e02ff */
[----:B------:R-:W2:Y:S01]  /*15680*/  LDL.LU R2, [R1+0x214] ;  /* 0x0002140001027983 */ /* 0x000ea20000300800 */
[----:B------:R-:W-:Y:S01]  /*15690*/  IMAD R15, R12, R69, RZ ;  /* 0x000000450c0f7224 */ /* 0x000fe200078e02ff */
[----:B------:R-:W-:-:S02]  /*156a0*/  ISETP.LT.AND P2, PT, R78, UR15, !P0 ;  /* 0x0000000f4e007c0c */ /* 0x000fc4000c741270 */
[----:B------:R-:W-:Y:S01]  /*156b0*/  ISETP.LT.AND P3, PT, R12, UR15, !P0 ;  /* 0x0000000f0c007c0c */ /* 0x000fe2000c761270 */
[----:B------:R-:W-:Y:S01]  /*156c0*/  @P5 STG.E desc[UR40][R6.64], R27 ;  /* 0x0000001b06005986 */ /* 0x000fe2000c101928 */
[----:B------:R-:W-:Y:S02]  /*156d0*/  ISETP.LT.AND P1, PT, R76, UR15, !P0 ;  /* 0x0000000f4c007c0c */ /* 0x000fe4000c721270 */
[C---:B------:R-:W-:Y:S01]  /*156e0*/  LEA R12, P5, R15.reuse, R0, 0x2 ;  /* 0x000000000f0c7211 */ /* 0x040fe200078a10ff */
[----:B------:R-:W2:Y:S03]  /*156f0*/  LDL.LU R70, [R1+0x210] ;  /* 0x0002100001467983 */ /* 0x000ea60000300800 */
[----:B------:R-:W-:Y:S02]  /*15700*/  LEA.HI.X.SX32 R13, R15, R68, 0x2, P5 ;  /* 0x000000440f0d7211 */ /* 0x000fe400028f16ff */
[C---:B------:R-:W-:Y:S01]  /*15710*/  LEA R4, P5, R25.reuse, R0, 0x2 ;  /* 0x0000000019047211 */ /* 0x040fe200078a10ff */
[----:B------:R1:W-:Y:S03]  /*15720*/  @P2 STG.E desc[UR40][R8.64], R32 ;  /* 0x0000002008002986 */ /* 0x0003e6000c101928 */
[----:B------:R-:W-:Y:S01]  /*15730*/  LEA.HI.X.SX32 R5, R25, R68, 0x2, P5 ;  /* 0x0000004419057211 */ /* 0x000fe200028f16ff */
[----:B------:R3:W-:Y:S04]  /*15740*/  @P1 STG.E desc[UR40][R10.64], R33 ;  /* 0x000000210a001986 */ /* 0x0007e8000c101928 */
[----:B------:R3:W-:Y:S04]  /*15750*/  @P3 STG.E desc[UR40][R12.64], R34 ;  /* 0x000000220c003986 */ /* 0x0007e8000c101928 */
[----:B-1----:R-:W2:Y:S04]  /*15760*/  LDL.LU R32, [R1+0x20c] ;  /* 0x00020c0001207983 */ /* 0x002ea80000300800 */
[----:B------:R1:W-:Y:S01]  /*15770*/  @P6 STG.E desc[UR40][R4.64], R35 ;  /* 0x0000002304006986 */ /* 0x0003e2000c101928 */
[----:B----4-:R-:W-:-:S05]  /*15780*/  IMAD R15, R74, R69, RZ ;  /* 0x000000454a0f7224 */ /* 0x010fca00078e02ff */
[C---:B------:R-:W-:Y:S02]  /*15790*/  LEA R6, P5, R15.reuse, R0, 0x2 ;  /* 0x000000000f067211 */ /* 0x040fe400078a10ff */
[----:B------:R-:W-:Y:S01]  /*157a0*/  ISETP.LT.AND P2, PT, R74, UR15, !P0 ;  /* 0x0000000f4a007c0c */ /* 0x000fe2000c741270 */
[-C--:B------:R-:W-:Y:S01]  /*157b0*/  IMAD R25, R72, R69.reuse, RZ ;  /* 0x0000004548197224 */ /* 0x080fe200078e02ff */
[----:B------:R-:W-:Y:S02]  /*157c0*/  LEA.HI.X.SX32 R7, R15, R68, 0x2, P5 ;  /* 0x000000440f077211 */ /* 0x000fe400028f16ff */
[C---:B---3--:R-:W-:Y:S01]  /*157d0*/  ISETP.LT.AND P3, PT, R24.reuse, UR15, !P0 ;  /* 0x0000000f18007c0c */ /* 0x048fe2000c761270 */
[-C--:B------:R-:W-:Y:S01]  /*157e0*/  IMAD R15, R24, R69.reuse, RZ ;  /* 0x00000045180f7224 */ /* 0x080fe200078e02ff */
[----:B------:R-:W-:Y:S01]  /*157f0*/  ISETP.LT.AND P1, PT, R72, UR15, !P0 ;  /* 0x0000000f48007c0c */ /* 0x000fe2000c721270 */
[----:B------:R-:W3:Y:S01]  /*15800*/  LDL.LU R24, [R1+0x208] ;  /* 0x0002080001187983 */ /* 0x000ee20000300800 */
[-C--:B------:R-:W-:Y:S01]  /*15810*/  LEA R8, P5, R25, R0.reuse, 0x2 ;  /* 0x0000000019087211 */ /* 0x080fe200078a10ff */
[----:B------:R-:W-:Y:S01]  /*15820*/  IMAD R27, R14, R69, RZ ;  /* 0x000000450e1b7224 */ /* 0x000fe200078e02ff */
[----:B------:R-:W-:-:S02]  /*15830*/  LEA R10, P6, R15, R0, 0x2 ;  /* 0x000000000f0a7211 */ /* 0x000fc400078c10ff */
[----:B------:R-:W-:Y:S02]  /*15840*/  LEA.HI.X.SX32 R9, R25, R68, 0x2, P5 ;  /* 0x0000004419097211 */ /* 0x000fe400028f16ff */
[----:B------:R-:W-:Y:S01]  /*15850*/  LEA R12, P5, R27, R0, 0x2 ;  /* 0x000000001b0c7211 */ /* 0x000fe200078a10ff */
[----:B------:R4:W-:Y:S01]  /*15860*/  @P2 STG.E desc[UR40][R6.64], R40 ;  /* 0x0000002806002986 */ /* 0x0009e2000c101928 */
[----:B------:R-:W-:Y:S02]  /*15870*/  ISETP.LT.AND P2, PT, R14, UR15, !P0 ;  /* 0x0000000f0e007c0c */ /* 0x000fe4000c741270 */
[-C--:B------:R-:W-:Y:S01]  /*15880*/  LEA.HI.X.SX32 R11, R15, R68.reuse, 0x2, P6 ;  /* 0x000000440f0b7211 */ /* 0x080fe200030f16ff */
[----:B------:R1:W-:Y:S01]  /*15890*/  @P1 STG.E desc[UR40][R8.64], R41 ;  /* 0x0000002908001986 */ /* 0x0003e2000c101928 */
[----:B------:R-:W-:-:S03]  /*158a0*/  LEA.HI.X.SX32 R13, R27, R68, 0x2, P5 ;  /* 0x000000441b0d7211 */ /* 0x000fc600028f16ff */
[----:B------:R-:W3:Y:S01]  /*158b0*/  LDL.LU R14, [R1+0x204] ;  /* 0x00020400010e7983 */ /* 0x000ee20000300800 */
[C---:B--2---:R-:W-:Y:S01]  /*158c0*/  ISETP.LT.AND P1, PT, R26.reuse, UR15, !P0 ;  /* 0x0000000f1a007c0c */ /* 0x044fe2000c721270 */
[-C--:B------:R-:W-:Y:S02]  /*158d0*/  IMAD R15, R26, R69.reuse, RZ ;  /* 0x000000451a0f7224 */ /* 0x080fe400078e02ff */
[----:B------:R-:W2:Y:S01]  /*158e0*/  LDL.LU R26, [R1+0x200] ;  /* 0x00020000011a7983 */ /* 0x000ea20000300800 */
[C---:B------:R-:W-:Y:S01]  /*158f0*/  ISETP.LT.AND P5, PT, R2.reuse, UR15, !P0 ;  /* 0x0000000f02007c0c */ /* 0x040fe2000c7a1270 */
[----:B------:R-:W-:Y:S02]  /*15900*/  IMAD R25, R2, R69, RZ ;  /* 0x0000004502197224 */ /* 0x000fe400078e02ff */
[----:B------:R-:W2:Y:S01]  /*15910*/  LDL.LU R2, [R1+0x1fc] ;  /* 0x0001fc0001027983 */ /* 0x000ea20000300800 */
[----:B-1----:R-:W-:-:S03]  /*15920*/  LEA R4, P6, R15, R0, 0x2 ;  /* 0x000000000f047211 */ /* 0x002fc600078c10ff */
[----:B------:R-:W2:Y:S04]  /*15930*/  LDL.LU R34, [R1+0x1f8] ;  /* 0x0001f80001227983 */ /* 0x000ea80000300800 */
[----:B------:R1:W-:Y:S01]  /*15940*/  @P3 STG.E desc[UR40][R10.64], R42 ;  /* 0x0000002a0a003986 */ /* 0x0003e2000c101928 */
[----:B----4-:R-:W-:Y:S02]  /*15950*/  LEA R6, P3, R25, R0, 0x2 ;  /* 0x0000000019067211 */ /* 0x010fe400078610ff */
[-C--:B------:R-:W-:Y:S01]  /*15960*/  LEA.HI.X.SX32 R5, R15, R68.reuse, 0x2, P6 ;  /* 0x000000440f057211 */ /* 0x080fe200030f16ff */
[C---:B------:R-:W-:Y:S01]  /*15970*/  IMAD R27, R70.reuse, R69, RZ ;  /* 0x00000045461b7224 */ /* 0x040fe200078e02ff */
[----:B------:R-:W-:Y:S01]  /*15980*/  LEA.HI.X.SX32 R7, R25, R68, 0x2, P3 ;  /* 0x0000004419077211 */ /* 0x000fe200018f16ff */
[----:B------:R4:W-:Y:S01]  /*15990*/  @P2 STG.E desc[UR40][R12.64], R43 ;  /* 0x0000002b0c002986 */ /* 0x0009e2000c101928 */
[----:B------:R-:W-:-:S03]  /*159a0*/  ISETP.LT.AND P2, PT, R70, UR15, !P0 ;  /* 0x0000000f46007c0c */ /* 0x000fc6000c741270 */
[----:B------:R1:W-:Y:S04]  /*159b0*/  @P1 STG.E desc[UR40][R4.64], R48 ;  /* 0x0000003004001986 */ /* 0x0003e8000c101928 */
[----:B------:R2:W-:Y:S01]  /*159c0*/  @P5 STG.E desc[UR40][R6.64], R49 ;  /* 0x0000003106005986 */ /* 0x0005e2000c101928 */
[C---:B------:R-:W-:Y:S01]  /*159d0*/  IMAD R15, R32.reuse, R69, RZ ;  /* 0x00000045200f7224 */ /* 0x040fe200078e02ff */
[----:B------:R-:W-:Y:S02]  /*159e0*/  ISETP.LT.AND P1, PT, R32, UR15, !P0 ;  /* 0x0000000f20007c0c */ /* 0x000fe4000c721270 */
[----:B------:R-:W2:Y:S01]  /*159f0*/  LDL.LU R33, [R1+0x1f4] ;  /* 0x0001f40001217983 */ /* 0x000ea20000300800 */
[-C--:B------:R-:W-:Y:S02]  /*15a00*/  LEA R8, P6, R27, R0.reuse, 0x2 ;  /* 0x000000001b087211 */ /* 0x080fe400078c10ff */
[----:B-1----:R-:W-:-:S02]  /*15a10*/  LEA R10, P3, R15, R0, 0x2 ;  /* 0x000000000f0a7211 */ /* 0x002fc400078610ff */
[-C--:B------:R-:W-:Y:S02]  /*15a20*/  LEA.HI.X.SX32 R9, R27, R68.reuse, 0x2, P6 ;  /* 0x000000441b097211 */ /* 0x080fe400030f16ff */
[----:B------:R-:W-:-:S03]  /*15a30*/  LEA.HI.X.SX32 R11, R15, R68, 0x2, P3 ;  /* 0x000000440f0b7211 */ /* 0x000fc600018f16ff */
[----:B------:R-:W-:Y:S04]  /*15a40*/  @P2 STG.E desc[UR40][R8.64], R50 ;  /* 0x0000003208002986 */ /* 0x000fe8000c101928 */
[----:B------:R1:W-:Y:S01]  /*15a50*/  @P1 STG.E desc[UR40][R10.64], R51 ;  /* 0x000000330a001986 */ /* 0x0003e2000c101928 */
[C---:B---3--:R-:W-:Y:S01]  /*15a60*/  ISETP.LT.AND P5, PT, R24.reuse, UR15, !P0 ;  /* 0x0000000f18007c0c */ /* 0x048fe2000c7a1270 */
[----:B----4-:R-:W-:Y:S02]  /*15a70*/  IMAD R13, R24, R69, RZ ;  /* 0x00000045180d7224 */ /* 0x010fe400078e02ff */
[----:B------:R-:W3:Y:S04]  /*15a80*/  LDL.LU R24, [R1+0x1f0] ;  /* 0x0001f00001187983 */ /* 0x000ee80000300800 */
[----:B------:R-:W4:Y:S01]  /*15a90*/  LDL.LU R32, [R1+0x1ec] ;  /* 0x0001ec0001207983 */ /* 0x000f220000300800 */
[----:B------:R-:W-:-:S04]  /*15aa0*/  LEA R12, P3, R13, R0, 0x2 ;  /* 0x000000000d0c7211 */ /* 0x000fc800078610ff */
[----:B------:R-:W-:Y:S02]  /*15ab0*/  LEA.HI.X.SX32 R13, R13, R68, 0x2, P3 ;  /* 0x000000440d0d7211 */ /* 0x000fe400018f16ff */
[C---:B--2---:R-:W-:Y:S01]  /*15ac0*/  ISETP.LT.AND P1, PT, R26.reuse, UR15, !P0 ;  /* 0x0000000f1a007c0c */ /* 0x044fe2000c721270 */
[-C--:B------:R-:W-:Y:S02]  /*15ad0*/  IMAD R5, R26, R69.reuse, RZ ;  /* 0x000000451a057224 */ /* 0x080fe400078e02ff */
[----:B------:R-:W2:Y:S01]  /*15ae0*/  LDL.LU R26, [R1+0x1e8] ;  /* 0x0001e800011a7983 */ /* 0x000ea20000300800 */
[C---:B------:R-:W-:Y:S01]  /*15af0*/  ISETP.LT.AND P3, PT, R2.reuse, UR15, !P0 ;  /* 0x0000000f02007c0c */ /* 0x040fe2000c761270 */
[-C--:B------:R-:W-:Y:S02]  /*15b00*/  IMAD R7, R2, R69.reuse, RZ ;  /* 0x0000004502077224 */ /* 0x080fe400078e02ff */
[----:B------:R-:W2:Y:S01]  /*15b10*/  LDL.LU R2, [R1+0x1e0] ;  /* 0x0001e00001027983 */ /* 0x000ea20000300800 */
[CC--:B------:R-:W-:Y:S01]  /*15b20*/  IMAD R15, R14.reuse, R69.reuse, RZ ;  /* 0x000000450e0f7224 */ /* 0x0c0fe200078e02ff */
[----:B------:R-:W-:Y:S01]  /*15b30*/  ISETP.LT.AND P2, PT, R14, UR15, !P0 ;  /* 0x0000000f0e007c0c */ /* 0x000fe2000c741270 */
[----:B------:R-:W-:Y:S01]  /*15b40*/  IMAD R25, R34, R69, RZ ;  /* 0x0000004522197224 */ /* 0x000fe200078e02ff */
[----:B------:R1:W-:Y:S02]  /*15b50*/  @P5 STG.E desc[UR40][R12.64], R52 ;  /* 0x000000340c005986 */ /* 0x0003e4000c101928 */
[----:B------:R-:W-:-:S02]  /*15b60*/  LEA R14, P6, R15, R0, 0x2 ;  /* 0x000000000f0e7211 */ /* 0x000fc400078c10ff */
[----:B------:R-:W2:Y:S02]  /*15b70*/  LDL.LU R42, [R1+0x1dc] ;  /* 0x0001dc00012a7983 */ /* 0x000ea40000300800 */
[----:B------:R-:W-:Y:S02]  /*15b80*/  LEA.HI.X.SX32 R15, R15, R68, 0x2, P6 ;  /* 0x000000440f0f7211 */ /* 0x000fe400030f16ff */
[-C--:B-1----:R-:W-:Y:S01]  /*15b90*/  LEA R10, P6, R7, R0.reuse, 0x2 ;  /* 0x00000000070a7211 */ /* 0x082fe200078c10ff */
[----:B------:R-:W2:Y:S01]  /*15ba0*/  LDL.LU R41, [R1+0x1d8] ;  /* 0x0001d80001297983 */ /* 0x000ea20000300800 */
[----:B------:R-:W-:-:S03]  /*15bb0*/  LEA R8, P5, R5, R0, 0x2 ;  /* 0x0000000005087211 */ /* 0x000fc600078a10ff */
[----:B------:R1:W-:Y:S01]  /*15bc0*/  @P2 STG.E desc[UR40][R14.64], R53 ;  /* 0x000000350e002986 */ /* 0x0003e2000c101928 */
[----:B------:R-:W-:Y:S02]  /*15bd0*/  ISETP.LT.AND P2, PT, R34, UR15, !P0 ;  /* 0x0000000f22007c0c */ /* 0x000fe4000c741270 */
[----:B------:R-:W-:Y:S01]  /*15be0*/  LEA.HI.X.SX32 R11, R7, R68, 0x2, P6 ;  /* 0x00000044070b7211 */ /* 0x000fe200030f16ff */
[----:B------:R-:W2:Y:S01]  /*15bf0*/  LDL.LU R40, [R1+0x3d8] ;  /* 0x0003d80001287983 */ /* 0x000ea20000300800 */
[----:B------:R-:W-:Y:S02]  /*15c00*/  LEA R12, P6, R25, R0, 0x2 ;  /* 0x00000000190c7211 */ /* 0x000fe400078c10ff */
[-C--:B------:R-:W-:Y:S02]  /*15c10*/  LEA.HI.X.SX32 R9, R5, R68.reuse, 0x2, P5 ;  /* 0x0000004405097211 */ /* 0x080fe400028f16ff */
[----:B------:R-:W-:Y:S01]  /*15c20*/  LEA.HI.X.SX32 R13, R25, R68, 0x2, P6 ;  /* 0x00000044190d7211 */ /* 0x000fe200030f16ff */
[C---:B------:R-:W-:Y:S01]  /*15c30*/  IMAD R27, R33.reuse, R69, RZ ;  /* 0x00000045211b7224 */ /* 0x040fe200078e02ff */
[----:B------:R-:W2:Y:S04]  /*15c40*/  LDS.128 R4, [R3+UR11] ;  /* 0x0000000b03047984 */ /* 0x000ea80008000c00 */
[----:B------:R3:W-:Y:S01]  /*15c50*/  @P1 STG.E desc[UR40][R8.64], R54 ;  /* 0x0000003608001986 */ /* 0x0007e2000c101928 */
[----:B------:R-:W-:-:S03]  /*15c60*/  ISETP.LT.AND P1, PT, R33, UR15, !P0 ;  /* 0x0000000f21007c0c */ /* 0x000fc6000c721270 */
[----:B------:R2:W-:Y:S04]  /*15c70*/  @P3 STG.E desc[UR40][R10.64], R55 ;  /* 0x000000370a003986 */ /* 0x0005e8000c101928 */
[----:B------:R-:W-:Y:S01]  /*15c80*/  @P2 STG.E desc[UR40][R12.64], R60 ;  /* 0x0000003c0c002986 */ /* 0x000fe2000c101928 */
[----:B-1----:R-:W-:-:S04]  /*15c90*/  LEA R14, P5, R27, R0, 0x2 ;  /* 0x000000001b0e7211 */ /* 0x002fc800078a10ff */
[----:B------:R-:W-:-:S05]  /*15ca0*/  LEA.HI.X.SX32 R15, R27, R68, 0x2, P5 ;  /* 0x000000441b0f7211 */ /* 0x000fca00028f16ff */
[----:B------:R-:W-:Y:S01]  /*15cb0*/  @P1 STG.E desc[UR40][R14.64], R61 ;  /* 0x0000003d0e001986 */ /* 0x000fe2000c101928 */
[CC--:B----4-:R-:W-:Y:S01]  /*15cc0*/  IMAD R35, R32.reuse, R69.reuse, RZ ;  /* 0x0000004520237224 */ /* 0x0d0fe200078e02ff */
[----:B------:R-:W-:Y:S02]  /*15cd0*/  ISETP.LT.AND P2, PT, R32, UR15, !P0 ;  /* 0x0000000f20007c0c */ /* 0x000fe4000c741270 */
[----:B------:R-:W4:Y:S01]  /*15ce0*/  LDL.LU R32, [R1+0x1d4] ;  /* 0x0001d40001207983 */ /* 0x000f220000300800 */
[C---:B---3--:R-:W-:Y:S01]  /*15cf0*/  IMAD R33, R24.reuse, R69, RZ ;  /* 0x0000004518217224 */ /* 0x048fe200078e02ff */
[C---:B------:R-:W-:Y:S02]  /*15d00*/  LEA R8, P5, R35.reuse, R0, 0x2 ;  /* 0x0000000023087211 */ /* 0x040fe400078a10ff */
[----:B------:R-:W-:Y:S01]  /*15d10*/  ISETP.LT.AND P3, PT, R24, UR15, !P0 ;  /* 0x0000000f18007c0c */ /* 0x000fe2000c761270 */
[----:B------:R-:W3:Y:S01]  /*15d20*/  LDL.LU R34, [R1+0x3d4] ;  /* 0x0003d40001227983 */ /* 0x000ee20000300800 */
[----:B------:R-:W-:-:S02]  /*15d30*/  LEA.HI.X.SX32 R9, R35, R68, 0x2, P5 ;  /* 0x0000004423097211 */ /* 0x000fc400028f16ff */
[----:B------:R-:W-:-:S04]  /*15d40*/  LEA R24, P6, R33, R0, 0x2 ;  /* 0x0000000021187211 */ /* 0x000fc800078c10ff */
[----:B------:R-:W-:-:S05]  /*15d50*/  LEA.HI.X.SX32 R25, R33, R68, 0x2, P6 ;  /* 0x0000004421197211 */ /* 0x000fca00030f16ff */
[----:B------:R1:W-:Y:S01]  /*15d60*/  @P3 STG.E desc[UR40][R24.64], R62 ;  /* 0x0000003e18003986 */ /* 0x0003e2000c101928 */
[C---:B--2---:R-:W-:Y:S01]  /*15d70*/  ISETP.LT.AND P1, PT, R26.reuse, UR15, !P0 ;  /* 0x0000000f1a007c0c */ /* 0x044fe2000c721270 */
[-C--:B------:R-:W-:Y:S02]  /*15d80*/  IMAD R11, R26, R69.reuse, RZ ;  /* 0x000000451a0b7224 */ /* 0x080fe400078e02ff */
[----:B------:R-:W2:Y:S01]  /*15d90*/  LDL.LU R26, [R1+0x3d0] ;  /* 0x0003d000011a7983 */ /* 0x000ea20000300800 */
[C---:B------:R-:W-:Y:S01]  /*15da0*/  ISETP.LT.AND P5, PT, R2.reuse, UR15, !P0 ;  /* 0x0000000f02007c0c */ /* 0x040fe2000c7a1270 */
[-C--:B------:R-:W-:Y:S02]  /*15db0*/  IMAD R27, R2, R69.reuse, RZ ;  /* 0x00000045021b7224 */ /* 0x080fe400078e02ff */
[----:B------:R-:W3:Y:S04]  /*15dc0*/  LDL.LU R2, [R1+0x3cc] ;  /* 0x0003cc0001027983 */ /* 0x000ee80000300800 */
[----:B-1----:R-:W3:Y:S01]  /*15dd0*/  LDL.LU R24, [R1+0x3c8] ;  /* 0x0003c80001187983 */ /* 0x002ee20000300800 */
[----:B------:R-:W-:Y:S01]  /*15de0*/  LEA R10, P3, R11, R0, 0x2 ;  /* 0x000000000b0a7211 */ /* 0x000fe200078610ff */
[----:B------:R-:W-:-:S02]  /*15df0*/  IMAD R15, R42, R69, RZ ;  /* 0x000000452a0f7224 */ /* 0x000fc400078e02ff */
[----:B------:R1:W-:Y:S01]  /*15e00*/  @P2 STG.E desc[UR40][R8.64], R63 ;  /* 0x0000003f08002986 */ /* 0x0003e2000c101928 */
[----:B------:R-:W-:Y:S02]  /*15e10*/  LEA.HI.X.SX32 R11, R11, R68, 0x2, P3 ;  /* 0x000000440b0b7211 */ /* 0x000fe400018f16ff */
[----:B------:R-:W-:Y:S01]  /*15e20*/  ISETP.LT.AND P2, PT, R42, UR15, !P0 ;  /* 0x0000000f2a007c0c */ /* 0x000fe2000c741270 */
[----:B------:R-:W-:Y:S01]  /*15e30*/  IMAD R25, R41, R69, RZ ;  /* 0x0000004529197224 */ /* 0x000fe200078e02ff */
[-C--:B------:R-:W-:Y:S01]  /*15e40*/  LEA R12, P6, R27, R0.reuse, 0x2 ;  /* 0x000000001b0c7211 */ /* 0x080fe200078c10ff */
[----:B------:R4:W-:Y:S01]  /*15e50*/  @P1 STG.E desc[UR40][R10.64], R4 ;  /* 0x000000040a001986 */ /* 0x0009e2000c101928 */
[----:B------:R-:W-:Y:S02]  /*15e60*/  LEA R14, P1, R15, R0, 0x2 ;  /* 0x000000000f0e7211 */ /* 0x000fe400078210ff */
[-C--:B------:R-:W-:Y:S01]  /*15e70*/  LEA.HI.X.SX32 R13, R27, R68.reuse, 0x2, P6 ;  /* 0x000000441b0d7211 */ /* 0x080fe200030f16ff */
[----:B------:R-:W3:Y:S01]  /*15e80*/  LDL.LU R33, [R1+0x3c4] ;  /* 0x0003c40001217983 */ /* 0x000ee20000300800 */
[----:B------:R-:W-:-:S02]  /*15e90*/  LEA.HI.X.SX32 R15, R15, R68, 0x2, P1 ;  /* 0x000000440f0f7211 */ /* 0x000fc400008f16ff */
[----:B------:R-:W-:Y:S01]  /*15ea0*/  ISETP.LT.AND P3, PT, R41, UR15, !P0 ;  /* 0x0000000f29007c0c */ /* 0x000fe2000c761270 */
[----:B------:R4:W-:Y:S01]  /*15eb0*/  @P5 STG.E desc[UR40][R12.64], R5 ;  /* 0x000000050c005986 */ /* 0x0009e2000c101928 */
[----:B-1----:R-:W-:-:S03]  /*15ec0*/  LEA R8, P5, R25, R0, 0x2 ;  /* 0x0000000019087211 */ /* 0x002fc600078a10ff */
[----:B------:R1:W-:Y:S01]  /*15ed0*/  @P2 STG.E desc[UR40][R14.64], R6 ;  /* 0x000000060e002986 */ /* 0x0003e2000c101928 */
[----:B------:R-:W-:-:S07]  /*15ee0*/  LEA.HI.X.SX32 R9, R25, R68, 0x2, P5 ;  /* 0x0000004419097211 */ /* 0x000fce00028f16ff */
[----:B------:R-:W-:Y:S01]  /*15ef0*/  @P3 STG.E desc[UR40][R8.64], R7 ;  /* 0x0000000708003986 */ /* 0x000fe2000c101928 */
[C---:B----4-:R-:W-:Y:S01]  /*15f00*/  IMAD R27, R32.reuse, R69, RZ ;  /* 0x00000045201b7224 */ /* 0x050fe200078e02ff */
[----:B------:R-:W-:Y:S02]  /*15f10*/  ISETP.LT.AND P1, PT, R32, UR15, !P0 ;  /* 0x0000000f20007c0c */ /* 0x000fe4000c721270 */
[----:B------:R-:W4:Y:S02]  /*15f20*/  LDL.LU R32, [R1+0x3c0] ;  /* 0x0003c00001207983 */ /* 0x000f240000300800 */
[----:B------:R-:W-:Y:S01]  /*15f30*/  LEA R10, P2, R27, R0, 0x2 ;  /* 0x000000001b0a7211 */ /* 0x000fe200078410ff */
[----:B------:R-:W-:-:S03]  /*15f40*/  IMAD R25, R69, 0x2, R27 ;  /* 0x0000000245197824 */ /* 0x000fc600078e021b */
[----:B------:R-:W-:Y:S01]  /*15f50*/  LEA.HI.X.SX32 R11, R27, R68, 0x2, P2 ;  /* 0x000000441b0b7211 */ /* 0x000fe200010f16ff */
[----:B------:R-:W-:Y:S01]  /*15f60*/  IMAD R13, R69, 0x2, R25 ;  /* 0x00000002450d7824 */ /* 0x000fe200078e0219 */
[----:B------:R-:W4:Y:S01]  /*15f70*/  LDL.LU R27, [R1+0x3bc] ;  /* 0x0003bc00011b7983 */ /* 0x000f220000300800 */
[----:B------:R-:W-:-:S03]  /*15f80*/  LEA R4, P5, R25, R0, 0x2 ;  /* 0x0000000019047211 */ /* 0x000fc600078a10ff */
[----:B------:R2:W-:Y:S01]  /*15f90*/  @P1 STG.E desc[UR40][R10.64], R16 ;  /* 0x000000100a001986 */ /* 0x0005e2000c101928 */
[----:B------:R-:W-:Y:S02]  /*15fa0*/  LEA.HI.X.SX32 R5, R25, R68, 0x2, P5 ;  /* 0x0000004419057211 */ /* 0x000fe400028f16ff */
[----:B------:R-:W-:Y:S01]  /*15fb0*/  LEA R12, P5, R13, R0, 0x2 ;  /* 0x000000000d0c7211 */ /* 0x000fe200078a10ff */
[----:B-1----:R-:W-:-:S03]  /*15fc0*/  IMAD R15, R69, 0x2, R13 ;  /* 0x00000002450f7824 */ /* 0x002fc600078e020d */
[----:B------:R-:W-:Y:S02]  /*15fd0*/  LEA.HI.X.SX32 R13, R13, R68, 0x2, P5 ;  /* 0x000000440d0d7211 */ /* 0x000fe400028f16ff */
[----:B--2---:R-:W-:Y:S02]  /*15fe0*/  ISETP.LT.AND P2, PT, R26, UR15, !P0 ;  /* 0x0000000f1a007c0c */ /* 0x004fe4000c741270 */
[----:B------:R-:W2:Y:S01]  /*15ff0*/  LDL.LU R26, [R1+0x3b8] ;  /* 0x0003b800011a7983 */ /* 0x000ea20000300800 */
[----:B---3--:R-:W-:-:S03]  /*16000*/  ISETP.LT.AND P1, PT, R2, UR15, !P0 ;  /* 0x0000000f02007c0c */ /* 0x008fc6000c721270 */
[----:B------:R-:W3:Y:S01]  /*16010*/  LDL.LU R2, [R1+0x3b4] ;  /* 0x0003b40001027983 */ /* 0x000ee20000300800 */
[----:B------:R-:W-:-:S03]  /*16020*/  ISETP.LT.AND P5, PT, R24, UR15, !P0 ;  /* 0x0000000f18007c0c */ /* 0x000fc6000c7a1270 */
[----:B------:R-:W2:Y:S04]  /*16030*/  LDL.LU R24, [R1+0x3b0] ;  /* 0x0003b00001187983 */ /* 0x000ea80000300800 */
[----:B------:R-:W2:Y:S04]  /*16040*/  LDL.LU R16, [R1+0x3ac] ;  /* 0x0003ac0001107983 */ /* 0x000ea80000300800 */
[----:B------:R-:W2:Y:S01]  /*16050*/  LDL.LU R14, [R1+0x3a8] ;  /* 0x0003a800010e7983 */ /* 0x000ea20000300800 */
[----:B------:R-:W-:Y:S01]  /*16060*/  ISETP.LT.AND P6, PT, R40, UR15, !P0 ;  /* 0x0000000f28007c0c */ /* 0x000fe2000c7c1270 */
[----:B------:R-:W-:-:S02]  /*16070*/  IMAD R9, R69, 0x2, R15 ;  /* 0x0000000245097824 */ /* 0x000fc400078e020f */
[----:B------:R1:W-:Y:S01]  /*16080*/  @P4 STG.E desc[UR40][R4.64], R17 ;  /* 0x0000001104004986 */ /* 0x0003e2000c101928 */
[----:B------:R-:W-:Y:S01]  /*16090*/  LEA R6, P4, R15, R0, 0x2 ;  /* 0x000000000f067211 */ /* 0x000fe200078810ff */
[----:B------:R-:W-:Y:S01]  /*160a0*/  IMAD R11, R69, 0x2, R9 ;  /* 0x00000002450b7824 */ /* 0x000fe200078e0209 */
[----:B------:R-:W-:Y:S02]  /*160b0*/  ISETP.LT.AND P3, PT, R34, UR15, !P0 ;  /* 0x0000000f22007c0c */ /* 0x000fe4000c761270 */
[----:B------:R-:W-:-:S05]  /*160c0*/  LEA.HI.X.SX32 R7, R15, R68, 0x2, P4 ;  /* 0x000000440f077211 */ /* 0x000fca00020f16ff */
[----:B------:R1:W-:Y:S01]  /*160d0*/  @P6 STG.E desc[UR40][R12.64], R18 ;  /* 0x000000120c006986 */ /* 0x0003e2000c101928 */
[----:B------:R-:W-:Y:S01]  /*160e0*/  LEA R8, P6, R9, R0, 0x2 ;  /* 0x0000000009087211 */ /* 0x000fe200078c10ff */
[----:B------:R-:W-:Y:S02]  /*160f0*/  IMAD R15, R69, 0x2, R11 ;  /* 0x00000002450f7824 */ /* 0x000fe400078e020b */
[----:B-1----:R-:W2:Y:S01]  /*16100*/  LDL.LU R17, [R1+0x3a4] ;  /* 0x0003a40001117983 */ /* 0x002ea20000300800 */
[----:B------:R-:W-:Y:S02]  /*16110*/  LEA.HI.X.SX32 R9, R9, R68, 0x2, P6 ;  /* 0x0000004409097211 */ /* 0x000fe400030f16ff */
[----:B------:R-:W-:-:S04]  /*16120*/  LEA R4, P6, R11, R0, 0x2 ;  /* 0x000000000b047211 */ /* 0x000fc800078c10ff */
[----:B------:R-:W-:Y:S01]  /*16130*/  LEA.HI.X.SX32 R5, R11, R68, 0x2, P6 ;  /* 0x000000440b057211 */ /* 0x000fe200030f16ff */
[----:B------:R-:W-:Y:S01]  /*16140*/  IMAD R13, R69, 0x2, R15 ;  /* 0x00000002450d7824 */ /* 0x000fe200078e020f */
[C---:B------:R-:W-:Y:S01]  /*16150*/  LEA R10, P6, R15.reuse, R0, 0x2 ;  /* 0x000000000f0a7211 */ /* 0x040fe200078c10ff */
[----:B------:R1:W-:Y:S03]  /*16160*/  @P3 STG.E desc[UR40][R6.64], R19 ;  /* 0x0000001306003986 */ /* 0x0003e6000c101928 */
[----:B------:R-:W-:Y:S01]  /*16170*/  LEA.HI.X.SX32 R11, R15, R68, 0x2, P6 ;  /* 0x000000440f0b7211 */ /* 0x000fe200030f16ff */
[----:B------:R-:W-:Y:S01]  /*16180*/  IMAD R15, R69, 0x2, R13 ;  /* 0x00000002450f7824 */ /* 0x000fe200078e020d */
[----:B------:R-:W-:Y:S01]  /*16190*/  ISETP.LT.AND P4, PT, R33, UR15, !P0 ;  /* 0x0000000f21007c0c */ /* 0x000fe2000c781270 */
[----:B------:R1:W-:Y:S04]  /*161a0*/  @P2 STG.E desc[UR40][R8.64], R20 ;  /* 0x0000001408002986 */ /* 0x0003e8000c101928 */
[----:B------:R-:W2:Y:S01]  /*161b0*/  LDL.LU R12, [R1+0x3a0] ;  /* 0x0003a000010c7983 */ /* 0x000ea20000300800 */
[----:B-1----:R-:W-:-:S03]  /*161c0*/  LEA R6, P6, R13, R0, 0x2 ;  /* 0x000000000d067211 */ /* 0x002fc600078c10ff */
[----:B------:R1:W-:Y:S01]  /*161d0*/  @P1 STG.E desc[UR40][R4.64], R21 ;  /* 0x0000001504001986 */ /* 0x0003e2000c101928 */
[----:B------:R-:W-:Y:S01]  /*161e0*/  LEA.HI.X.SX32 R7, R13, R68, 0x2, P6 ;  /* 0x000000440d077211 */ /* 0x000fe200030f16ff */
[----:B------:R-:W-:Y:S01]  /*161f0*/  IMAD R13, R69, 0x2, R15 ;  /* 0x00000002450d7824 */ /* 0x000fe200078e020f */
[C---:B------:R-:W-:Y:S01]  /*16200*/  LEA R8, P6, R15.reuse, R0, 0x2 ;  /* 0x000000000f087211 */ /* 0x040fe200078c10ff */
[----:B------:R2:W-:Y:S03]  /*16210*/  @P5 STG.E desc[UR40][R10.64], R22 ;  /* 0x000000160a005986 */ /* 0x0005e6000c101928 */
[----:B------:R-:W-:Y:S02]  /*16220*/  LEA.HI.X.SX32 R9, R15, R68, 0x2, P6 ;  /* 0x000000440f097211 */ /* 0x000fe400030f16ff */
[C---:B-1----:R-:W-:Y:S01]  /*16230*/  LEA R4, P6, R13.reuse, R0, 0x2 ;  /* 0x000000000d047211 */ /* 0x042fe200078c10ff */
[----:B------:R1:W-:Y:S03]  /*16240*/  @P4 STG.E desc[UR40][R6.64], R23 ;  /* 0x0000001706004986 */ /* 0x0003e6000c101928 */
[----:B------:R-:W-:-:S02]  /*16250*/  LEA.HI.X.SX32 R5, R13, R68, 0x2, P6 ;  /* 0x000000440d057211 */ /* 0x000fc400030f16ff */
[----:B----4-:R-:W-:Y:S02]  /*16260*/  ISETP.LT.AND P3, PT, R32, UR15, !P0 ;  /* 0x0000000f20007c0c */ /* 0x010fe4000c761270 */
[----:B------:R-:W-:Y:S02]  /*16270*/  ISETP.LT.AND P2, PT, R27, UR15, !P0 ;  /* 0x0000000f1b007c0c */ /* 0x000fe4000c741270 */
[----:B---3--:R-:W-:Y:S01]  /*16280*/  ISETP.LT.AND P5, PT, R2, UR15, !P0 ;  /* 0x0000000f02007c0c */ /* 0x008fe2000c7a1270 */
[----:B------:R-:W-:Y:S01]  /*16290*/  IMAD R15, R69, 0x2, R13 ;  /* 0x00000002450f7824 */ /* 0x000fe200078e020d */
[----:B------:R-:W3:Y:S07]  /*162a0*/  LDL.LU R2, [R1+0x39c] ;  /* 0x00039c0001027983 */ /* 0x000eee0000300800 */
[----:B------:R4:W-:Y:S01]  /*162b0*/  @P3 STG.E desc[UR40][R8.64], R28 ;  /* 0x0000001c08003986 */ /* 0x0009e2000c101928 */
[----:B--2---:R-:W-:-:S03]  /*162c0*/  ISETP.LT.AND P3, PT, R16, UR15, !P0 ;  /* 0x0000000f10007c0c */ /* 0x004fc6000c761270 */
[----:B------:R-:W2:Y:S04]  /*162d0*/  LDL.LU R18, [R1+0x398] ;  /* 0x0003980001127983 */ /* 0x000ea80000300800 */
[----:B------:R1:W-:Y:S01]  /*162e0*/  @P2 STG.E desc[UR40][R4.64], R29 ;  /* 0x0000001d04002986 */ /* 0x0003e2000c101928 */
[----:B------:R-:W-:-:S03]  /*162f0*/  ISETP.LT.AND P2, PT, R14, UR15, !P0 ;  /* 0x0000000f0e007c0c */ /* 0x000fc6000c741270 */
[----:B------:R-:W2:Y:S04]  /*16300*/  LDL.LU R16, [R1+0x394] ;  /* 0x0003940001107983 */ /* 0x000ea80000300800 */
[----:B------:R-:W2:Y:S01]  /*16310*/  LDL.LU R14, [R1+0x38c] ;  /* 0x00038c00010e7983 */ /* 0x000ea20000300800 */
[----:B------:R-:W-:Y:S01]  /*16320*/  LEA R10, P6, R15, R0, 0x2 ;  /* 0x000000000f0a7211 */ /* 0x000fe200078c10ff */
[----:B------:R-:W-:Y:S01]  /*16330*/  IMAD R13, R69, 0x2, R15 ;  /* 0x00000002450d7824 */ /* 0x000fe200078e020f */
[----:B------:R-:W-:Y:S01]  /*16340*/  ISETP.LT.AND P1, PT, R26, UR15, !P0 ;  /* 0x0000000f1a007c0c */ /* 0x000fe2000c721270 */
[----:B------:R-:W2:Y:S01]  /*16350*/  LDS.128 R20, [R3+UR11+0x800] ;  /* 0x0008000b03147984 */ /* 0x000ea20008000c00 */
[----:B------:R-:W-:Y:S01]  /*16360*/  LEA.HI.X.SX32 R11, R15, R68, 0x2, P6 ;  /* 0x000000440f0b7211 */ /* 0x000fe200030f16ff */
[----:B------:R-:W-:Y:S01]  /*16370*/  IMAD R15, R69, 0x2, R13 ;  /* 0x00000002450f7824 */ /* 0x000fe200078e020d */
[----:B-1----:R-:W-:-:S02]  /*16380*/  LEA R6, P6, R13, R0, 0x2 ;  /* 0x000000000d067211 */ /* 0x002fc400078c10ff */
[----:B------:R-:W-:Y:S02]  /*16390*/  ISETP.LT.AND P4, PT, R24, UR15, !P0 ;  /* 0x0000000f18007c0c */ /* 0x000fe4000c781270 */
[----:B------:R-:W-:Y:S01]  /*163a0*/  LEA.HI.X.SX32 R7, R13, R68, 0x2, P6 ;  /* 0x000000440d077211 */ /* 0x000fe200030f16ff */
[----:B------:R-:W-:Y:S01]  /*163b0*/  IMAD R13, R69, 0x2, R15 ;  /* 0x00000002450d7824 */ /* 0x000fe200078e020f */
[----:B----4-:R-:W-:-:S04]  /*163c0*/  LEA R8, P6, R15, R0, 0x2 ;  /* 0x000000000f087211 */ /* 0x010fc800078c10ff */
[----:B------:R-:W-:Y:S01]  /*163d0*/  LEA.HI.X.SX32 R9, R15, R68, 0x2, P6 ;  /* 0x000000440f097211 */ /* 0x000fe200030f16ff */
[----:B------:R-:W-:Y:S01]  /*163e0*/  IMAD R15, R69, 0x2, R13 ;  /* 0x00000002450f7824 */ /* 0x000fe200078e020d */
[----:B------:R-:W-:Y:S01]  /*163f0*/  LEA R4, P6, R13, R0, 0x2 ;  /* 0x000000000d047211 */ /* 0x000fe200078c10ff */
[----:B------:R1:W-:Y:S01]  /*16400*/  @P1 STG.E desc[UR40][R10.64], R30 ;  /* 0x0000001e0a001986 */ /* 0x0003e2000c101928 */
[----:B------:R-:W-:Y:S02]  /*16410*/  ISETP.LT.AND P1, PT, R17, UR15, !P0 ;  /* 0x0000000f11007c0c */ /* 0x000fe4000c721270 */
[----:B------:R-:W-:Y:S01]  /*16420*/  LEA.HI.X.SX32 R5, R13, R68, 0x2, P6 ;  /* 0x000000440d057211 */ /* 0x000fe200030f16ff */
[----:B------:R-:W-:Y:S01]  /*16430*/  IMAD R13, R69, 0x2, R15 ;  /* 0x00000002450d7824 */ /* 0x000fe200078e020f */
[----:B------:R4:W-:Y:S01]  /*16440*/  @P5 STG.E desc[UR40][R6.64], R31 ;  /* 0x0000001f06005986 */ /* 0x0009e2000c101928 */
[----:B------:R-:W-:-:S03]  /*16450*/  ISETP.LT.AND P5, PT, R12, UR15, !P0 ;  /* 0x0000000f0c007c0c */ /* 0x000fc6000c7a1270 */
[----:B------:R-:W2:Y:S01]  /*16460*/  LDL.LU R17, [R1+0x388] ;  /* 0x0003880001117983 */ /* 0x000ea20000300800 */
[----:B-1----:R-:W-:-:S03]  /*16470*/  LEA R10, P6, R15, R0, 0x2 ;  /* 0x000000000f0a7211 */ /* 0x002fc600078c10ff */
[----:B------:R1:W-:Y:S01]  /*16480*/  @P4 STG.E desc[UR40][R8.64], R36 ;  /* 0x0000002408004986 */ /* 0x0003e2000c101928 */
[----:B------:R-:W-:-:S03]  /*16490*/  LEA.HI.X.SX32 R11, R15, R68, 0x2, P6 ;  /* 0x000000440f0b7211 */ /* 0x000fc600030f16ff */
[----:B------:R-:W2:Y:S01]  /*164a0*/  LDL.LU R12, [R1+0x384] ;  /* 0x00038400010c7983 */ /* 0x000ea20000300800 */
[----:B----4-:R-:W-:-:S04]  /*164b0*/  LEA R6, P6, R13, R0, 0x2 ;  /* 0x000000000d067211 */ /* 0x010fc800078c10ff */
[----:B------:R-:W-:Y:S01]  /*164c0*/  LEA.HI.X.SX32 R7, R13, R68, 0x2, P6 ;  /* 0x000000440d077211 */ /* 0x000fe200030f16ff */
[----:B------:R4:W-:Y:S04]  /*164d0*/  @P3 STG.E desc[UR40][R4.64], R37 ;  /* 0x0000002504003986 */ /* 0x0009e8000c101928 */
[----:B------:R1:W-:Y:S04]  /*164e0*/  @P2 STG.E desc[UR40][R10.64], R38 ;  /* 0x000000260a002986 */ /* 0x0003e8000c101928 */
[----:B------:R1:W-:Y:S01]  /*164f0*/  @P1 STG.E desc[UR40][R6.64], R39 ;  /* 0x0000002706001986 */ /* 0x0003e2000c101928 */
[----:B---3--:R-:W-:-:S03]  /*16500*/  ISETP.LT.AND P4, PT, R2, UR15, !P0 ;  /* 0x0000000f02007c0c */ /* 0x008fc6000c781270 */
[----:B------:R-:W3:Y:S01]  /*16510*/  LDL.LU R2, [R1+0x380] ;  /* 0x0003800001027983 */ /* 0x000ee20000300800 */
[----:B--2---:R-:W-:-:S03]  /*16520*/  ISETP.LT.AND P3, PT, R18, UR15, !P0 ;  /* 0x0000000f12007c0c */ /* 0x004fc6000c761270 */
[----:B------:R-:W2:Y:S01]  /*16530*/  LDL.LU R18, [R1+0x37c] ;  /* 0x00037c0001127983 */ /* 0x000ea20000300800 */
[----:B------:R-:W-:-:S03]  /*16540*/  ISETP.LT.AND P2, PT, R16, UR15, !P0 ;  /* 0x0000000f10007c0c */ /* 0x000fc6000c741270 */
[----:B------:R-:W2:Y:S01]  /*16550*/  LDL.LU R16, [R1+0x378] ;  /* 0x0003780001107983 */ /* 0x000ea20000300800 */
[----:B------:R-:W-:-:S03]  /*16560*/  ISETP.LT.AND P1, PT, R14, UR15, !P0 ;  /* 0x0000000f0e007c0c */ /* 0x000fc6000c721270 */
[----:B------:R-:W2:Y:S01]  /*16570*/  LDL.LU R14, [R1+0x374] ;  /* 0x00037400010e7983 */ /* 0x000ea20000300800 */
[----:B------:R-:W-:-:S04]  /*16580*/  IMAD R15, R69, 0x2, R13 ;  /* 0x00000002450f7824 */ /* 0x000fc800078e020d */
[----:B------:R-:W-:Y:S01]  /*16590*/  IMAD R13, R69, 0x2, R15 ;  /* 0x00000002450d7824 */ /* 0x000fe200078e020f */
[----:B-1----:R-:W-:-:S04]  /*165a0*/  LEA R8, P6, R15, R0, 0x2 ;  /* 0x000000000f087211 */ /* 0x002fc800078c10ff */
[----:B------:R-:W-:Y:S01]  /*165b0*/  LEA.HI.X.SX32 R9, R15, R68, 0x2, P6 ;  /* 0x000000440f097211 */ /* 0x000fe200030f16ff */
[----:B------:R-:W-:Y:S01]  /*165c0*/  IMAD R15, R69, 0x2, R13 ;  /* 0x00000002450f7824 */ /* 0x000fe200078e020d */
[----:B----4-:R-:W-:-:S04]  /*165d0*/  LEA R4, P6, R13, R0, 0x2 ;  /* 0x000000000d047211 */ /* 0x010fc800078c10ff */
[----:B------:R-:W-:Y:S01]  /*165e0*/  LEA.HI.X.SX32 R5, R13, R68, 0x2, P6 ;  /* 0x000000440d057211 */ /* 0x000fe200030f16ff */
[----:B------:R-:W-:Y:S01]  /*165f0*/  IMAD R13, R69, 0x2, R15 ;  /* 0x00000002450d7824 */ /* 0x000fe200078e020f */
        /* <DEDUP_REMOVED lines=10> */
[----:B-1----:R-:W-:-:S02]  /*166a0*/  LEA R8, P6, R15, R0, 0x2 ;  /* 0x000000000f087211 */ /* 0x002fc400078c10ff */
[----:B------:R-:W-:Y:S01]  /*166b0*/  ISETP.LT.AND P4, PT, R12, UR15, !P0 ;  /* 0x0000000f0c007c0c */ /* 0x000fe2000c781270 */
        /* <DEDUP_REMOVED lines=22> */
[C---:B------:R-:W-:Y:S02]  /*16820*/  LEA R8, P6, R15.reuse, R0, 0x2 ;  /* 0x000000000f087211 */ /* 0x040fe400078c10ff */
[----:B------:R-:W-:Y:S02]  /*16830*/  ISETP.LT.AND P2, PT, R18, UR15, !P0 ;  /* 0x0000000f12007c0c */ /* 0x000fe4000c741270 */
[----:B------:R-:W-:Y:S01]  /*16840*/  LEA.HI.X.SX32 R9, R15, R68, 0x2, P6 ;  /* 0x000000440f097211 */ /* 0x000fe200030f16ff */
[----:B------:R-:W-:Y:S01]  /*16850*/  IMAD R15, R69, 0x2, R13 ;  /* 0x00000002450f7824 */ /* 0x000fe200078e020d */
[C---:B------:R-:W-:Y:S01]  /*16860*/  LEA R4, P6, R13.reuse, R0, 0x2 ;  /* 0x000000000d047211 */ /* 0x040fe200078c10ff */
[----:B------:R1:W-:Y:S03]  /*16870*/  @P4 STG.E desc[UR40][R10.64], R58 ;  /* 0x0000003a0a004986 */ /* 0x0003e6000c101928 */
[----:B------:R-:W-:Y:S01]  /*16880*/  LEA.HI.X.SX32 R5, R13, R68, 0x2, P6 ;  /* 0x000000440d057211 */ /* 0x000fe200030f16ff */
[----:B------:R4:W-:Y:S01]  /*16890*/  @P3 STG.E desc[UR40][R6.64], R59 ;  /* 0x0000003b06003986 */ /* 0x0009e2000c101928 */
[----:B-1----:R-:W-:-:S03]  /*168a0*/  IMAD R11, R69, 0x2, R15 ;  /* 0x00000002450b7824 */ /* 0x002fc600078e020f */
[----:B------:R1:W-:Y:S01]  /*168b0*/  @P2 STG.E desc[UR40][R8.64], R64 ;  /* 0x0000004008002986 */ /* 0x0003e2000c101928 */
[----:B------:R-:W-:Y:S01]  /*168c0*/  IMAD R13, R69, 0x2, R11 ;  /* 0x00000002450d7824 */ /* 0x000fe200078e020b */
[----:B------:R-:W-:Y:S02]  /*168d0*/  ISETP.LT.AND P4, PT, R17, UR15, !P0 ;  /* 0x0000000f11007c0c */ /* 0x000fe4000c781270 */
[----:B------:R2:W-:Y:S01]  /*168e0*/  @P1 STG.E desc[UR40][R4.64], R65 ;  /* 0x0000004104001986 */ /* 0x0005e2000c101928 */
[----:B----4-:R-:W-:Y:S01]  /*168f0*/  LEA R6, P1, R11, R0, 0x2 ;  /* 0x000000000b067211 */ /* 0x010fe200078210ff */
[----:B------:R-:W-:-:S03]  /*16900*/  IMAD R17, R69, 0x2, R13 ;  /* 0x0000000245117824 */ /* 0x000fc600078e020d */
[----:B------:R-:W-:Y:S02]  /*16910*/  LEA.HI.X.SX32 R7, R11, R68, 0x2, P1 ;  /* 0x000000440b077211 */ /* 0x000fe400008f16ff */
[C---:B-1----:R-:W-:Y:S02]  /*16920*/  LEA R8, P1, R17.reuse, R0, 0x2 ;  /* 0x0000000011087211 */ /* 0x042fe400078210ff */
[----:B------:R-:W-:Y:S02]  /*16930*/  ISETP.LT.AND P3, PT, R12, UR15, !P0 ;  /* 0x0000000f0c007c0c */ /* 0x000fe4000c761270 */
[----:B------:R-:W-:Y:S02]  /*16940*/  LEA.HI.X.SX32 R9, R17, R68, 0x2, P1 ;  /* 0x0000004411097211 */ /* 0x000fe400008f16ff */
[----:B---3--:R-:W-:Y:S02]  /*16950*/  ISETP.LT.AND P2, PT, R2, UR15, !P0 ;  /* 0x0000000f02007c0c */ /* 0x008fe4000c741270 */
[----:B------:R-:W-:-:S04]  /*16960*/  LEA R2, P6, R15, R0, 0x2 ;  /* 0x000000000f027211 */ /* 0x000fc800078c10ff */
[----:B------:R-:W-:Y:S01]  /*16970*/  LEA.HI.X.SX32 R3, R15, R68, 0x2, P6 ;  /* 0x000000440f037211 */ /* 0x000fe200030f16ff */
[----:B------:R-:W-:Y:S01]  /*16980*/  IMAD R15, R69, 0x2, R17 ;  /* 0x00000002450f7824 */ /* 0x000fe200078e0211 */
[----:B------:R-:W-:-:S03]  /*16990*/  LEA R10, P6, R13, R0, 0x2 ;  /* 0x000000000d0a7211 */ /* 0x000fc600078c10ff */
[----:B------:R-:W-:Y:S01]  /*169a0*/  IMAD R69, R69, 0x2, R15 ;  /* 0x0000000245457824 */ /* 0x000fe200078e020f */
[----:B------:R-:W-:Y:S02]  /*169b0*/  LEA.HI.X.SX32 R11, R13, R68, 0x2, P6 ;  /* 0x000000440d0b7211 */ /* 0x000fe400030f16ff */
[C---:B------:R-:W-:Y:S02]  /*169c0*/  LEA R12, P6, R15.reuse, R0, 0x2 ;  /* 0x000000000f0c7211 */ /* 0x040fe400078c10ff */
[----:B--2---:R-:W-:Y:S02]  /*169d0*/  ISETP.LT.AND P1, PT, R16, UR15, !P0 ;  /* 0x0000000f10007c0c */ /* 0x004fe4000c721270 */
[----:B------:R-:W-:Y:S02]  /*169e0*/  ISETP.LT.AND P0, PT, R14, UR15, !P0 ;  /* 0x0000000f0e007c0c */ /* 0x000fe4000c701270 */
[----:B------:R-:W-:Y:S02]  /*169f0*/  LEA.HI.X.SX32 R13, R15, R68, 0x2, P6 ;  /* 0x000000440f0d7211 */ /* 0x000fe400030f16ff */
[C---:B------:R-:W-:Y:S01]  /*16a00*/  LEA R4, P6, R69.reuse, R0, 0x2 ;  /* 0x0000000045047211 */ /* 0x040fe200078c10ff */
[----:B------:R1:W-:Y:S03]  /*16a10*/  @P5 STG.E desc[UR40][R2.64], R66 ;  /* 0x0000004202005986 */ /* 0x0003e6000c101928 */
[----:B------:R-:W-:Y:S01]  /*16a20*/  LEA.HI.X.SX32 R5, R69, R68, 0x2, P6 ;  /* 0x0000004445057211 */ /* 0x000fe200030f16ff */
[----:B------:R1:W-:Y:S04]  /*16a30*/  @P4 STG.E desc[UR40][R6.64], R67 ;  /* 0x0000004306004986 */ /* 0x0003e8000c101928 */
[----:B------:R1:W-:Y:S04]  /*16a40*/  @P3 STG.E desc[UR40][R10.64], R20 ;  /* 0x000000140a003986 */ /* 0x0003e8000c101928 */
[----:B------:R1:W-:Y:S04]  /*16a50*/  @P2 STG.E desc[UR40][R8.64], R21 ;  /* 0x0000001508002986 */ /* 0x0003e8000c101928 */
[----:B------:R1:W-:Y:S04]  /*16a60*/  @P1 STG.E desc[UR40][R12.64], R22 ;  /* 0x000000160c001986 */ /* 0x0003e8000c101928 */
[----:B------:R1:W-:Y:S01]  /*16a70*/  @P0 STG.E desc[UR40][R4.64], R23 ;  /* 0x0000001704000986 */ /* 0x0003e2000c101928 */
[----:B------:R-:W-:Y:S06]  /*16a80*/  BAR.SYNC.DEFER_BLOCKING 0x0 ;  /* 0x0000000000007b1d */ /* 0x000fec0000010000 */
[----:B------:R-:W-:Y:S05]  /*16a90*/  BRA.U UP0, `(.L_x_13) ;  /* 0x0000000100a07547 */ /* 0x000fea000b800000 */
[----:B------:R-:W2:Y:S01]  /*16aa0*/  S2UR UR5, SR_CgaCtaId ;  /* 0x00000000000579c3 */ /* 0x000ea20000008800 */
[----:B------:R-:W-:Y:S01]  /*16ab0*/  NOP ;  /* 0x0000000000007918 */ /* 0x000fe20000000000 */
[----:B------:R-:W-:Y:S01]  /*16ac0*/  UMOV UR4, 0x50 ;  /* 0x0000005000047882 */ /* 0x000fe20000000000 */
[----:B------:R-:W-:Y:S02]  /*16ad0*/  IMAD.U32 R0, RZ, RZ, UR10 ;  /* 0x0000000aff007e24 */ /* 0x000fe4000f8e00ff */
[----:B-1----:R-:W-:Y:S02]  /*16ae0*/  IMAD.MOV.U32 R3, RZ, RZ, 0xf ;  /* 0x0000000fff037424 */ /* 0x002fe400078e00ff */
[----:B------:R-:W-:Y:S01]  /*16af0*/  IMAD.MOV.U32 R7, RZ, RZ, 0x1 ;  /* 0x00000001ff077424 */ /* 0x000fe200078e00ff */
[----:B------:R-:W-:-:S04]  /*16b00*/  LOP3.LUT R0, R0, 0xffff, RZ, 0xc0, !PT ;  /* 0x0000ffff00007812 */ /* 0x000fc800078ec0ff */
[----:B------:R-:W-:-:S05]  /*16b10*/  SHF.R.U32.HI R0, RZ, 0x5, R0 ;  /* 0x00000005ff007819 */ /* 0x000fca0000011600 */
[----:B------:R-:W-:Y:S01]  /*16b20*/  VIADD R2, R0, 0x10 ;  /* 0x0000001000027836 */ /* 0x000fe20000000000 */
[----:B------:R-:W-:Y:S01]  /*16b30*/  SHF.L.U32 R0, R3, R0, RZ ;  /* 0x0000000003007219 */ /* 0x000fe200000006ff */
[----:B--2---:R-:W-:-:S03]  /*16b40*/  ULEA UR6, UR5, UR4, 0x18 ;  /* 0x0000000405067291 */ /* 0x004fc6000f8ec0ff */
[----:B------:R-:W-:-:S04]  /*16b50*/  SHF.L.U32 R3, R7, R2, RZ ;  /* 0x0000000207037219 */ /* 0x000fc800000006ff */
[----:B------:R-:W-:Y:S02]  /*16b60*/  LOP3.LUT R0, R3, R0, RZ, 0xfc, !PT ;  /* 0x0000000003007212 */ /* 0x000fe400078efcff */
[----:B------:R-:W1:Y:S02]  /*16b70*/  LDS R5, [UR6] ;  /* 0x00000006ff057984 */ /* 0x000e640008000800 */
[C---:B------:R-:W-:Y:S02]  /*16b80*/  LOP3.LUT R2, R0.reuse, 0xffff, RZ, 0xc0, !PT ;  /* 0x0000ffff00027812 */ /* 0x040fe400078ec0ff */
[----:B-1----:R-:W-:-:S04]  /*16b90*/  LOP3.LUT R3, R0, 0xffff, R5, 0x80, !PT ;  /* 0x0000ffff00037812 */ /* 0x002fc800078e8005 */
[----:B------:R-:W-:-:S13]  /*16ba0*/  ISETP.NE.AND P0, PT, R3, R2, PT ;  /* 0x000000020300720c */ /* 0x000fda0003f05270 */
[----:B------:R-:W-:Y:S05]  /*16bb0*/  @P0 BRA `(.L_x_14) ;  /* 0x0000000000500947 */ /* 0x000fea0003800000 */
[----:B------:R-:W-:Y:S02]  /*16bc0*/  SHF.R.U32.HI R5, RZ, 0x10, R5 ;  /* 0x00000010ff057819 */ /* 0x000fe40000011605 */
[----:B------:R-:W-:-:S04]  /*16bd0*/  SHF.R.U32.HI R2, RZ, 0x10, R0 ;  /* 0x00000010ff027819 */ /* 0x000fc80000011600 */
[----:B------:R-:W-:-:S04]  /*16be0*/  LOP3.LUT R5, R5, R2, RZ, 0xc0, !PT ;  /* 0x0000000205057212 */ /* 0x000fc800078ec0ff */
[----:B------:R-:W-:-:S13]  /*16bf0*/  ISETP.NE.AND P0, PT, R5, R2, PT ;  /* 0x000000020500720c */ /* 0x000fda0003f05270 */
[----:B------:R-:W-:Y:S05]  /*16c00*/  @P0 BRA `(.L_x_15) ;  /* 0x0000000000300947 */ /* 0x000fea0003800000 */
[----:B------:R-:W-:Y:S01]  /*16c10*/  R2UR UR4, R0 ;  /* 0x00000000000472ca */ /* 0x000fe200000e0000 */
[----:B------:R-:W-:Y:S01]  /*16c20*/  VOTEU.ANY UR5, UPT, PT ;  /* 0x0000000000057886 */ /* 0x000fe200038e0100 */
[----:B------:R-:W1:Y:S01]  /*16c30*/  S2R R0, SR_LANEID ;  /* 0x0000000000007919 */ /* 0x000e620000000000 */
[----:B------:R-:W-:-:S10]  /*16c40*/  UFLO.U32 UR5, UR5 ;  /* 0x00000005000572bd */ /* 0x000fd400080e0000 */
[----:B------:R-:W-:-:S06]  /*16c50*/  ULOP3.LUT UR4, URZ, UR4, URZ, 0x33, !UPT ;  /* 0x00000004ff047292 */ /* 0x000fcc000f8e33ff */
[----:B------:R-:W-:-:S04]  /*16c60*/  IMAD.U32 R2, RZ, RZ, UR4 ;  /* 0x00000004ff027e24 */ /* 0x000fc8000f8e00ff */
[----:B------:R-:W2:Y:S02]  /*16c70*/  REDUX UR7, R2 ;  /* 0x00000000020773c4 */ /* 0x000ea40000000000 */
[----:B------:R3:W-:Y:S01]  /*16c80*/  UTCATOMSWS.AND URZ, UR4 ;  /* 0x0000000400ff79e3 */ /* 0x0007e20008000000 */
[----:B-1----:R-:W-:Y:S01]  /*16c90*/  ISETP.EQ.U32.AND P0, PT, R0, UR5, PT ;  /* 0x0000000500007c0c */ /* 0x002fe2000bf02070 */
[----:B--2---:R-:W-:-:S12]  /*16ca0*/  IMAD.U32 R0, RZ, RZ, UR7 ;  /* 0x00000007ff007e24 */ /* 0x004fd8000f8e00ff */
[----:B------:R3:W-:Y:S01]  /*16cb0*/  @P0 ATOMS.AND RZ, [UR6], R0 ;  /* 0x00000000ffff098c */ /* 0x0007e2000a800006 */
[----:B------:R-:W-:Y:S05]  /*16cc0*/  BRA `(.L_x_13) ;  /* 0x0000000000147947 */ /* 0x000fea0003800000 */
.L_x_15:
[----:B------:R-:W-:-:S07]  /*16cd0*/  MOV R2, 0x16cf0 ;  /* 0x00016cf000027802 */ /* 0x000fce0000000f00 */
[----:B------:R-:W-:Y:S05]  /*16ce0*/  CALL.REL.NOINC `($__internal_0_$__cuda_sm10x_tcgen05_guardrail_trap_col_being_dealloced_not_returned_by_alloc) ;  /* 0x00000000002c7944 */ /* 0x000fea0003c00000 */
[----:B------:R-:W-:Y:S05]  /*16cf0*/  BRA `(.L_x_13) ;  /* 0x0000000000087947 */ /* 0x000fea0003800000 */
.L_x_14:
[----:B------:R-:W-:-:S07]  /*16d00*/  MOV R2, 0x16d20 ;  /* 0x00016d2000027802 */ /* 0x000fce0000000f00 */
[----:B------:R-:W-:Y:S05]  /*16d10*/  CALL.REL.NOINC `($__internal_2_$__cuda_sm10x_tcgen05_guardrail_trap_unallocated_columns_being_dealloced) ;  /* 0x0000000000387944 */ /* 0x000fea0003c00000 */
.L_x_13:
[----:B------:R-:W-:Y:S01]  /*16d20*/  NOP ;  /* 0x0000000000007918 */ /* 0x000fe20000000000 */
[----:B---3--:R-:W-:Y:S05]  /*16d30*/  EXIT ;  /* 0x000000000000794d */ /* 0x008fea0003800000 */
.L_x_9:
[----:B------:R-:W1:Y:S02]  /*16d40*/  SYNCS.PHASECHK.TRANS64.TRYWAIT P3, [UR28], R126 ;  /* 0x0000007eff0075a7 */ /* 0x000e64000806111c */
[----:B-1----:R-:W-:Y:S05]  /*16d50*/  @!P3 BRA `(.L_x_9) ;  /* 0xfffffffc00f8b947 */ /* 0x002fea000383ffff */
[----:B------:R-:W-:Y:S05]  /*16d60*/  BRA `(.L_x_16) ;  /* 0xffffffbc005c7947 */ /* 0x000fea000383ffff */
.L_x_12:
[----:B------:R-:W1:Y:S02]  /*16d70*/  SYNCS.PHASECHK.TRANS64.TRYWAIT P0, [UR13], R2 ;  /* 0x00000002ff0075a7 */ /* 0x000e64000800110d */
[----:B-1----:R-:W-:Y:S05]  /*16d80*/  @!P0 BRA `(.L_x_12) ;  /* 0xfffffffc00f88947 */ /* 0x002fea000383ffff */
[----:B------:R-:W-:Y:S05]  /*16d90*/  BRA `(.L_x_11) ;  /* 0xffffffdc00147947 */ /* 0x000fea000383ffff */
        .weak           $__internal_0_$__cuda_sm10x_tcgen05_guardrail_trap_col_being_dealloced_not_returned_by_alloc
        .type           $__internal_0_$__cuda_sm10x_tcgen05_guardrail_trap_col_being_dealloced_not_returned_by_alloc,@function
        .size           $__internal_0_$__cuda_sm10x_tcgen05_guardrail_trap_col_being_dealloced_not_returned_by_alloc,($__internal_1_$__cuda_sm10x_tcgen05_guardrail_trap_phase_invalid_during_alloc - $__internal_0_$__cuda_sm10x_tcgen05_guardrail_trap_col_being_dealloced_not_returned_by_alloc)
$__internal_0_$__cuda_sm10x_tcgen05_guardrail_trap_col_being_dealloced_not_returned_by_alloc:
[----:B------:R-:W-:Y:S05]  /*16da0*/  BPT.TRAP 0x1 ;  /* 0x000000040000795c */ /* 0x000fea0000300000 */
[----:B------:R-:W-:-:S04]  /*16db0*/  IMAD.MOV.U32 R3, RZ, RZ, 0x0 ;  /* 0x00000000ff037424 */ /* 0x000fc800078e00ff */
[----:B------:R-:W-:Y:S05]  /*16dc0*/  RET.REL.NODEC R2 `(matmul_kernel) ;  /* 0xfffffe90028c7950 */ /* 0x000fea0003c3ffff */
        .weak           $__internal_1_$__cuda_sm10x_tcgen05_guardrail_trap_phase_invalid_during_alloc
        .type           $__internal_1_$__cuda_sm10x_tcgen05_guardrail_trap_phase_invalid_during_alloc,@function
        .size           $__internal_1_$__cuda_sm10x_tcgen05_guardrail_trap_phase_invalid_during_alloc,($__internal_2_$__cuda_sm10x_tcgen05_guardrail_trap_unallocated_columns_being_dealloced - $__internal_1_$__cuda_sm10x_tcgen05_guardrail_trap_phase_invalid_during_alloc)
$__internal_1_$__cuda_sm10x_tcgen05_guardrail_trap_phase_invalid_during_alloc:
[----:B------:R-:W-:Y:S05]  /*16dd0*/  BPT.TRAP 0x1 ;  /* 0x000000040000795c */ /* 0x000fea0000300000 */
[----:B------:R-:W-:-:S04]  /*16de0*/  IMAD.MOV.U32 R3, RZ, RZ, 0x0 ;  /* 0x00000000ff037424 */ /* 0x000fc800078e00ff */
[----:B------:R-:W-:Y:S05]  /*16df0*/  RET.REL.NODEC R2 `(matmul_kernel) ;  /* 0xfffffe9002807950 */ /* 0x000fea0003c3ffff */
        .weak           $__internal_2_$__cuda_sm10x_tcgen05_guardrail_trap_unallocated_columns_being_dealloced
        .type           $__internal_2_$__cuda_sm10x_tcgen05_guardrail_trap_unallocated_columns_being_dealloced,@function
        .size           $__internal_2_$__cuda_sm10x_tcgen05_guardrail_trap_unallocated_columns_being_dealloced,(.L_x_20 - $__internal_2_$__cuda_sm10x_tcgen05_guardrail_trap_unallocated_columns_being_dealloced)
$__internal_2_$__cuda_sm10x_tcgen05_guardrail_trap_unallocated_columns_being_dealloced:
[----:B------:R-:W-:Y:S05]  /*16e00*/  BPT.TRAP 0x1 ;  /* 0x000000040000795c */ /* 0x000fea0000300000 */
[----:B------:R-:W-:-:S04]  /*16e10*/  IMAD.MOV.U32 R3, RZ, RZ, 0x0 ;  /* 0x00000000ff037424 */ /* 0x000fc800078e00ff */
[----:B------:R-:W-:Y:S05]  /*16e20*/  RET.REL.NODEC R2 `(matmul_kernel) ;  /* 0xfffffe9002747950 */ /* 0x000fea0003c3ffff */
.L_x_17:
[----:B------:R-:W-:-:S00]  /*16e30*/  BRA `(.L_x_17) ;  /* 0xfffffffc00fc7947 */ /* 0x000fc0000383ffff */
[----:B------:R-:W-:-:S00]  /*16e40*/  NOP ;  /* 0x0000000000007918 */ /* 0x000fc00000000000 */
        /* <DEDUP_REMOVED lines=11> */
.L_x_20:


//--------------------- .nv.shared.matmul_kernel  --------------------------
	.section	.nv.shared.matmul_kernel,"aw",@nobits
	.sectionflags	@""
	.align	16
	.zero		1024


//--------------------- .nv.shared.reserved.0     --------------------------
	.section	.nv.shared.reserved.0,"aw",@nobits
	.align	8
	.weak		__nv_reservedSMEM_offset_0_alias
	.size		__nv_reservedSMEM_offset_0_alias, 0, 64
	.other		__nv_reservedSMEM_offset_0_alias,@"STO_CUDA_RESERVED_SHARED STV_DEFAULT"
__nv_reservedSMEM_offset_0_alias:
	.zero		0
.nv.shared.reserved.0:
	.zero		64
	.weak		__nv_reservedSMEM_allocation_phase
	.type		__nv_reservedSMEM_allocation_phase,@object
	.size		__nv_reservedSMEM_allocation_phase,(.L_0 - __nv_reservedSMEM_allocation_phase)
__nv_reservedSMEM_allocation_phase:
	.zero		1
.L_0:
	.zero		7
	.weak		__nv_reservedSMEM_devtool_atexit_pc
	.type		__nv_reservedSMEM_devtool_atexit_pc,@object
	.size		__nv_reservedSMEM_devtool_atexit_pc,(__nv_reservedSMEM_allocation_mask - __nv_reservedSMEM_devtool_atexit_pc)
__nv_reservedSMEM_devtool_atexit_pc:
	.zero		8
	.weak		__nv_reservedSMEM_allocation_mask
	.type		__nv_reservedSMEM_allocation_mask,@object
	.size		__nv_reservedSMEM_allocation_mask,(.L_2 - __nv_reservedSMEM_allocation_mask)
__nv_reservedSMEM_allocation_mask:
	.zero		4
.L_2:


//--------------------- .nv.constant0.matmul_kernel --------------------------
	.section	.nv.constant0.matmul_kernel,"a",@progbits
	.sectionflags	@""
	.align	4
.nv.constant0.matmul_kernel:
	.zero		976


//--------------------- SYMBOLS --------------------------

	.type		.nv.reservedSmem.offset0,@object
	.size		.nv.reservedSmem.offset0,0x4
	.type		.nv.reservedSmem.cap,@object
	.size		.nv.reservedSmem.cap,0x4
